//
// Generated by NVIDIA NVVM Compiler
//
// Compiler Build ID: CL-36424714
// Cuda compilation tools, release 13.0, V13.0.88
// Based on NVVM 20.0.0
//

.version 9.0
.target sm_100
.address_size 64

	// .globl	_ZN3cub18CUB_300001_SM_10006detail11EmptyKernelIvEEvv
// _ZZN3cub18CUB_300001_SM_10006detail6reduce28DeviceReduceSingleTileKernelINS2_10policy_hubIljN4cuda3std3__44plusIlEEE10Policy1000EN6thrust24THRUST_300001_SM_1000_NS18transform_iteratorI16is_positive_gainNSD_6detail15normal_iteratorINSD_10device_ptrIfEEEEllEEPljS9_llNS7_10__identityEEEvT0_T1_T2_T3_T4_T6_E12temp_storage has been demoted
// _ZZN3cub18CUB_300001_SM_10006detail6reduce18DeviceReduceKernelINS2_10policy_hubIljN4cuda3std3__44plusIlEEE10Policy1000EN6thrust24THRUST_300001_SM_1000_NS18transform_iteratorI16is_positive_gainNSD_6detail15normal_iteratorINSD_10device_ptrIfEEEEllEEjS9_lNS7_10__identityEEEvT0_PT3_T1_NS0_13GridEvenShareISQ_EET2_T4_E12temp_storage has been demoted
// _ZZN3cub18CUB_300001_SM_10006detail6reduce28DeviceReduceSingleTileKernelINS2_10policy_hubIljN4cuda3std3__44plusIlEEE10Policy1000EPlSC_iS9_llNS7_10__identityEEEvT0_T1_T2_T3_T4_T6_E12temp_storage has been demoted
// _ZZN3cub18CUB_300001_SM_10006detail6reduce28DeviceReduceSingleTileKernelINS2_10policy_hubIlyN4cuda3std3__44plusIlEEE10Policy1000EN6thrust24THRUST_300001_SM_1000_NS18transform_iteratorI16is_positive_gainNSD_6detail15normal_iteratorINSD_10device_ptrIfEEEEllEEPlyS9_llNS7_10__identityEEEvT0_T1_T2_T3_T4_T6_E12temp_storage has been demoted
// _ZZN3cub18CUB_300001_SM_10006detail6reduce18DeviceReduceKernelINS2_10policy_hubIlyN4cuda3std3__44plusIlEEE10Policy1000EN6thrust24THRUST_300001_SM_1000_NS18transform_iteratorI16is_positive_gainNSD_6detail15normal_iteratorINSD_10device_ptrIfEEEEllEEyS9_lNS7_10__identityEEEvT0_PT3_T1_NS0_13GridEvenShareISQ_EET2_T4_E12temp_storage has been demoted
// _ZZN3cub18CUB_300001_SM_10006detail6reduce28DeviceReduceSingleTileKernelINS2_10policy_hubIlyN4cuda3std3__44plusIlEEE10Policy1000EPlSC_iS9_llNS7_10__identityEEEvT0_T1_T2_T3_T4_T6_E12temp_storage has been demoted
.global .align 1 .b8 _ZN34_INTERNAL_b7d89161_4_k_cu_d94e85f94cuda3std3__45__cpo5beginE[1];
.global .align 1 .b8 _ZN34_INTERNAL_b7d89161_4_k_cu_d94e85f94cuda3std3__45__cpo3endE[1];
.global .align 1 .b8 _ZN34_INTERNAL_b7d89161_4_k_cu_d94e85f94cuda3std3__45__cpo6cbeginE[1];
.global .align 1 .b8 _ZN34_INTERNAL_b7d89161_4_k_cu_d94e85f94cuda3std3__45__cpo4cendE[1];
.global .align 1 .b8 _ZN34_INTERNAL_b7d89161_4_k_cu_d94e85f94cuda3std3__45__cpo6rbeginE[1];
.global .align 1 .b8 _ZN34_INTERNAL_b7d89161_4_k_cu_d94e85f94cuda3std3__45__cpo4rendE[1];
.global .align 1 .b8 _ZN34_INTERNAL_b7d89161_4_k_cu_d94e85f94cuda3std3__45__cpo7crbeginE[1];
.global .align 1 .b8 _ZN34_INTERNAL_b7d89161_4_k_cu_d94e85f94cuda3std3__45__cpo5crendE[1];
.global .align 1 .b8 _ZN34_INTERNAL_b7d89161_4_k_cu_d94e85f94cuda3std3__436_GLOBAL__N__b7d89161_4_k_cu_d94e85f96ignoreE[1];
.global .align 1 .b8 _ZN34_INTERNAL_b7d89161_4_k_cu_d94e85f94cuda3std3__419piecewise_constructE[1];
.global .align 1 .b8 _ZN34_INTERNAL_b7d89161_4_k_cu_d94e85f94cuda3std3__48in_placeE[1];
.global .align 1 .b8 _ZN34_INTERNAL_b7d89161_4_k_cu_d94e85f94cuda3std3__420unreachable_sentinelE[1];
.global .align 1 .b8 _ZN34_INTERNAL_b7d89161_4_k_cu_d94e85f94cuda3std3__47nulloptE[1];
.global .align 1 .b8 _ZN34_INTERNAL_b7d89161_4_k_cu_d94e85f94cuda3std3__48unexpectE[1];
.global .align 1 .b8 _ZN34_INTERNAL_b7d89161_4_k_cu_d94e85f94cuda3std6ranges3__45__cpo4swapE[1];
.global .align 1 .b8 _ZN34_INTERNAL_b7d89161_4_k_cu_d94e85f94cuda3std6ranges3__45__cpo9iter_moveE[1];
.global .align 1 .b8 _ZN34_INTERNAL_b7d89161_4_k_cu_d94e85f94cuda3std6ranges3__45__cpo5beginE[1];
.global .align 1 .b8 _ZN34_INTERNAL_b7d89161_4_k_cu_d94e85f94cuda3std6ranges3__45__cpo3endE[1];
.global .align 1 .b8 _ZN34_INTERNAL_b7d89161_4_k_cu_d94e85f94cuda3std6ranges3__45__cpo6cbeginE[1];
.global .align 1 .b8 _ZN34_INTERNAL_b7d89161_4_k_cu_d94e85f94cuda3std6ranges3__45__cpo4cendE[1];
.global .align 1 .b8 _ZN34_INTERNAL_b7d89161_4_k_cu_d94e85f94cuda3std6ranges3__45__cpo7advanceE[1];
.global .align 1 .b8 _ZN34_INTERNAL_b7d89161_4_k_cu_d94e85f94cuda3std6ranges3__45__cpo9iter_swapE[1];
.global .align 1 .b8 _ZN34_INTERNAL_b7d89161_4_k_cu_d94e85f94cuda3std6ranges3__45__cpo4nextE[1];
.global .align 1 .b8 _ZN34_INTERNAL_b7d89161_4_k_cu_d94e85f94cuda3std6ranges3__45__cpo4prevE[1];
.global .align 1 .b8 _ZN34_INTERNAL_b7d89161_4_k_cu_d94e85f94cuda3std6ranges3__45__cpo4dataE[1];
.global .align 1 .b8 _ZN34_INTERNAL_b7d89161_4_k_cu_d94e85f94cuda3std6ranges3__45__cpo5cdataE[1];
.global .align 1 .b8 _ZN34_INTERNAL_b7d89161_4_k_cu_d94e85f94cuda3std6ranges3__45__cpo4sizeE[1];
.global .align 1 .b8 _ZN34_INTERNAL_b7d89161_4_k_cu_d94e85f94cuda3std6ranges3__45__cpo5ssizeE[1];
.global .align 1 .b8 _ZN34_INTERNAL_b7d89161_4_k_cu_d94e85f94cuda3std6ranges3__45__cpo8distanceE[1];
.global .align 1 .b8 _ZN34_INTERNAL_b7d89161_4_k_cu_d94e85f96thrust24THRUST_300001_SM_1000_NS8cuda_cub3parE[1];
.global .align 1 .b8 _ZN34_INTERNAL_b7d89161_4_k_cu_d94e85f96thrust24THRUST_300001_SM_1000_NS8cuda_cub10par_nosyncE[1];
.global .align 1 .b8 _ZN34_INTERNAL_b7d89161_4_k_cu_d94e85f96thrust24THRUST_300001_SM_1000_NS6system6detail10sequential3seqE[1];
.global .align 1 .b8 _ZN34_INTERNAL_b7d89161_4_k_cu_d94e85f96thrust24THRUST_300001_SM_1000_NS12placeholders2_1E[1];
.global .align 1 .b8 _ZN34_INTERNAL_b7d89161_4_k_cu_d94e85f96thrust24THRUST_300001_SM_1000_NS12placeholders2_2E[1];
.global .align 1 .b8 _ZN34_INTERNAL_b7d89161_4_k_cu_d94e85f96thrust24THRUST_300001_SM_1000_NS12placeholders2_3E[1];
.global .align 1 .b8 _ZN34_INTERNAL_b7d89161_4_k_cu_d94e85f96thrust24THRUST_300001_SM_1000_NS12placeholders2_4E[1];
.global .align 1 .b8 _ZN34_INTERNAL_b7d89161_4_k_cu_d94e85f96thrust24THRUST_300001_SM_1000_NS12placeholders2_5E[1];
.global .align 1 .b8 _ZN34_INTERNAL_b7d89161_4_k_cu_d94e85f96thrust24THRUST_300001_SM_1000_NS12placeholders2_6E[1];
.global .align 1 .b8 _ZN34_INTERNAL_b7d89161_4_k_cu_d94e85f96thrust24THRUST_300001_SM_1000_NS12placeholders2_7E[1];
.global .align 1 .b8 _ZN34_INTERNAL_b7d89161_4_k_cu_d94e85f96thrust24THRUST_300001_SM_1000_NS12placeholders2_8E[1];
.global .align 1 .b8 _ZN34_INTERNAL_b7d89161_4_k_cu_d94e85f96thrust24THRUST_300001_SM_1000_NS12placeholders2_9E[1];
.global .align 1 .b8 _ZN34_INTERNAL_b7d89161_4_k_cu_d94e85f96thrust24THRUST_300001_SM_1000_NS12placeholders3_10E[1];
.global .align 1 .b8 _ZN34_INTERNAL_b7d89161_4_k_cu_d94e85f96thrust24THRUST_300001_SM_1000_NS3seqE[1];

.visible .entry _ZN3cub18CUB_300001_SM_10006detail11EmptyKernelIvEEvv()
{


	ret;

}
	// .globl	_ZN3cub18CUB_300001_SM_10006detail8for_each13static_kernelINS2_12policy_hub_t12policy_500_tEmN6thrust24THRUST_300001_SM_1000_NS8cuda_cub20__uninitialized_fill7functorINS7_10device_ptrIfEEfEEEEvT0_T1_
.visible .entry _ZN3cub18CUB_300001_SM_10006detail8for_each13static_kernelINS2_12policy_hub_t12policy_500_tEmN6thrust24THRUST_300001_SM_1000_NS8cuda_cub20__uninitialized_fill7functorINS7_10device_ptrIfEEfEEEEvT0_T1_(
	.param .u64 _ZN3cub18CUB_300001_SM_10006detail8for_each13static_kernelINS2_12policy_hub_t12policy_500_tEmN6thrust24THRUST_300001_SM_1000_NS8cuda_cub20__uninitialized_fill7functorINS7_10device_ptrIfEEfEEEEvT0_T1__param_0,
	.param .align 8 .b8 _ZN3cub18CUB_300001_SM_10006detail8for_each13static_kernelINS2_12policy_hub_t12policy_500_tEmN6thrust24THRUST_300001_SM_1000_NS8cuda_cub20__uninitialized_fill7functorINS7_10device_ptrIfEEfEEEEvT0_T1__param_1[16]
)
.maxntid 256
{
	.reg .pred 	%p<4>;
	.reg .b16 	%rs<5>;
	.reg .b32 	%r<10>;
	.reg .b32 	%f<3>;
	.reg .b64 	%rd<16>;

	ld.param.f32 	%f2, [_ZN3cub18CUB_300001_SM_10006detail8for_each13static_kernelINS2_12policy_hub_t12policy_500_tEmN6thrust24THRUST_300001_SM_1000_NS8cuda_cub20__uninitialized_fill7functorINS7_10device_ptrIfEEfEEEEvT0_T1__param_1+8];
	ld.param.u64 	%rd4, [_ZN3cub18CUB_300001_SM_10006detail8for_each13static_kernelINS2_12policy_hub_t12policy_500_tEmN6thrust24THRUST_300001_SM_1000_NS8cuda_cub20__uninitialized_fill7functorINS7_10device_ptrIfEEfEEEEvT0_T1__param_1];
	ld.param.u64 	%rd5, [_ZN3cub18CUB_300001_SM_10006detail8for_each13static_kernelINS2_12policy_hub_t12policy_500_tEmN6thrust24THRUST_300001_SM_1000_NS8cuda_cub20__uninitialized_fill7functorINS7_10device_ptrIfEEfEEEEvT0_T1__param_0];
	mov.u32 	%r7, %ctaid.x;
	mul.wide.u32 	%rd1, %r7, 512;
	sub.s64 	%rd2, %rd5, %rd1;
	setp.lt.u64 	%p1, %rd2, 512;
	@%p1 bra 	$L__BB1_2;
	mov.u32 	%r9, %tid.x;
	cvta.to.global.u64 	%rd11, %rd4;
	cvt.u64.u32 	%rd12, %r9;
	add.s64 	%rd13, %rd1, %rd12;
	shl.b64 	%rd14, %rd13, 2;
	add.s64 	%rd15, %rd11, %rd14;
	st.global.f32 	[%rd15], %f2;
	st.global.f32 	[%rd15+1024], %f2;
	bra.uni 	$L__BB1_6;
$L__BB1_2:
	cvta.to.global.u64 	%rd6, %rd4;
	mov.u32 	%r1, %tid.x;
	cvt.u64.u32 	%rd7, %r1;
	setp.le.u64 	%p2, %rd2, %rd7;
	add.s64 	%rd8, %rd1, %rd7;
	shl.b64 	%rd9, %rd8, 2;
	add.s64 	%rd3, %rd6, %rd9;
	@%p2 bra 	$L__BB1_4;
	st.global.f32 	[%rd3], %f2;
$L__BB1_4:
	add.s32 	%r8, %r1, 256;
	cvt.u64.u32 	%rd10, %r8;
	setp.le.u64 	%p3, %rd2, %rd10;
	@%p3 bra 	$L__BB1_6;
	st.global.f32 	[%rd3+1024], %f2;
$L__BB1_6:
	ret;

}
	// .globl	_ZN3cub18CUB_300001_SM_10006detail9transform16transform_kernelINS2_10policy_hubILb1EN4cuda3std3__45tupleIJN6thrust24THRUST_300001_SM_1000_NS6detail15normal_iteratorINSA_10device_ptrIfEEEESF_EEEE10policy1000Ei18daily_gain_functorSF_JPfSK_EEEvT0_iT1_T2_DpNS2_10kernel_argIT3_EE
.visible .entry _ZN3cub18CUB_300001_SM_10006detail9transform16transform_kernelINS2_10policy_hubILb1EN4cuda3std3__45tupleIJN6thrust24THRUST_300001_SM_1000_NS6detail15normal_iteratorINSA_10device_ptrIfEEEESF_EEEE10policy1000Ei18daily_gain_functorSF_JPfSK_EEEvT0_iT1_T2_DpNS2_10kernel_argIT3_EE(
	.param .u32 _ZN3cub18CUB_300001_SM_10006detail9transform16transform_kernelINS2_10policy_hubILb1EN4cuda3std3__45tupleIJN6thrust24THRUST_300001_SM_1000_NS6detail15normal_iteratorINSA_10device_ptrIfEEEESF_EEEE10policy1000Ei18daily_gain_functorSF_JPfSK_EEEvT0_iT1_T2_DpNS2_10kernel_argIT3_EE_param_0,
	.param .u32 _ZN3cub18CUB_300001_SM_10006detail9transform16transform_kernelINS2_10policy_hubILb1EN4cuda3std3__45tupleIJN6thrust24THRUST_300001_SM_1000_NS6detail15normal_iteratorINSA_10device_ptrIfEEEESF_EEEE10policy1000Ei18daily_gain_functorSF_JPfSK_EEEvT0_iT1_T2_DpNS2_10kernel_argIT3_EE_param_1,
	.param .align 1 .b8 _ZN3cub18CUB_300001_SM_10006detail9transform16transform_kernelINS2_10policy_hubILb1EN4cuda3std3__45tupleIJN6thrust24THRUST_300001_SM_1000_NS6detail15normal_iteratorINSA_10device_ptrIfEEEESF_EEEE10policy1000Ei18daily_gain_functorSF_JPfSK_EEEvT0_iT1_T2_DpNS2_10kernel_argIT3_EE_param_2[1],
	.param .align 8 .b8 _ZN3cub18CUB_300001_SM_10006detail9transform16transform_kernelINS2_10policy_hubILb1EN4cuda3std3__45tupleIJN6thrust24THRUST_300001_SM_1000_NS6detail15normal_iteratorINSA_10device_ptrIfEEEESF_EEEE10policy1000Ei18daily_gain_functorSF_JPfSK_EEEvT0_iT1_T2_DpNS2_10kernel_argIT3_EE_param_3[8],
	.param .align 8 .b8 _ZN3cub18CUB_300001_SM_10006detail9transform16transform_kernelINS2_10policy_hubILb1EN4cuda3std3__45tupleIJN6thrust24THRUST_300001_SM_1000_NS6detail15normal_iteratorINSA_10device_ptrIfEEEESF_EEEE10policy1000Ei18daily_gain_functorSF_JPfSK_EEEvT0_iT1_T2_DpNS2_10kernel_argIT3_EE_param_4[16],
	.param .align 8 .b8 _ZN3cub18CUB_300001_SM_10006detail9transform16transform_kernelINS2_10policy_hubILb1EN4cuda3std3__45tupleIJN6thrust24THRUST_300001_SM_1000_NS6detail15normal_iteratorINSA_10device_ptrIfEEEESF_EEEE10policy1000Ei18daily_gain_functorSF_JPfSK_EEEvT0_iT1_T2_DpNS2_10kernel_argIT3_EE_param_5[16]
)
.maxntid 128
{
	.reg .pred 	%p<38>;
	.reg .b32 	%r<87>;
	.reg .b32 	%f<133>;
	.reg .b64 	%rd<99>;

	ld.param.u32 	%r52, [_ZN3cub18CUB_300001_SM_10006detail9transform16transform_kernelINS2_10policy_hubILb1EN4cuda3std3__45tupleIJN6thrust24THRUST_300001_SM_1000_NS6detail15normal_iteratorINSA_10device_ptrIfEEEESF_EEEE10policy1000Ei18daily_gain_functorSF_JPfSK_EEEvT0_iT1_T2_DpNS2_10kernel_argIT3_EE_param_0];
	ld.param.u64 	%rd29, [_ZN3cub18CUB_300001_SM_10006detail9transform16transform_kernelINS2_10policy_hubILb1EN4cuda3std3__45tupleIJN6thrust24THRUST_300001_SM_1000_NS6detail15normal_iteratorINSA_10device_ptrIfEEEESF_EEEE10policy1000Ei18daily_gain_functorSF_JPfSK_EEEvT0_iT1_T2_DpNS2_10kernel_argIT3_EE_param_5];
	ld.param.u64 	%rd30, [_ZN3cub18CUB_300001_SM_10006detail9transform16transform_kernelINS2_10policy_hubILb1EN4cuda3std3__45tupleIJN6thrust24THRUST_300001_SM_1000_NS6detail15normal_iteratorINSA_10device_ptrIfEEEESF_EEEE10policy1000Ei18daily_gain_functorSF_JPfSK_EEEvT0_iT1_T2_DpNS2_10kernel_argIT3_EE_param_4];
	ld.param.u64 	%rd31, [_ZN3cub18CUB_300001_SM_10006detail9transform16transform_kernelINS2_10policy_hubILb1EN4cuda3std3__45tupleIJN6thrust24THRUST_300001_SM_1000_NS6detail15normal_iteratorINSA_10device_ptrIfEEEESF_EEEE10policy1000Ei18daily_gain_functorSF_JPfSK_EEEvT0_iT1_T2_DpNS2_10kernel_argIT3_EE_param_3];
	ld.param.u32 	%r51, [_ZN3cub18CUB_300001_SM_10006detail9transform16transform_kernelINS2_10policy_hubILb1EN4cuda3std3__45tupleIJN6thrust24THRUST_300001_SM_1000_NS6detail15normal_iteratorINSA_10device_ptrIfEEEESF_EEEE10policy1000Ei18daily_gain_functorSF_JPfSK_EEEvT0_iT1_T2_DpNS2_10kernel_argIT3_EE_param_1];
	cvta.to.global.u64 	%rd1, %rd31;
	cvta.to.global.u64 	%rd2, %rd30;
	cvta.to.global.u64 	%rd3, %rd29;
	shl.b32 	%r1, %r51, 7;
	mov.u32 	%r53, %ctaid.x;
	mul.lo.s32 	%r2, %r1, %r53;
	sub.s32 	%r3, %r52, %r2;
	min.s32 	%r4, %r1, %r3;
	shl.b32 	%r5, %r4, 2;
	mov.u32 	%r6, %tid.x;
	shl.b32 	%r75, %r6, 7;
	setp.ge.s32 	%p1, %r75, %r5;
	@%p1 bra 	$L__BB2_5;
	mul.wide.u32 	%rd4, %r6, 128;
	add.s64 	%rd32, %rd2, %rd4;
	mul.wide.s32 	%rd5, %r2, 4;
	add.s64 	%rd96, %rd32, %rd5;
	mov.u32 	%r74, %r75;
$L__BB2_2:
	.pragma "nounroll";
	// begin inline asm
	prefetch.global.L2 [%rd96];
	// end inline asm
	add.s32 	%r74, %r74, 16384;
	add.s64 	%rd96, %rd96, 16384;
	setp.lt.s32 	%p2, %r74, %r5;
	@%p2 bra 	$L__BB2_2;
	add.s64 	%rd34, %rd3, %rd4;
	add.s64 	%rd97, %rd34, %rd5;
$L__BB2_4:
	.pragma "nounroll";
	// begin inline asm
	prefetch.global.L2 [%rd97];
	// end inline asm
	add.s32 	%r75, %r75, 16384;
	add.s64 	%rd97, %rd97, 16384;
	setp.lt.s32 	%p3, %r75, %r5;
	@%p3 bra 	$L__BB2_4;
$L__BB2_5:
	mul.wide.s32 	%rd98, %r2, 4;
	add.s64 	%rd12, %rd2, %rd98;
	add.s64 	%rd13, %rd3, %rd98;
	add.s64 	%rd14, %rd1, %rd98;
	setp.gt.s32 	%p4, %r1, %r3;
	@%p4 bra 	$L__BB2_19;
	setp.lt.s32 	%p5, %r51, 1;
	@%p5 bra 	$L__BB2_60;
	and.b32  	%r12, %r51, 15;
	setp.lt.u32 	%p6, %r51, 16;
	mov.b32 	%r82, 0;
	@%p6 bra 	$L__BB2_10;
	and.b32  	%r82, %r51, 2147483632;
	neg.s32 	%r77, %r82;
	add.s64 	%rd37, %rd98, 1536;
	add.s32 	%r76, %r6, 1152;
	add.s64 	%rd16, %rd3, %rd37;
	add.s64 	%rd17, %rd1, %rd37;
	mul.wide.u32 	%rd38, %r6, 4;
	add.s64 	%rd39, %rd38, %rd2;
	add.s64 	%rd18, %rd39, 4096;
	add.s64 	%rd40, %rd38, 2048;
	add.s64 	%rd19, %rd3, %rd40;
	add.s64 	%rd20, %rd1, %rd40;
$L__BB2_9:
	.pragma "nounroll";
	mul.wide.s32 	%rd41, %r76, 4;
	mul.wide.s32 	%rd42, %r2, 4;
	add.s64 	%rd43, %rd42, %rd2;
	add.s64 	%rd44, %rd43, %rd41;
	add.s64 	%rd45, %rd16, %rd41;
	add.s64 	%rd46, %rd17, %rd41;
	add.s64 	%rd47, %rd18, %rd98;
	add.s64 	%rd48, %rd19, %rd98;
	ld.global.f32 	%f1, [%rd47+-4096];
	ld.global.f32 	%f2, [%rd48+-2048];
	sub.f32 	%f3, %f1, %f2;
	add.s64 	%rd49, %rd20, %rd98;
	st.global.f32 	[%rd49+-2048], %f3;
	ld.global.f32 	%f4, [%rd47+-3584];
	ld.global.f32 	%f5, [%rd48+-1536];
	sub.f32 	%f6, %f4, %f5;
	st.global.f32 	[%rd49+-1536], %f6;
	ld.global.f32 	%f7, [%rd47+-3072];
	ld.global.f32 	%f8, [%rd48+-1024];
	sub.f32 	%f9, %f7, %f8;
	st.global.f32 	[%rd49+-1024], %f9;
	ld.global.f32 	%f10, [%rd47+-2560];
	ld.global.f32 	%f11, [%rd48+-512];
	sub.f32 	%f12, %f10, %f11;
	st.global.f32 	[%rd49+-512], %f12;
	ld.global.f32 	%f13, [%rd47+-2048];
	ld.global.f32 	%f14, [%rd48];
	sub.f32 	%f15, %f13, %f14;
	st.global.f32 	[%rd49], %f15;
	ld.global.f32 	%f16, [%rd47+-1536];
	ld.global.f32 	%f17, [%rd48+512];
	sub.f32 	%f18, %f16, %f17;
	st.global.f32 	[%rd49+512], %f18;
	ld.global.f32 	%f19, [%rd47+-1024];
	ld.global.f32 	%f20, [%rd48+1024];
	sub.f32 	%f21, %f19, %f20;
	st.global.f32 	[%rd49+1024], %f21;
	ld.global.f32 	%f22, [%rd47+-512];
	ld.global.f32 	%f23, [%rd48+1536];
	sub.f32 	%f24, %f22, %f23;
	st.global.f32 	[%rd49+1536], %f24;
	ld.global.f32 	%f25, [%rd47];
	ld.global.f32 	%f26, [%rd48+2048];
	sub.f32 	%f27, %f25, %f26;
	st.global.f32 	[%rd49+2048], %f27;
	ld.global.f32 	%f28, [%rd44];
	ld.global.f32 	%f29, [%rd45+-1536];
	sub.f32 	%f30, %f28, %f29;
	st.global.f32 	[%rd46+-1536], %f30;
	ld.global.f32 	%f31, [%rd44+512];
	ld.global.f32 	%f32, [%rd45+-1024];
	sub.f32 	%f33, %f31, %f32;
	st.global.f32 	[%rd46+-1024], %f33;
	ld.global.f32 	%f34, [%rd44+1024];
	ld.global.f32 	%f35, [%rd45+-512];
	sub.f32 	%f36, %f34, %f35;
	st.global.f32 	[%rd46+-512], %f36;
	ld.global.f32 	%f37, [%rd44+1536];
	ld.global.f32 	%f38, [%rd45];
	sub.f32 	%f39, %f37, %f38;
	st.global.f32 	[%rd46], %f39;
	ld.global.f32 	%f40, [%rd44+2048];
	ld.global.f32 	%f41, [%rd45+512];
	sub.f32 	%f42, %f40, %f41;
	st.global.f32 	[%rd46+512], %f42;
	ld.global.f32 	%f43, [%rd44+2560];
	ld.global.f32 	%f44, [%rd45+1024];
	sub.f32 	%f45, %f43, %f44;
	st.global.f32 	[%rd46+1024], %f45;
	ld.global.f32 	%f46, [%rd44+3072];
	ld.global.f32 	%f47, [%rd45+1536];
	sub.f32 	%f48, %f46, %f47;
	st.global.f32 	[%rd46+1536], %f48;
	add.s32 	%r77, %r77, 16;
	add.s32 	%r76, %r76, 2048;
	add.s64 	%rd98, %rd98, 8192;
	setp.eq.s32 	%p7, %r77, 0;
	@%p7 bra 	$L__BB2_10;
	bra.uni 	$L__BB2_9;
$L__BB2_10:
	setp.eq.s32 	%p8, %r12, 0;
	@%p8 bra 	$L__BB2_60;
	and.b32  	%r39, %r51, 7;
	setp.lt.u32 	%p9, %r12, 8;
	@%p9 bra 	$L__BB2_13;
	shl.b32 	%r55, %r82, 7;
	add.s32 	%r56, %r55, %r6;
	mul.wide.s32 	%rd50, %r56, 4;
	add.s64 	%rd51, %rd12, %rd50;
	add.s64 	%rd52, %rd13, %rd50;
	ld.global.f32 	%f49, [%rd51];
	ld.global.f32 	%f50, [%rd52];
	sub.f32 	%f51, %f49, %f50;
	add.s64 	%rd53, %rd14, %rd50;
	st.global.f32 	[%rd53], %f51;
	ld.global.f32 	%f52, [%rd51+512];
	ld.global.f32 	%f53, [%rd52+512];
	sub.f32 	%f54, %f52, %f53;
	st.global.f32 	[%rd53+512], %f54;
	ld.global.f32 	%f55, [%rd51+1024];
	ld.global.f32 	%f56, [%rd52+1024];
	sub.f32 	%f57, %f55, %f56;
	st.global.f32 	[%rd53+1024], %f57;
	ld.global.f32 	%f58, [%rd51+1536];
	ld.global.f32 	%f59, [%rd52+1536];
	sub.f32 	%f60, %f58, %f59;
	st.global.f32 	[%rd53+1536], %f60;
	ld.global.f32 	%f61, [%rd51+2048];
	ld.global.f32 	%f62, [%rd52+2048];
	sub.f32 	%f63, %f61, %f62;
	st.global.f32 	[%rd53+2048], %f63;
	ld.global.f32 	%f64, [%rd51+2560];
	ld.global.f32 	%f65, [%rd52+2560];
	sub.f32 	%f66, %f64, %f65;
	st.global.f32 	[%rd53+2560], %f66;
	ld.global.f32 	%f67, [%rd51+3072];
	ld.global.f32 	%f68, [%rd52+3072];
	sub.f32 	%f69, %f67, %f68;
	st.global.f32 	[%rd53+3072], %f69;
	ld.global.f32 	%f70, [%rd51+3584];
	ld.global.f32 	%f71, [%rd52+3584];
	sub.f32 	%f72, %f70, %f71;
	st.global.f32 	[%rd53+3584], %f72;
	add.s32 	%r82, %r82, 8;
$L__BB2_13:
	setp.eq.s32 	%p10, %r39, 0;
	@%p10 bra 	$L__BB2_60;
	and.b32  	%r42, %r51, 3;
	setp.lt.u32 	%p11, %r39, 4;
	@%p11 bra 	$L__BB2_16;
	shl.b32 	%r57, %r82, 7;
	add.s32 	%r58, %r57, %r6;
	mul.wide.s32 	%rd54, %r58, 4;
	add.s64 	%rd55, %rd12, %rd54;
	add.s64 	%rd56, %rd13, %rd54;
	ld.global.f32 	%f73, [%rd55];
	ld.global.f32 	%f74, [%rd56];
	sub.f32 	%f75, %f73, %f74;
	add.s64 	%rd57, %rd14, %rd54;
	st.global.f32 	[%rd57], %f75;
	ld.global.f32 	%f76, [%rd55+512];
	ld.global.f32 	%f77, [%rd56+512];
	sub.f32 	%f78, %f76, %f77;
	st.global.f32 	[%rd57+512], %f78;
	ld.global.f32 	%f79, [%rd55+1024];
	ld.global.f32 	%f80, [%rd56+1024];
	sub.f32 	%f81, %f79, %f80;
	st.global.f32 	[%rd57+1024], %f81;
	ld.global.f32 	%f82, [%rd55+1536];
	ld.global.f32 	%f83, [%rd56+1536];
	sub.f32 	%f84, %f82, %f83;
	st.global.f32 	[%rd57+1536], %f84;
	add.s32 	%r82, %r82, 4;
$L__BB2_16:
	setp.eq.s32 	%p12, %r42, 0;
	@%p12 bra 	$L__BB2_60;
	mul.wide.s32 	%rd58, %r2, 4;
	add.s64 	%rd26, %rd1, %rd58;
	shl.b32 	%r59, %r82, 7;
	add.s32 	%r86, %r6, %r59;
	add.s64 	%rd27, %rd3, %rd58;
	add.s64 	%rd28, %rd2, %rd58;
	neg.s32 	%r85, %r42;
$L__BB2_18:
	.pragma "nounroll";
	mul.wide.s32 	%rd59, %r86, 4;
	add.s64 	%rd60, %rd26, %rd59;
	add.s64 	%rd61, %rd27, %rd59;
	add.s64 	%rd62, %rd28, %rd59;
	ld.global.f32 	%f85, [%rd62];
	ld.global.f32 	%f86, [%rd61];
	sub.f32 	%f87, %f85, %f86;
	st.global.f32 	[%rd60], %f87;
	add.s32 	%r86, %r86, 128;
	add.s32 	%r85, %r85, 1;
	setp.ne.s32 	%p13, %r85, 0;
	@%p13 bra 	$L__BB2_18;
	bra.uni 	$L__BB2_60;
$L__BB2_19:
	setp.lt.s32 	%p14, %r51, 1;
	@%p14 bra 	$L__BB2_60;
	and.b32  	%r16, %r51, 7;
	setp.lt.u32 	%p15, %r51, 8;
	mov.b32 	%r79, 0;
	@%p15 bra 	$L__BB2_39;
	and.b32  	%r79, %r51, 2147483640;
	mov.b32 	%r78, 0;
$L__BB2_22:
	.pragma "nounroll";
	shl.b32 	%r62, %r78, 7;
	add.s32 	%r23, %r62, %r6;
	setp.ge.s32 	%p16, %r23, %r4;
	@%p16 bra 	$L__BB2_24;
	mul.wide.u32 	%rd63, %r23, 4;
	add.s64 	%rd64, %rd12, %rd63;
	add.s64 	%rd65, %rd13, %rd63;
	ld.global.f32 	%f88, [%rd64];
	ld.global.f32 	%f89, [%rd65];
	sub.f32 	%f90, %f88, %f89;
	add.s64 	%rd66, %rd14, %rd63;
	st.global.f32 	[%rd66], %f90;
$L__BB2_24:
	add.s32 	%r63, %r23, 128;
	setp.ge.s32 	%p17, %r63, %r4;
	mul.wide.s32 	%rd67, %r63, 4;
	add.s64 	%rd23, %rd12, %rd67;
	add.s64 	%rd24, %rd13, %rd67;
	add.s64 	%rd25, %rd14, %rd67;
	@%p17 bra 	$L__BB2_26;
	ld.global.f32 	%f91, [%rd23];
	ld.global.f32 	%f92, [%rd24];
	sub.f32 	%f93, %f91, %f92;
	st.global.f32 	[%rd25], %f93;
$L__BB2_26:
	add.s32 	%r64, %r23, 256;
	setp.ge.s32 	%p18, %r64, %r4;
	@%p18 bra 	$L__BB2_28;
	ld.global.f32 	%f94, [%rd23+512];
	ld.global.f32 	%f95, [%rd24+512];
	sub.f32 	%f96, %f94, %f95;
	st.global.f32 	[%rd25+512], %f96;
$L__BB2_28:
	add.s32 	%r65, %r23, 384;
	setp.ge.s32 	%p19, %r65, %r4;
	@%p19 bra 	$L__BB2_30;
	ld.global.f32 	%f97, [%rd23+1024];
	ld.global.f32 	%f98, [%rd24+1024];
	sub.f32 	%f99, %f97, %f98;
	st.global.f32 	[%rd25+1024], %f99;
$L__BB2_30:
	add.s32 	%r66, %r23, 512;
	setp.ge.s32 	%p20, %r66, %r4;
	@%p20 bra 	$L__BB2_32;
	ld.global.f32 	%f100, [%rd23+1536];
	ld.global.f32 	%f101, [%rd24+1536];
	sub.f32 	%f102, %f100, %f101;
	st.global.f32 	[%rd25+1536], %f102;
$L__BB2_32:
	add.s32 	%r67, %r23, 640;
	setp.ge.s32 	%p21, %r67, %r4;
	@%p21 bra 	$L__BB2_34;
	ld.global.f32 	%f103, [%rd23+2048];
	ld.global.f32 	%f104, [%rd24+2048];
	sub.f32 	%f105, %f103, %f104;
	st.global.f32 	[%rd25+2048], %f105;
$L__BB2_34:
	add.s32 	%r68, %r23, 768;
	setp.ge.s32 	%p22, %r68, %r4;
	@%p22 bra 	$L__BB2_36;
	ld.global.f32 	%f106, [%rd23+2560];
	ld.global.f32 	%f107, [%rd24+2560];
	sub.f32 	%f108, %f106, %f107;
	st.global.f32 	[%rd25+2560], %f108;
$L__BB2_36:
	add.s32 	%r69, %r23, 896;
	setp.ge.s32 	%p23, %r69, %r4;
	@%p23 bra 	$L__BB2_38;
	ld.global.f32 	%f109, [%rd23+3072];
	ld.global.f32 	%f110, [%rd24+3072];
	sub.f32 	%f111, %f109, %f110;
	st.global.f32 	[%rd25+3072], %f111;
$L__BB2_38:
	add.s32 	%r78, %r78, 8;
	setp.ne.s32 	%p24, %r78, %r79;
	@%p24 bra 	$L__BB2_22;
$L__BB2_39:
	setp.eq.s32 	%p25, %r16, 0;
	@%p25 bra 	$L__BB2_60;
	and.b32  	%r26, %r51, 3;
	setp.lt.u32 	%p26, %r16, 4;
	@%p26 bra 	$L__BB2_50;
	shl.b32 	%r70, %r79, 7;
	add.s32 	%r27, %r70, %r6;
	setp.ge.s32 	%p27, %r27, %r4;
	@%p27 bra 	$L__BB2_43;
	mul.wide.s32 	%rd68, %r27, 4;
	add.s64 	%rd69, %rd12, %rd68;
	add.s64 	%rd70, %rd13, %rd68;
	ld.global.f32 	%f112, [%rd69];
	ld.global.f32 	%f113, [%rd70];
	sub.f32 	%f114, %f112, %f113;
	add.s64 	%rd71, %rd14, %rd68;
	st.global.f32 	[%rd71], %f114;
$L__BB2_43:
	add.s32 	%r28, %r27, 128;
	setp.ge.s32 	%p28, %r28, %r4;
	@%p28 bra 	$L__BB2_45;
	mul.wide.s32 	%rd72, %r28, 4;
	add.s64 	%rd73, %rd12, %rd72;
	add.s64 	%rd74, %rd13, %rd72;
	ld.global.f32 	%f115, [%rd73];
	ld.global.f32 	%f116, [%rd74];
	sub.f32 	%f117, %f115, %f116;
	add.s64 	%rd75, %rd14, %rd72;
	st.global.f32 	[%rd75], %f117;
$L__BB2_45:
	add.s32 	%r29, %r27, 256;
	setp.ge.s32 	%p29, %r29, %r4;
	@%p29 bra 	$L__BB2_47;
	mul.wide.s32 	%rd76, %r29, 4;
	add.s64 	%rd77, %rd12, %rd76;
	add.s64 	%rd78, %rd13, %rd76;
	ld.global.f32 	%f118, [%rd77];
	ld.global.f32 	%f119, [%rd78];
	sub.f32 	%f120, %f118, %f119;
	add.s64 	%rd79, %rd14, %rd76;
	st.global.f32 	[%rd79], %f120;
$L__BB2_47:
	add.s32 	%r30, %r27, 384;
	setp.ge.s32 	%p30, %r30, %r4;
	@%p30 bra 	$L__BB2_49;
	mul.wide.s32 	%rd80, %r30, 4;
	add.s64 	%rd81, %rd12, %rd80;
	add.s64 	%rd82, %rd13, %rd80;
	ld.global.f32 	%f121, [%rd81];
	ld.global.f32 	%f122, [%rd82];
	sub.f32 	%f123, %f121, %f122;
	add.s64 	%rd83, %rd14, %rd80;
	st.global.f32 	[%rd83], %f123;
$L__BB2_49:
	add.s32 	%r79, %r79, 4;
$L__BB2_50:
	setp.eq.s32 	%p31, %r26, 0;
	@%p31 bra 	$L__BB2_60;
	setp.eq.s32 	%p32, %r26, 1;
	@%p32 bra 	$L__BB2_57;
	shl.b32 	%r71, %r79, 7;
	add.s32 	%r33, %r71, %r6;
	setp.ge.s32 	%p33, %r33, %r4;
	@%p33 bra 	$L__BB2_54;
	mul.wide.s32 	%rd84, %r33, 4;
	add.s64 	%rd85, %rd12, %rd84;
	add.s64 	%rd86, %rd13, %rd84;
	ld.global.f32 	%f124, [%rd85];
	ld.global.f32 	%f125, [%rd86];
	sub.f32 	%f126, %f124, %f125;
	add.s64 	%rd87, %rd14, %rd84;
	st.global.f32 	[%rd87], %f126;
$L__BB2_54:
	add.s32 	%r34, %r33, 128;
	setp.ge.s32 	%p34, %r34, %r4;
	@%p34 bra 	$L__BB2_56;
	mul.wide.s32 	%rd88, %r34, 4;
	add.s64 	%rd89, %rd12, %rd88;
	add.s64 	%rd90, %rd13, %rd88;
	ld.global.f32 	%f127, [%rd89];
	ld.global.f32 	%f128, [%rd90];
	sub.f32 	%f129, %f127, %f128;
	add.s64 	%rd91, %rd14, %rd88;
	st.global.f32 	[%rd91], %f129;
$L__BB2_56:
	add.s32 	%r79, %r79, 2;
$L__BB2_57:
	and.b32  	%r72, %r51, 1;
	setp.eq.b32 	%p35, %r72, 1;
	not.pred 	%p36, %p35;
	@%p36 bra 	$L__BB2_60;
	shl.b32 	%r73, %r79, 7;
	add.s32 	%r37, %r73, %r6;
	setp.ge.s32 	%p37, %r37, %r4;
	@%p37 bra 	$L__BB2_60;
	mul.wide.s32 	%rd92, %r37, 4;
	add.s64 	%rd93, %rd12, %rd92;
	add.s64 	%rd94, %rd13, %rd92;
	ld.global.f32 	%f130, [%rd93];
	ld.global.f32 	%f131, [%rd94];
	sub.f32 	%f132, %f130, %f131;
	add.s64 	%rd95, %rd14, %rd92;
	st.global.f32 	[%rd95], %f132;
$L__BB2_60:
	ret;

}
	// .globl	_ZN3cub18CUB_300001_SM_10006detail9transform16transform_kernelINS2_10policy_hubILb1EN4cuda3std3__45tupleIJN6thrust24THRUST_300001_SM_1000_NS6detail15normal_iteratorINSA_10device_ptrIfEEEESF_EEEE10policy1000El18daily_gain_functorSF_JPfSK_EEEvT0_iT1_T2_DpNS2_10kernel_argIT3_EE
.visible .entry _ZN3cub18CUB_300001_SM_10006detail9transform16transform_kernelINS2_10policy_hubILb1EN4cuda3std3__45tupleIJN6thrust24THRUST_300001_SM_1000_NS6detail15normal_iteratorINSA_10device_ptrIfEEEESF_EEEE10policy1000El18daily_gain_functorSF_JPfSK_EEEvT0_iT1_T2_DpNS2_10kernel_argIT3_EE(
	.param .u64 _ZN3cub18CUB_300001_SM_10006detail9transform16transform_kernelINS2_10policy_hubILb1EN4cuda3std3__45tupleIJN6thrust24THRUST_300001_SM_1000_NS6detail15normal_iteratorINSA_10device_ptrIfEEEESF_EEEE10policy1000El18daily_gain_functorSF_JPfSK_EEEvT0_iT1_T2_DpNS2_10kernel_argIT3_EE_param_0,
	.param .u32 _ZN3cub18CUB_300001_SM_10006detail9transform16transform_kernelINS2_10policy_hubILb1EN4cuda3std3__45tupleIJN6thrust24THRUST_300001_SM_1000_NS6detail15normal_iteratorINSA_10device_ptrIfEEEESF_EEEE10policy1000El18daily_gain_functorSF_JPfSK_EEEvT0_iT1_T2_DpNS2_10kernel_argIT3_EE_param_1,
	.param .align 1 .b8 _ZN3cub18CUB_300001_SM_10006detail9transform16transform_kernelINS2_10policy_hubILb1EN4cuda3std3__45tupleIJN6thrust24THRUST_300001_SM_1000_NS6detail15normal_iteratorINSA_10device_ptrIfEEEESF_EEEE10policy1000El18daily_gain_functorSF_JPfSK_EEEvT0_iT1_T2_DpNS2_10kernel_argIT3_EE_param_2[1],
	.param .align 8 .b8 _ZN3cub18CUB_300001_SM_10006detail9transform16transform_kernelINS2_10policy_hubILb1EN4cuda3std3__45tupleIJN6thrust24THRUST_300001_SM_1000_NS6detail15normal_iteratorINSA_10device_ptrIfEEEESF_EEEE10policy1000El18daily_gain_functorSF_JPfSK_EEEvT0_iT1_T2_DpNS2_10kernel_argIT3_EE_param_3[8],
	.param .align 8 .b8 _ZN3cub18CUB_300001_SM_10006detail9transform16transform_kernelINS2_10policy_hubILb1EN4cuda3std3__45tupleIJN6thrust24THRUST_300001_SM_1000_NS6detail15normal_iteratorINSA_10device_ptrIfEEEESF_EEEE10policy1000El18daily_gain_functorSF_JPfSK_EEEvT0_iT1_T2_DpNS2_10kernel_argIT3_EE_param_4[16],
	.param .align 8 .b8 _ZN3cub18CUB_300001_SM_10006detail9transform16transform_kernelINS2_10policy_hubILb1EN4cuda3std3__45tupleIJN6thrust24THRUST_300001_SM_1000_NS6detail15normal_iteratorINSA_10device_ptrIfEEEESF_EEEE10policy1000El18daily_gain_functorSF_JPfSK_EEEvT0_iT1_T2_DpNS2_10kernel_argIT3_EE_param_5[16]
)
.maxntid 128
{
	.reg .pred 	%p<38>;
	.reg .b32 	%r<84>;
	.reg .b32 	%f<133>;
	.reg .b64 	%rd<106>;

	ld.param.u64 	%rd29, [_ZN3cub18CUB_300001_SM_10006detail9transform16transform_kernelINS2_10policy_hubILb1EN4cuda3std3__45tupleIJN6thrust24THRUST_300001_SM_1000_NS6detail15normal_iteratorINSA_10device_ptrIfEEEESF_EEEE10policy1000El18daily_gain_functorSF_JPfSK_EEEvT0_iT1_T2_DpNS2_10kernel_argIT3_EE_param_0];
	ld.param.u64 	%rd30, [_ZN3cub18CUB_300001_SM_10006detail9transform16transform_kernelINS2_10policy_hubILb1EN4cuda3std3__45tupleIJN6thrust24THRUST_300001_SM_1000_NS6detail15normal_iteratorINSA_10device_ptrIfEEEESF_EEEE10policy1000El18daily_gain_functorSF_JPfSK_EEEvT0_iT1_T2_DpNS2_10kernel_argIT3_EE_param_5];
	ld.param.u64 	%rd31, [_ZN3cub18CUB_300001_SM_10006detail9transform16transform_kernelINS2_10policy_hubILb1EN4cuda3std3__45tupleIJN6thrust24THRUST_300001_SM_1000_NS6detail15normal_iteratorINSA_10device_ptrIfEEEESF_EEEE10policy1000El18daily_gain_functorSF_JPfSK_EEEvT0_iT1_T2_DpNS2_10kernel_argIT3_EE_param_4];
	ld.param.u64 	%rd32, [_ZN3cub18CUB_300001_SM_10006detail9transform16transform_kernelINS2_10policy_hubILb1EN4cuda3std3__45tupleIJN6thrust24THRUST_300001_SM_1000_NS6detail15normal_iteratorINSA_10device_ptrIfEEEESF_EEEE10policy1000El18daily_gain_functorSF_JPfSK_EEEvT0_iT1_T2_DpNS2_10kernel_argIT3_EE_param_3];
	ld.param.u32 	%r49, [_ZN3cub18CUB_300001_SM_10006detail9transform16transform_kernelINS2_10policy_hubILb1EN4cuda3std3__45tupleIJN6thrust24THRUST_300001_SM_1000_NS6detail15normal_iteratorINSA_10device_ptrIfEEEESF_EEEE10policy1000El18daily_gain_functorSF_JPfSK_EEEvT0_iT1_T2_DpNS2_10kernel_argIT3_EE_param_1];
	cvta.to.global.u64 	%rd1, %rd32;
	cvta.to.global.u64 	%rd2, %rd31;
	cvta.to.global.u64 	%rd3, %rd30;
	shl.b32 	%r1, %r49, 7;
	mov.u32 	%r50, %ctaid.x;
	cvt.u64.u32 	%rd33, %r50;
	cvt.s64.s32 	%rd34, %r1;
	mul.lo.s64 	%rd4, %rd34, %rd33;
	sub.s64 	%rd35, %rd29, %rd4;
	min.s64 	%rd36, %rd35, %rd34;
	cvt.u32.u64 	%r2, %rd36;
	shl.b32 	%r3, %r2, 2;
	mov.u32 	%r4, %tid.x;
	shl.b32 	%r72, %r4, 7;
	setp.ge.s32 	%p1, %r72, %r3;
	@%p1 bra 	$L__BB3_5;
	shl.b64 	%rd5, %rd4, 2;
	add.s64 	%rd37, %rd2, %rd5;
	mul.wide.u32 	%rd6, %r4, 128;
	add.s64 	%rd103, %rd37, %rd6;
	mov.u32 	%r71, %r72;
$L__BB3_2:
	.pragma "nounroll";
	// begin inline asm
	prefetch.global.L2 [%rd103];
	// end inline asm
	add.s32 	%r71, %r71, 16384;
	add.s64 	%rd103, %rd103, 16384;
	setp.lt.s32 	%p2, %r71, %r3;
	@%p2 bra 	$L__BB3_2;
	add.s64 	%rd39, %rd3, %rd5;
	add.s64 	%rd104, %rd39, %rd6;
$L__BB3_4:
	.pragma "nounroll";
	// begin inline asm
	prefetch.global.L2 [%rd104];
	// end inline asm
	add.s32 	%r72, %r72, 16384;
	add.s64 	%rd104, %rd104, 16384;
	setp.lt.s32 	%p3, %r72, %r3;
	@%p3 bra 	$L__BB3_4;
$L__BB3_5:
	shl.b64 	%rd105, %rd4, 2;
	add.s64 	%rd13, %rd2, %rd105;
	add.s64 	%rd14, %rd3, %rd105;
	add.s64 	%rd15, %rd1, %rd105;
	setp.eq.s32 	%p4, %r1, %r2;
	@%p4 bra 	$L__BB3_47;
	setp.lt.s32 	%p5, %r49, 1;
	@%p5 bra 	$L__BB3_60;
	and.b32  	%r10, %r49, 7;
	setp.lt.u32 	%p6, %r49, 8;
	mov.b32 	%r81, 0;
	@%p6 bra 	$L__BB3_26;
	and.b32  	%r81, %r49, 2147483640;
	mov.b32 	%r75, 0;
$L__BB3_9:
	.pragma "nounroll";
	shl.b32 	%r53, %r75, 7;
	add.s32 	%r21, %r53, %r4;
	setp.ge.s32 	%p7, %r21, %r2;
	@%p7 bra 	$L__BB3_11;
	mul.wide.u32 	%rd42, %r21, 4;
	add.s64 	%rd43, %rd13, %rd42;
	add.s64 	%rd44, %rd14, %rd42;
	ld.global.f32 	%f1, [%rd43];
	ld.global.f32 	%f2, [%rd44];
	sub.f32 	%f3, %f1, %f2;
	add.s64 	%rd45, %rd15, %rd42;
	st.global.f32 	[%rd45], %f3;
$L__BB3_11:
	add.s32 	%r54, %r21, 128;
	setp.ge.s32 	%p8, %r54, %r2;
	mul.wide.s32 	%rd46, %r54, 4;
	add.s64 	%rd23, %rd13, %rd46;
	add.s64 	%rd24, %rd14, %rd46;
	add.s64 	%rd25, %rd15, %rd46;
	@%p8 bra 	$L__BB3_13;
	ld.global.f32 	%f4, [%rd23];
	ld.global.f32 	%f5, [%rd24];
	sub.f32 	%f6, %f4, %f5;
	st.global.f32 	[%rd25], %f6;
$L__BB3_13:
	add.s32 	%r55, %r21, 256;
	setp.ge.s32 	%p9, %r55, %r2;
	@%p9 bra 	$L__BB3_15;
	ld.global.f32 	%f7, [%rd23+512];
	ld.global.f32 	%f8, [%rd24+512];
	sub.f32 	%f9, %f7, %f8;
	st.global.f32 	[%rd25+512], %f9;
$L__BB3_15:
	add.s32 	%r56, %r21, 384;
	setp.ge.s32 	%p10, %r56, %r2;
	@%p10 bra 	$L__BB3_17;
	ld.global.f32 	%f10, [%rd23+1024];
	ld.global.f32 	%f11, [%rd24+1024];
	sub.f32 	%f12, %f10, %f11;
	st.global.f32 	[%rd25+1024], %f12;
$L__BB3_17:
	add.s32 	%r57, %r21, 512;
	setp.ge.s32 	%p11, %r57, %r2;
	@%p11 bra 	$L__BB3_19;
	ld.global.f32 	%f13, [%rd23+1536];
	ld.global.f32 	%f14, [%rd24+1536];
	sub.f32 	%f15, %f13, %f14;
	st.global.f32 	[%rd25+1536], %f15;
$L__BB3_19:
	add.s32 	%r58, %r21, 640;
	setp.ge.s32 	%p12, %r58, %r2;
	@%p12 bra 	$L__BB3_21;
	ld.global.f32 	%f16, [%rd23+2048];
	ld.global.f32 	%f17, [%rd24+2048];
	sub.f32 	%f18, %f16, %f17;
	st.global.f32 	[%rd25+2048], %f18;
$L__BB3_21:
	add.s32 	%r59, %r21, 768;
	setp.ge.s32 	%p13, %r59, %r2;
	@%p13 bra 	$L__BB3_23;
	ld.global.f32 	%f19, [%rd23+2560];
	ld.global.f32 	%f20, [%rd24+2560];
	sub.f32 	%f21, %f19, %f20;
	st.global.f32 	[%rd25+2560], %f21;
$L__BB3_23:
	add.s32 	%r60, %r21, 896;
	setp.ge.s32 	%p14, %r60, %r2;
	@%p14 bra 	$L__BB3_25;
	ld.global.f32 	%f22, [%rd23+3072];
	ld.global.f32 	%f23, [%rd24+3072];
	sub.f32 	%f24, %f22, %f23;
	st.global.f32 	[%rd25+3072], %f24;
$L__BB3_25:
	add.s32 	%r75, %r75, 8;
	setp.eq.s32 	%p15, %r75, %r81;
	@%p15 bra 	$L__BB3_26;
	bra.uni 	$L__BB3_9;
$L__BB3_26:
	setp.eq.s32 	%p16, %r10, 0;
	@%p16 bra 	$L__BB3_60;
	and.b32  	%r37, %r49, 3;
	setp.lt.u32 	%p17, %r10, 4;
	@%p17 bra 	$L__BB3_37;
	shl.b32 	%r61, %r81, 7;
	add.s32 	%r38, %r61, %r4;
	setp.ge.s32 	%p18, %r38, %r2;
	@%p18 bra 	$L__BB3_30;
	mul.wide.s32 	%rd47, %r38, 4;
	add.s64 	%rd48, %rd13, %rd47;
	add.s64 	%rd49, %rd14, %rd47;
	ld.global.f32 	%f25, [%rd48];
	ld.global.f32 	%f26, [%rd49];
	sub.f32 	%f27, %f25, %f26;
	add.s64 	%rd50, %rd15, %rd47;
	st.global.f32 	[%rd50], %f27;
$L__BB3_30:
	add.s32 	%r39, %r38, 128;
	setp.ge.s32 	%p19, %r39, %r2;
	@%p19 bra 	$L__BB3_32;
	mul.wide.s32 	%rd51, %r39, 4;
	add.s64 	%rd52, %rd13, %rd51;
	add.s64 	%rd53, %rd14, %rd51;
	ld.global.f32 	%f28, [%rd52];
	ld.global.f32 	%f29, [%rd53];
	sub.f32 	%f30, %f28, %f29;
	add.s64 	%rd54, %rd15, %rd51;
	st.global.f32 	[%rd54], %f30;
$L__BB3_32:
	add.s32 	%r40, %r38, 256;
	setp.ge.s32 	%p20, %r40, %r2;
	@%p20 bra 	$L__BB3_34;
	mul.wide.s32 	%rd55, %r40, 4;
	add.s64 	%rd56, %rd13, %rd55;
	add.s64 	%rd57, %rd14, %rd55;
	ld.global.f32 	%f31, [%rd56];
	ld.global.f32 	%f32, [%rd57];
	sub.f32 	%f33, %f31, %f32;
	add.s64 	%rd58, %rd15, %rd55;
	st.global.f32 	[%rd58], %f33;
$L__BB3_34:
	add.s32 	%r41, %r38, 384;
	setp.ge.s32 	%p21, %r41, %r2;
	@%p21 bra 	$L__BB3_36;
	mul.wide.s32 	%rd59, %r41, 4;
	add.s64 	%rd60, %rd13, %rd59;
	add.s64 	%rd61, %rd14, %rd59;
	ld.global.f32 	%f34, [%rd60];
	ld.global.f32 	%f35, [%rd61];
	sub.f32 	%f36, %f34, %f35;
	add.s64 	%rd62, %rd15, %rd59;
	st.global.f32 	[%rd62], %f36;
$L__BB3_36:
	add.s32 	%r81, %r81, 4;
$L__BB3_37:
	setp.eq.s32 	%p22, %r37, 0;
	@%p22 bra 	$L__BB3_60;
	setp.eq.s32 	%p23, %r37, 1;
	@%p23 bra 	$L__BB3_44;
	shl.b32 	%r62, %r81, 7;
	add.s32 	%r44, %r62, %r4;
	setp.ge.s32 	%p24, %r44, %r2;
	@%p24 bra 	$L__BB3_41;
	mul.wide.s32 	%rd63, %r44, 4;
	add.s64 	%rd64, %rd13, %rd63;
	add.s64 	%rd65, %rd14, %rd63;
	ld.global.f32 	%f37, [%rd64];
	ld.global.f32 	%f38, [%rd65];
	sub.f32 	%f39, %f37, %f38;
	add.s64 	%rd66, %rd15, %rd63;
	st.global.f32 	[%rd66], %f39;
$L__BB3_41:
	add.s32 	%r45, %r44, 128;
	setp.ge.s32 	%p25, %r45, %r2;
	@%p25 bra 	$L__BB3_43;
	mul.wide.s32 	%rd67, %r45, 4;
	add.s64 	%rd68, %rd13, %rd67;
	add.s64 	%rd69, %rd14, %rd67;
	ld.global.f32 	%f40, [%rd68];
	ld.global.f32 	%f41, [%rd69];
	sub.f32 	%f42, %f40, %f41;
	add.s64 	%rd70, %rd15, %rd67;
	st.global.f32 	[%rd70], %f42;
$L__BB3_43:
	add.s32 	%r81, %r81, 2;
$L__BB3_44:
	and.b32  	%r63, %r49, 1;
	setp.eq.b32 	%p26, %r63, 1;
	not.pred 	%p27, %p26;
	@%p27 bra 	$L__BB3_60;
	shl.b32 	%r64, %r81, 7;
	add.s32 	%r48, %r64, %r4;
	setp.ge.s32 	%p28, %r48, %r2;
	@%p28 bra 	$L__BB3_60;
	mul.wide.s32 	%rd71, %r48, 4;
	add.s64 	%rd72, %rd13, %rd71;
	add.s64 	%rd73, %rd14, %rd71;
	ld.global.f32 	%f43, [%rd72];
	ld.global.f32 	%f44, [%rd73];
	sub.f32 	%f45, %f43, %f44;
	add.s64 	%rd74, %rd15, %rd71;
	st.global.f32 	[%rd74], %f45;
	bra.uni 	$L__BB3_60;
$L__BB3_47:
	setp.lt.s32 	%p29, %r49, 1;
	@%p29 bra 	$L__BB3_60;
	and.b32  	%r12, %r49, 15;
	setp.lt.u32 	%p30, %r49, 16;
	mov.b32 	%r77, 0;
	@%p30 bra 	$L__BB3_51;
	and.b32  	%r77, %r49, 2147483632;
	neg.s32 	%r74, %r77;
	add.s64 	%rd75, %rd105, %rd1;
	add.s32 	%r73, %r4, 1152;
	add.s64 	%rd17, %rd75, 1536;
	mul.wide.u32 	%rd76, %r4, 4;
	add.s64 	%rd77, %rd76, %rd2;
	add.s64 	%rd18, %rd77, 4096;
	add.s64 	%rd78, %rd76, 2048;
	add.s64 	%rd19, %rd3, %rd78;
	add.s64 	%rd20, %rd1, %rd78;
$L__BB3_50:
	.pragma "nounroll";
	mul.wide.s32 	%rd79, %r73, 4;
	shl.b64 	%rd80, %rd4, 2;
	add.s64 	%rd81, %rd80, 1536;
	add.s64 	%rd82, %rd2, %rd81;
	add.s64 	%rd83, %rd82, %rd79;
	add.s64 	%rd84, %rd3, %rd81;
	add.s64 	%rd85, %rd84, %rd79;
	add.s64 	%rd86, %rd17, %rd79;
	add.s64 	%rd87, %rd18, %rd105;
	add.s64 	%rd88, %rd19, %rd105;
	ld.global.f32 	%f46, [%rd87+-4096];
	ld.global.f32 	%f47, [%rd88+-2048];
	sub.f32 	%f48, %f46, %f47;
	add.s64 	%rd89, %rd20, %rd105;
	st.global.f32 	[%rd89+-2048], %f48;
	ld.global.f32 	%f49, [%rd87+-3584];
	ld.global.f32 	%f50, [%rd88+-1536];
	sub.f32 	%f51, %f49, %f50;
	st.global.f32 	[%rd89+-1536], %f51;
	ld.global.f32 	%f52, [%rd87+-3072];
	ld.global.f32 	%f53, [%rd88+-1024];
	sub.f32 	%f54, %f52, %f53;
	st.global.f32 	[%rd89+-1024], %f54;
	ld.global.f32 	%f55, [%rd87+-2560];
	ld.global.f32 	%f56, [%rd88+-512];
	sub.f32 	%f57, %f55, %f56;
	st.global.f32 	[%rd89+-512], %f57;
	ld.global.f32 	%f58, [%rd87+-2048];
	ld.global.f32 	%f59, [%rd88];
	sub.f32 	%f60, %f58, %f59;
	st.global.f32 	[%rd89], %f60;
	ld.global.f32 	%f61, [%rd87+-1536];
	ld.global.f32 	%f62, [%rd88+512];
	sub.f32 	%f63, %f61, %f62;
	st.global.f32 	[%rd89+512], %f63;
	ld.global.f32 	%f64, [%rd87+-1024];
	ld.global.f32 	%f65, [%rd88+1024];
	sub.f32 	%f66, %f64, %f65;
	st.global.f32 	[%rd89+1024], %f66;
	ld.global.f32 	%f67, [%rd87+-512];
	ld.global.f32 	%f68, [%rd88+1536];
	sub.f32 	%f69, %f67, %f68;
	st.global.f32 	[%rd89+1536], %f69;
	ld.global.f32 	%f70, [%rd87];
	ld.global.f32 	%f71, [%rd88+2048];
	sub.f32 	%f72, %f70, %f71;
	st.global.f32 	[%rd89+2048], %f72;
	ld.global.f32 	%f73, [%rd83+-1536];
	ld.global.f32 	%f74, [%rd85+-1536];
	sub.f32 	%f75, %f73, %f74;
	st.global.f32 	[%rd86+-1536], %f75;
	ld.global.f32 	%f76, [%rd83+-1024];
	ld.global.f32 	%f77, [%rd85+-1024];
	sub.f32 	%f78, %f76, %f77;
	st.global.f32 	[%rd86+-1024], %f78;
	ld.global.f32 	%f79, [%rd83+-512];
	ld.global.f32 	%f80, [%rd85+-512];
	sub.f32 	%f81, %f79, %f80;
	st.global.f32 	[%rd86+-512], %f81;
	ld.global.f32 	%f82, [%rd83];
	ld.global.f32 	%f83, [%rd85];
	sub.f32 	%f84, %f82, %f83;
	st.global.f32 	[%rd86], %f84;
	ld.global.f32 	%f85, [%rd83+512];
	ld.global.f32 	%f86, [%rd85+512];
	sub.f32 	%f87, %f85, %f86;
	st.global.f32 	[%rd86+512], %f87;
	ld.global.f32 	%f88, [%rd83+1024];
	ld.global.f32 	%f89, [%rd85+1024];
	sub.f32 	%f90, %f88, %f89;
	st.global.f32 	[%rd86+1024], %f90;
	ld.global.f32 	%f91, [%rd83+1536];
	ld.global.f32 	%f92, [%rd85+1536];
	sub.f32 	%f93, %f91, %f92;
	st.global.f32 	[%rd86+1536], %f93;
	add.s32 	%r74, %r74, 16;
	add.s32 	%r73, %r73, 2048;
	add.s64 	%rd105, %rd105, 8192;
	setp.eq.s32 	%p31, %r74, 0;
	@%p31 bra 	$L__BB3_51;
	bra.uni 	$L__BB3_50;
$L__BB3_51:
	setp.eq.s32 	%p32, %r12, 0;
	@%p32 bra 	$L__BB3_60;
	and.b32  	%r24, %r49, 7;
	setp.lt.u32 	%p33, %r12, 8;
	@%p33 bra 	$L__BB3_54;
	shl.b32 	%r66, %r77, 7;
	add.s32 	%r67, %r66, %r4;
	mul.wide.s32 	%rd90, %r67, 4;
	add.s64 	%rd91, %rd13, %rd90;
	add.s64 	%rd92, %rd14, %rd90;
	ld.global.f32 	%f94, [%rd91];
	ld.global.f32 	%f95, [%rd92];
	sub.f32 	%f96, %f94, %f95;
	add.s64 	%rd93, %rd15, %rd90;
	st.global.f32 	[%rd93], %f96;
	ld.global.f32 	%f97, [%rd91+512];
	ld.global.f32 	%f98, [%rd92+512];
	sub.f32 	%f99, %f97, %f98;
	st.global.f32 	[%rd93+512], %f99;
	ld.global.f32 	%f100, [%rd91+1024];
	ld.global.f32 	%f101, [%rd92+1024];
	sub.f32 	%f102, %f100, %f101;
	st.global.f32 	[%rd93+1024], %f102;
	ld.global.f32 	%f103, [%rd91+1536];
	ld.global.f32 	%f104, [%rd92+1536];
	sub.f32 	%f105, %f103, %f104;
	st.global.f32 	[%rd93+1536], %f105;
	ld.global.f32 	%f106, [%rd91+2048];
	ld.global.f32 	%f107, [%rd92+2048];
	sub.f32 	%f108, %f106, %f107;
	st.global.f32 	[%rd93+2048], %f108;
	ld.global.f32 	%f109, [%rd91+2560];
	ld.global.f32 	%f110, [%rd92+2560];
	sub.f32 	%f111, %f109, %f110;
	st.global.f32 	[%rd93+2560], %f111;
	ld.global.f32 	%f112, [%rd91+3072];
	ld.global.f32 	%f113, [%rd92+3072];
	sub.f32 	%f114, %f112, %f113;
	st.global.f32 	[%rd93+3072], %f114;
	ld.global.f32 	%f115, [%rd91+3584];
	ld.global.f32 	%f116, [%rd92+3584];
	sub.f32 	%f117, %f115, %f116;
	st.global.f32 	[%rd93+3584], %f117;
	add.s32 	%r77, %r77, 8;
$L__BB3_54:
	setp.eq.s32 	%p34, %r24, 0;
	@%p34 bra 	$L__BB3_60;
	and.b32  	%r27, %r49, 3;
	setp.lt.u32 	%p35, %r24, 4;
	@%p35 bra 	$L__BB3_57;
	shl.b32 	%r68, %r77, 7;
	add.s32 	%r69, %r68, %r4;
	mul.wide.s32 	%rd94, %r69, 4;
	add.s64 	%rd95, %rd13, %rd94;
	add.s64 	%rd96, %rd14, %rd94;
	ld.global.f32 	%f118, [%rd95];
	ld.global.f32 	%f119, [%rd96];
	sub.f32 	%f120, %f118, %f119;
	add.s64 	%rd97, %rd15, %rd94;
	st.global.f32 	[%rd97], %f120;
	ld.global.f32 	%f121, [%rd95+512];
	ld.global.f32 	%f122, [%rd96+512];
	sub.f32 	%f123, %f121, %f122;
	st.global.f32 	[%rd97+512], %f123;
	ld.global.f32 	%f124, [%rd95+1024];
	ld.global.f32 	%f125, [%rd96+1024];
	sub.f32 	%f126, %f124, %f125;
	st.global.f32 	[%rd97+1024], %f126;
	ld.global.f32 	%f127, [%rd95+1536];
	ld.global.f32 	%f128, [%rd96+1536];
	sub.f32 	%f129, %f127, %f128;
	st.global.f32 	[%rd97+1536], %f129;
	add.s32 	%r77, %r77, 4;
$L__BB3_57:
	setp.eq.s32 	%p36, %r27, 0;
	@%p36 bra 	$L__BB3_60;
	shl.b64 	%rd98, %rd4, 2;
	add.s64 	%rd26, %rd1, %rd98;
	shl.b32 	%r70, %r77, 7;
	add.s32 	%r80, %r4, %r70;
	add.s64 	%rd27, %rd3, %rd98;
	add.s64 	%rd28, %rd2, %rd98;
	neg.s32 	%r79, %r27;
$L__BB3_59:
	.pragma "nounroll";
	mul.wide.s32 	%rd99, %r80, 4;
	add.s64 	%rd100, %rd26, %rd99;
	add.s64 	%rd101, %rd27, %rd99;
	add.s64 	%rd102, %rd28, %rd99;
	ld.global.f32 	%f130, [%rd102];
	ld.global.f32 	%f131, [%rd101];
	sub.f32 	%f132, %f130, %f131;
	st.global.f32 	[%rd100], %f132;
	add.s32 	%r80, %r80, 128;
	add.s32 	%r79, %r79, 1;
	setp.eq.s32 	%p37, %r79, 0;
	@%p37 bra 	$L__BB3_60;
	bra.uni 	$L__BB3_59;
$L__BB3_60:
	ret;

}
	// .globl	_ZN3cub18CUB_300001_SM_10006detail6reduce28DeviceReduceSingleTileKernelINS2_10policy_hubIljN4cuda3std3__44plusIlEEE10Policy1000EN6thrust24THRUST_300001_SM_1000_NS18transform_iteratorI16is_positive_gainNSD_6detail15normal_iteratorINSD_10device_ptrIfEEEEllEEPljS9_llNS7_10__identityEEEvT0_T1_T2_T3_T4_T6_
.visible .entry _ZN3cub18CUB_300001_SM_10006detail6reduce28DeviceReduceSingleTileKernelINS2_10policy_hubIljN4cuda3std3__44plusIlEEE10Policy1000EN6thrust24THRUST_300001_SM_1000_NS18transform_iteratorI16is_positive_gainNSD_6detail15normal_iteratorINSD_10device_ptrIfEEEEllEEPljS9_llNS7_10__identityEEEvT0_T1_T2_T3_T4_T6_(
	.param .align 8 .b8 _ZN3cub18CUB_300001_SM_10006detail6reduce28DeviceReduceSingleTileKernelINS2_10policy_hubIljN4cuda3std3__44plusIlEEE10Policy1000EN6thrust24THRUST_300001_SM_1000_NS18transform_iteratorI16is_positive_gainNSD_6detail15normal_iteratorINSD_10device_ptrIfEEEEllEEPljS9_llNS7_10__identityEEEvT0_T1_T2_T3_T4_T6__param_0[16],
	.param .u64 .ptr .align 1 _ZN3cub18CUB_300001_SM_10006detail6reduce28DeviceReduceSingleTileKernelINS2_10policy_hubIljN4cuda3std3__44plusIlEEE10Policy1000EN6thrust24THRUST_300001_SM_1000_NS18transform_iteratorI16is_positive_gainNSD_6detail15normal_iteratorINSD_10device_ptrIfEEEEllEEPljS9_llNS7_10__identityEEEvT0_T1_T2_T3_T4_T6__param_1,
	.param .u32 _ZN3cub18CUB_300001_SM_10006detail6reduce28DeviceReduceSingleTileKernelINS2_10policy_hubIljN4cuda3std3__44plusIlEEE10Policy1000EN6thrust24THRUST_300001_SM_1000_NS18transform_iteratorI16is_positive_gainNSD_6detail15normal_iteratorINSD_10device_ptrIfEEEEllEEPljS9_llNS7_10__identityEEEvT0_T1_T2_T3_T4_T6__param_2,
	.param .align 1 .b8 _ZN3cub18CUB_300001_SM_10006detail6reduce28DeviceReduceSingleTileKernelINS2_10policy_hubIljN4cuda3std3__44plusIlEEE10Policy1000EN6thrust24THRUST_300001_SM_1000_NS18transform_iteratorI16is_positive_gainNSD_6detail15normal_iteratorINSD_10device_ptrIfEEEEllEEPljS9_llNS7_10__identityEEEvT0_T1_T2_T3_T4_T6__param_3[1],
	.param .u64 _ZN3cub18CUB_300001_SM_10006detail6reduce28DeviceReduceSingleTileKernelINS2_10policy_hubIljN4cuda3std3__44plusIlEEE10Policy1000EN6thrust24THRUST_300001_SM_1000_NS18transform_iteratorI16is_positive_gainNSD_6detail15normal_iteratorINSD_10device_ptrIfEEEEllEEPljS9_llNS7_10__identityEEEvT0_T1_T2_T3_T4_T6__param_4,
	.param .align 1 .b8 _ZN3cub18CUB_300001_SM_10006detail6reduce28DeviceReduceSingleTileKernelINS2_10policy_hubIljN4cuda3std3__44plusIlEEE10Policy1000EN6thrust24THRUST_300001_SM_1000_NS18transform_iteratorI16is_positive_gainNSD_6detail15normal_iteratorINSD_10device_ptrIfEEEEllEEPljS9_llNS7_10__identityEEEvT0_T1_T2_T3_T4_T6__param_5[1]
)
.maxntid 512
.minnctapersm 1
{
	.reg .pred 	%p<140>;
	.reg .b16 	%rs<9>;
	.reg .b32 	%r<295>;
	.reg .b32 	%f<74>;
	.reg .b64 	%rd<431>;
	// demoted variable
	.shared .align 8 .b8 _ZZN3cub18CUB_300001_SM_10006detail6reduce28DeviceReduceSingleTileKernelINS2_10policy_hubIljN4cuda3std3__44plusIlEEE10Policy1000EN6thrust24THRUST_300001_SM_1000_NS18transform_iteratorI16is_positive_gainNSD_6detail15normal_iteratorINSD_10device_ptrIfEEEEllEEPljS9_llNS7_10__identityEEEvT0_T1_T2_T3_T4_T6_E12temp_storage[152];
	ld.param.u64 	%rd49, [_ZN3cub18CUB_300001_SM_10006detail6reduce28DeviceReduceSingleTileKernelINS2_10policy_hubIljN4cuda3std3__44plusIlEEE10Policy1000EN6thrust24THRUST_300001_SM_1000_NS18transform_iteratorI16is_positive_gainNSD_6detail15normal_iteratorINSD_10device_ptrIfEEEEllEEPljS9_llNS7_10__identityEEEvT0_T1_T2_T3_T4_T6__param_0];
	ld.param.u64 	%rd51, [_ZN3cub18CUB_300001_SM_10006detail6reduce28DeviceReduceSingleTileKernelINS2_10policy_hubIljN4cuda3std3__44plusIlEEE10Policy1000EN6thrust24THRUST_300001_SM_1000_NS18transform_iteratorI16is_positive_gainNSD_6detail15normal_iteratorINSD_10device_ptrIfEEEEllEEPljS9_llNS7_10__identityEEEvT0_T1_T2_T3_T4_T6__param_1];
	ld.param.u32 	%r51, [_ZN3cub18CUB_300001_SM_10006detail6reduce28DeviceReduceSingleTileKernelINS2_10policy_hubIljN4cuda3std3__44plusIlEEE10Policy1000EN6thrust24THRUST_300001_SM_1000_NS18transform_iteratorI16is_positive_gainNSD_6detail15normal_iteratorINSD_10device_ptrIfEEEEllEEPljS9_llNS7_10__identityEEEvT0_T1_T2_T3_T4_T6__param_2];
	ld.param.u64 	%rd50, [_ZN3cub18CUB_300001_SM_10006detail6reduce28DeviceReduceSingleTileKernelINS2_10policy_hubIljN4cuda3std3__44plusIlEEE10Policy1000EN6thrust24THRUST_300001_SM_1000_NS18transform_iteratorI16is_positive_gainNSD_6detail15normal_iteratorINSD_10device_ptrIfEEEEllEEPljS9_llNS7_10__identityEEEvT0_T1_T2_T3_T4_T6__param_4];
	cvta.to.global.u64 	%rd1, %rd51;
	setp.ne.s32 	%p1, %r51, 0;
	@%p1 bra 	$L__BB4_3;
	mov.u32 	%r277, %tid.x;
	setp.ne.s32 	%p139, %r277, 0;
	@%p139 bra 	$L__BB4_52;
	st.global.u64 	[%rd1], %rd50;
	bra.uni 	$L__BB4_52;
$L__BB4_3:
	cvta.to.global.u64 	%rd2, %rd49;
	setp.gt.u32 	%p2, %r51, 3583;
	@%p2 bra 	$L__BB4_28;
	mov.u32 	%r1, %tid.x;
	setp.ge.u32 	%p67, %r1, %r51;
	mov.b64 	%rd418, 0;
	mov.u32 	%r281, %r1;
	@%p67 bra 	$L__BB4_6;
	mul.wide.u32 	%rd239, %r1, 4;
	add.s64 	%rd240, %rd2, %rd239;
	ld.global.f32 	%f44, [%rd240];
	setp.gt.f32 	%p68, %f44, 0f00000000;
	selp.u64 	%rd418, 1, 0, %p68;
	add.s32 	%r281, %r1, 512;
$L__BB4_6:
	setp.ge.u32 	%p69, %r281, %r51;
	@%p69 bra 	$L__BB4_19;
	not.b32 	%r154, %r281;
	add.s32 	%r155, %r51, %r154;
	shr.u32 	%r156, %r155, 9;
	add.s32 	%r4, %r156, 1;
	and.b32  	%r5, %r4, 15;
	setp.lt.u32 	%p70, %r155, 7680;
	@%p70 bra 	$L__BB4_10;
	and.b32  	%r157, %r4, 16777200;
	neg.s32 	%r279, %r157;
	mul.wide.u32 	%rd242, %r281, 4;
	add.s64 	%rd243, %rd242, %rd2;
	add.s64 	%rd408, %rd243, 16384;
$L__BB4_9:
	.pragma "nounroll";
	ld.global.f32 	%f45, [%rd408+-16384];
	setp.gt.f32 	%p71, %f45, 0f00000000;
	selp.u64 	%rd244, 1, 0, %p71;
	add.s64 	%rd245, %rd418, %rd244;
	ld.global.f32 	%f46, [%rd408+-14336];
	setp.gt.f32 	%p72, %f46, 0f00000000;
	selp.u64 	%rd246, 1, 0, %p72;
	add.s64 	%rd247, %rd245, %rd246;
	ld.global.f32 	%f47, [%rd408+-12288];
	setp.gt.f32 	%p73, %f47, 0f00000000;
	selp.u64 	%rd248, 1, 0, %p73;
	add.s64 	%rd249, %rd247, %rd248;
	ld.global.f32 	%f48, [%rd408+-10240];
	setp.gt.f32 	%p74, %f48, 0f00000000;
	selp.u64 	%rd250, 1, 0, %p74;
	add.s64 	%rd251, %rd249, %rd250;
	ld.global.f32 	%f49, [%rd408+-8192];
	setp.gt.f32 	%p75, %f49, 0f00000000;
	selp.u64 	%rd252, 1, 0, %p75;
	add.s64 	%rd253, %rd251, %rd252;
	ld.global.f32 	%f50, [%rd408+-6144];
	setp.gt.f32 	%p76, %f50, 0f00000000;
	selp.u64 	%rd254, 1, 0, %p76;
	add.s64 	%rd255, %rd253, %rd254;
	ld.global.f32 	%f51, [%rd408+-4096];
	setp.gt.f32 	%p77, %f51, 0f00000000;
	selp.u64 	%rd256, 1, 0, %p77;
	add.s64 	%rd257, %rd255, %rd256;
	ld.global.f32 	%f52, [%rd408+-2048];
	setp.gt.f32 	%p78, %f52, 0f00000000;
	selp.u64 	%rd258, 1, 0, %p78;
	add.s64 	%rd259, %rd257, %rd258;
	ld.global.f32 	%f53, [%rd408];
	setp.gt.f32 	%p79, %f53, 0f00000000;
	selp.u64 	%rd260, 1, 0, %p79;
	add.s64 	%rd261, %rd259, %rd260;
	ld.global.f32 	%f54, [%rd408+2048];
	setp.gt.f32 	%p80, %f54, 0f00000000;
	selp.u64 	%rd262, 1, 0, %p80;
	add.s64 	%rd263, %rd261, %rd262;
	ld.global.f32 	%f55, [%rd408+4096];
	setp.gt.f32 	%p81, %f55, 0f00000000;
	selp.u64 	%rd264, 1, 0, %p81;
	add.s64 	%rd265, %rd263, %rd264;
	ld.global.f32 	%f56, [%rd408+6144];
	setp.gt.f32 	%p82, %f56, 0f00000000;
	selp.u64 	%rd266, 1, 0, %p82;
	add.s64 	%rd267, %rd265, %rd266;
	ld.global.f32 	%f57, [%rd408+8192];
	setp.gt.f32 	%p83, %f57, 0f00000000;
	selp.u64 	%rd268, 1, 0, %p83;
	add.s64 	%rd269, %rd267, %rd268;
	ld.global.f32 	%f58, [%rd408+10240];
	setp.gt.f32 	%p84, %f58, 0f00000000;
	selp.u64 	%rd270, 1, 0, %p84;
	add.s64 	%rd271, %rd269, %rd270;
	ld.global.f32 	%f59, [%rd408+12288];
	setp.gt.f32 	%p85, %f59, 0f00000000;
	selp.u64 	%rd272, 1, 0, %p85;
	add.s64 	%rd273, %rd271, %rd272;
	ld.global.f32 	%f60, [%rd408+14336];
	setp.gt.f32 	%p86, %f60, 0f00000000;
	selp.u64 	%rd274, 1, 0, %p86;
	add.s64 	%rd418, %rd273, %rd274;
	add.s32 	%r281, %r281, 8192;
	add.s32 	%r279, %r279, 16;
	add.s64 	%rd408, %rd408, 32768;
	setp.ne.s32 	%p87, %r279, 0;
	@%p87 bra 	$L__BB4_9;
$L__BB4_10:
	setp.eq.s32 	%p88, %r5, 0;
	@%p88 bra 	$L__BB4_19;
	and.b32  	%r12, %r4, 7;
	setp.lt.u32 	%p89, %r5, 8;
	@%p89 bra 	$L__BB4_13;
	mul.wide.u32 	%rd276, %r281, 4;
	add.s64 	%rd277, %rd2, %rd276;
	ld.global.f32 	%f61, [%rd277];
	setp.gt.f32 	%p90, %f61, 0f00000000;
	selp.u64 	%rd278, 1, 0, %p90;
	add.s64 	%rd279, %rd418, %rd278;
	ld.global.f32 	%f62, [%rd277+2048];
	setp.gt.f32 	%p91, %f62, 0f00000000;
	selp.u64 	%rd280, 1, 0, %p91;
	add.s64 	%rd281, %rd279, %rd280;
	ld.global.f32 	%f63, [%rd277+4096];
	setp.gt.f32 	%p92, %f63, 0f00000000;
	selp.u64 	%rd282, 1, 0, %p92;
	add.s64 	%rd283, %rd281, %rd282;
	ld.global.f32 	%f64, [%rd277+6144];
	setp.gt.f32 	%p93, %f64, 0f00000000;
	selp.u64 	%rd284, 1, 0, %p93;
	add.s64 	%rd285, %rd283, %rd284;
	ld.global.f32 	%f65, [%rd277+8192];
	setp.gt.f32 	%p94, %f65, 0f00000000;
	selp.u64 	%rd286, 1, 0, %p94;
	add.s64 	%rd287, %rd285, %rd286;
	ld.global.f32 	%f66, [%rd277+10240];
	setp.gt.f32 	%p95, %f66, 0f00000000;
	selp.u64 	%rd288, 1, 0, %p95;
	add.s64 	%rd289, %rd287, %rd288;
	ld.global.f32 	%f67, [%rd277+12288];
	setp.gt.f32 	%p96, %f67, 0f00000000;
	selp.u64 	%rd290, 1, 0, %p96;
	add.s64 	%rd291, %rd289, %rd290;
	ld.global.f32 	%f68, [%rd277+14336];
	setp.gt.f32 	%p97, %f68, 0f00000000;
	selp.u64 	%rd292, 1, 0, %p97;
	add.s64 	%rd418, %rd291, %rd292;
	add.s32 	%r281, %r281, 4096;
$L__BB4_13:
	setp.eq.s32 	%p98, %r12, 0;
	@%p98 bra 	$L__BB4_19;
	and.b32  	%r15, %r4, 3;
	setp.lt.u32 	%p99, %r12, 4;
	@%p99 bra 	$L__BB4_16;
	mul.wide.u32 	%rd294, %r281, 4;
	add.s64 	%rd295, %rd2, %rd294;
	ld.global.f32 	%f69, [%rd295];
	setp.gt.f32 	%p100, %f69, 0f00000000;
	selp.u64 	%rd296, 1, 0, %p100;
	add.s64 	%rd297, %rd418, %rd296;
	ld.global.f32 	%f70, [%rd295+2048];
	setp.gt.f32 	%p101, %f70, 0f00000000;
	selp.u64 	%rd298, 1, 0, %p101;
	add.s64 	%rd299, %rd297, %rd298;
	ld.global.f32 	%f71, [%rd295+4096];
	setp.gt.f32 	%p102, %f71, 0f00000000;
	selp.u64 	%rd300, 1, 0, %p102;
	add.s64 	%rd301, %rd299, %rd300;
	ld.global.f32 	%f72, [%rd295+6144];
	setp.gt.f32 	%p103, %f72, 0f00000000;
	selp.u64 	%rd302, 1, 0, %p103;
	add.s64 	%rd418, %rd301, %rd302;
	add.s32 	%r281, %r281, 2048;
$L__BB4_16:
	setp.eq.s32 	%p104, %r15, 0;
	@%p104 bra 	$L__BB4_19;
	mul.wide.u32 	%rd303, %r281, 4;
	add.s64 	%rd416, %rd2, %rd303;
	neg.s32 	%r284, %r15;
$L__BB4_18:
	.pragma "nounroll";
	ld.global.f32 	%f73, [%rd416];
	setp.gt.f32 	%p105, %f73, 0f00000000;
	selp.u64 	%rd304, 1, 0, %p105;
	add.s64 	%rd418, %rd418, %rd304;
	add.s64 	%rd416, %rd416, 2048;
	add.s32 	%r284, %r284, 1;
	setp.ne.s32 	%p106, %r284, 0;
	@%p106 bra 	$L__BB4_18;
$L__BB4_19:
	setp.lt.u32 	%p107, %r51, 512;
	@%p107 bra 	$L__BB4_24;
	// begin inline asm
	mov.u32 %r221, %laneid;
	// end inline asm
	mov.b64 	{%r223, %r228}, %rd418;
	mov.b32 	%r229, 1;
	mov.b32 	%r270, 31;
	mov.b32 	%r271, -1;
	// begin inline asm
	shfl.sync.down.b32 %r222, %r223, %r229, %r270, %r271;
	// end inline asm
	// begin inline asm
	shfl.sync.down.b32 %r227, %r228, %r229, %r270, %r271;
	// end inline asm
	mov.b64 	%rd363, {%r222, %r227};
	setp.gt.s32 	%p131, %r221, 30;
	selp.b64 	%rd364, 0, %rd363, %p131;
	add.s64 	%rd365, %rd364, %rd418;
	mov.b64 	{%r233, %r238}, %rd365;
	mov.b32 	%r239, 2;
	// begin inline asm
	shfl.sync.down.b32 %r232, %r233, %r239, %r270, %r271;
	// end inline asm
	// begin inline asm
	shfl.sync.down.b32 %r237, %r238, %r239, %r270, %r271;
	// end inline asm
	mov.b64 	%rd366, {%r232, %r237};
	setp.gt.s32 	%p132, %r221, 29;
	selp.b64 	%rd367, 0, %rd366, %p132;
	add.s64 	%rd368, %rd367, %rd365;
	mov.b64 	{%r243, %r248}, %rd368;
	mov.b32 	%r249, 4;
	// begin inline asm
	shfl.sync.down.b32 %r242, %r243, %r249, %r270, %r271;
	// end inline asm
	// begin inline asm
	shfl.sync.down.b32 %r247, %r248, %r249, %r270, %r271;
	// end inline asm
	mov.b64 	%rd369, {%r242, %r247};
	setp.gt.s32 	%p133, %r221, 27;
	selp.b64 	%rd370, 0, %rd369, %p133;
	add.s64 	%rd371, %rd370, %rd368;
	mov.b64 	{%r253, %r258}, %rd371;
	mov.b32 	%r259, 8;
	// begin inline asm
	shfl.sync.down.b32 %r252, %r253, %r259, %r270, %r271;
	// end inline asm
	// begin inline asm
	shfl.sync.down.b32 %r257, %r258, %r259, %r270, %r271;
	// end inline asm
	mov.b64 	%rd372, {%r252, %r257};
	setp.gt.s32 	%p134, %r221, 23;
	selp.b64 	%rd373, 0, %rd372, %p134;
	add.s64 	%rd374, %rd373, %rd371;
	mov.b64 	{%r263, %r268}, %rd374;
	mov.b32 	%r269, 16;
	// begin inline asm
	shfl.sync.down.b32 %r262, %r263, %r269, %r270, %r271;
	// end inline asm
	// begin inline asm
	shfl.sync.down.b32 %r267, %r268, %r269, %r270, %r271;
	// end inline asm
	mov.b64 	%rd375, {%r262, %r267};
	setp.gt.s32 	%p135, %r221, 15;
	selp.b64 	%rd376, 0, %rd375, %p135;
	add.s64 	%rd430, %rd376, %rd374;
	setp.ne.s32 	%p136, %r221, 0;
	@%p136 bra 	$L__BB4_22;
	shr.u32 	%r272, %r1, 2;
	and.b32  	%r273, %r272, 248;
	mov.u32 	%r274, _ZZN3cub18CUB_300001_SM_10006detail6reduce28DeviceReduceSingleTileKernelINS2_10policy_hubIljN4cuda3std3__44plusIlEEE10Policy1000EN6thrust24THRUST_300001_SM_1000_NS18transform_iteratorI16is_positive_gainNSD_6detail15normal_iteratorINSD_10device_ptrIfEEEEllEEPljS9_llNS7_10__identityEEEvT0_T1_T2_T3_T4_T6_E12temp_storage;
	add.s32 	%r275, %r274, %r273;
	st.shared.u64 	[%r275+16], %rd430;
$L__BB4_22:
	bar.sync 	0;
	setp.ne.s32 	%p137, %r1, 0;
	@%p137 bra 	$L__BB4_50;
	ld.shared.u64 	%rd377, [_ZZN3cub18CUB_300001_SM_10006detail6reduce28DeviceReduceSingleTileKernelINS2_10policy_hubIljN4cuda3std3__44plusIlEEE10Policy1000EN6thrust24THRUST_300001_SM_1000_NS18transform_iteratorI16is_positive_gainNSD_6detail15normal_iteratorINSD_10device_ptrIfEEEEllEEPljS9_llNS7_10__identityEEEvT0_T1_T2_T3_T4_T6_E12temp_storage+24];
	add.s64 	%rd378, %rd377, %rd430;
	ld.shared.u64 	%rd379, [_ZZN3cub18CUB_300001_SM_10006detail6reduce28DeviceReduceSingleTileKernelINS2_10policy_hubIljN4cuda3std3__44plusIlEEE10Policy1000EN6thrust24THRUST_300001_SM_1000_NS18transform_iteratorI16is_positive_gainNSD_6detail15normal_iteratorINSD_10device_ptrIfEEEEllEEPljS9_llNS7_10__identityEEEvT0_T1_T2_T3_T4_T6_E12temp_storage+32];
	add.s64 	%rd380, %rd378, %rd379;
	ld.shared.u64 	%rd381, [_ZZN3cub18CUB_300001_SM_10006detail6reduce28DeviceReduceSingleTileKernelINS2_10policy_hubIljN4cuda3std3__44plusIlEEE10Policy1000EN6thrust24THRUST_300001_SM_1000_NS18transform_iteratorI16is_positive_gainNSD_6detail15normal_iteratorINSD_10device_ptrIfEEEEllEEPljS9_llNS7_10__identityEEEvT0_T1_T2_T3_T4_T6_E12temp_storage+40];
	add.s64 	%rd382, %rd380, %rd381;
	ld.shared.u64 	%rd383, [_ZZN3cub18CUB_300001_SM_10006detail6reduce28DeviceReduceSingleTileKernelINS2_10policy_hubIljN4cuda3std3__44plusIlEEE10Policy1000EN6thrust24THRUST_300001_SM_1000_NS18transform_iteratorI16is_positive_gainNSD_6detail15normal_iteratorINSD_10device_ptrIfEEEEllEEPljS9_llNS7_10__identityEEEvT0_T1_T2_T3_T4_T6_E12temp_storage+48];
	add.s64 	%rd384, %rd382, %rd383;
	ld.shared.u64 	%rd385, [_ZZN3cub18CUB_300001_SM_10006detail6reduce28DeviceReduceSingleTileKernelINS2_10policy_hubIljN4cuda3std3__44plusIlEEE10Policy1000EN6thrust24THRUST_300001_SM_1000_NS18transform_iteratorI16is_positive_gainNSD_6detail15normal_iteratorINSD_10device_ptrIfEEEEllEEPljS9_llNS7_10__identityEEEvT0_T1_T2_T3_T4_T6_E12temp_storage+56];
	add.s64 	%rd386, %rd384, %rd385;
	ld.shared.u64 	%rd387, [_ZZN3cub18CUB_300001_SM_10006detail6reduce28DeviceReduceSingleTileKernelINS2_10policy_hubIljN4cuda3std3__44plusIlEEE10Policy1000EN6thrust24THRUST_300001_SM_1000_NS18transform_iteratorI16is_positive_gainNSD_6detail15normal_iteratorINSD_10device_ptrIfEEEEllEEPljS9_llNS7_10__identityEEEvT0_T1_T2_T3_T4_T6_E12temp_storage+64];
	add.s64 	%rd388, %rd386, %rd387;
	ld.shared.u64 	%rd389, [_ZZN3cub18CUB_300001_SM_10006detail6reduce28DeviceReduceSingleTileKernelINS2_10policy_hubIljN4cuda3std3__44plusIlEEE10Policy1000EN6thrust24THRUST_300001_SM_1000_NS18transform_iteratorI16is_positive_gainNSD_6detail15normal_iteratorINSD_10device_ptrIfEEEEllEEPljS9_llNS7_10__identityEEEvT0_T1_T2_T3_T4_T6_E12temp_storage+72];
	add.s64 	%rd390, %rd388, %rd389;
	ld.shared.u64 	%rd391, [_ZZN3cub18CUB_300001_SM_10006detail6reduce28DeviceReduceSingleTileKernelINS2_10policy_hubIljN4cuda3std3__44plusIlEEE10Policy1000EN6thrust24THRUST_300001_SM_1000_NS18transform_iteratorI16is_positive_gainNSD_6detail15normal_iteratorINSD_10device_ptrIfEEEEllEEPljS9_llNS7_10__identityEEEvT0_T1_T2_T3_T4_T6_E12temp_storage+80];
	add.s64 	%rd392, %rd390, %rd391;
	ld.shared.u64 	%rd393, [_ZZN3cub18CUB_300001_SM_10006detail6reduce28DeviceReduceSingleTileKernelINS2_10policy_hubIljN4cuda3std3__44plusIlEEE10Policy1000EN6thrust24THRUST_300001_SM_1000_NS18transform_iteratorI16is_positive_gainNSD_6detail15normal_iteratorINSD_10device_ptrIfEEEEllEEPljS9_llNS7_10__identityEEEvT0_T1_T2_T3_T4_T6_E12temp_storage+88];
	add.s64 	%rd394, %rd392, %rd393;
	ld.shared.u64 	%rd395, [_ZZN3cub18CUB_300001_SM_10006detail6reduce28DeviceReduceSingleTileKernelINS2_10policy_hubIljN4cuda3std3__44plusIlEEE10Policy1000EN6thrust24THRUST_300001_SM_1000_NS18transform_iteratorI16is_positive_gainNSD_6detail15normal_iteratorINSD_10device_ptrIfEEEEllEEPljS9_llNS7_10__identityEEEvT0_T1_T2_T3_T4_T6_E12temp_storage+96];
	add.s64 	%rd396, %rd394, %rd395;
	ld.shared.u64 	%rd397, [_ZZN3cub18CUB_300001_SM_10006detail6reduce28DeviceReduceSingleTileKernelINS2_10policy_hubIljN4cuda3std3__44plusIlEEE10Policy1000EN6thrust24THRUST_300001_SM_1000_NS18transform_iteratorI16is_positive_gainNSD_6detail15normal_iteratorINSD_10device_ptrIfEEEEllEEPljS9_llNS7_10__identityEEEvT0_T1_T2_T3_T4_T6_E12temp_storage+104];
	add.s64 	%rd398, %rd396, %rd397;
	ld.shared.u64 	%rd399, [_ZZN3cub18CUB_300001_SM_10006detail6reduce28DeviceReduceSingleTileKernelINS2_10policy_hubIljN4cuda3std3__44plusIlEEE10Policy1000EN6thrust24THRUST_300001_SM_1000_NS18transform_iteratorI16is_positive_gainNSD_6detail15normal_iteratorINSD_10device_ptrIfEEEEllEEPljS9_llNS7_10__identityEEEvT0_T1_T2_T3_T4_T6_E12temp_storage+112];
	add.s64 	%rd400, %rd398, %rd399;
	ld.shared.u64 	%rd401, [_ZZN3cub18CUB_300001_SM_10006detail6reduce28DeviceReduceSingleTileKernelINS2_10policy_hubIljN4cuda3std3__44plusIlEEE10Policy1000EN6thrust24THRUST_300001_SM_1000_NS18transform_iteratorI16is_positive_gainNSD_6detail15normal_iteratorINSD_10device_ptrIfEEEEllEEPljS9_llNS7_10__identityEEEvT0_T1_T2_T3_T4_T6_E12temp_storage+120];
	add.s64 	%rd402, %rd400, %rd401;
	ld.shared.u64 	%rd403, [_ZZN3cub18CUB_300001_SM_10006detail6reduce28DeviceReduceSingleTileKernelINS2_10policy_hubIljN4cuda3std3__44plusIlEEE10Policy1000EN6thrust24THRUST_300001_SM_1000_NS18transform_iteratorI16is_positive_gainNSD_6detail15normal_iteratorINSD_10device_ptrIfEEEEllEEPljS9_llNS7_10__identityEEEvT0_T1_T2_T3_T4_T6_E12temp_storage+128];
	add.s64 	%rd404, %rd402, %rd403;
	ld.shared.u64 	%rd405, [_ZZN3cub18CUB_300001_SM_10006detail6reduce28DeviceReduceSingleTileKernelINS2_10policy_hubIljN4cuda3std3__44plusIlEEE10Policy1000EN6thrust24THRUST_300001_SM_1000_NS18transform_iteratorI16is_positive_gainNSD_6detail15normal_iteratorINSD_10device_ptrIfEEEEllEEPljS9_llNS7_10__identityEEEvT0_T1_T2_T3_T4_T6_E12temp_storage+136];
	add.s64 	%rd430, %rd404, %rd405;
	bra.uni 	$L__BB4_50;
$L__BB4_24:
	// begin inline asm
	mov.u32 %r158, %laneid;
	// end inline asm
	and.b32  	%r209, %r1, 992;
	add.s32 	%r210, %r209, 32;
	setp.gt.u32 	%p108, %r210, %r51;
	not.b32 	%r211, %r209;
	add.s32 	%r212, %r51, %r211;
	selp.b32 	%r207, %r212, 31, %p108;
	mov.b64 	{%r160, %r165}, %rd418;
	mov.b32 	%r166, 1;
	mov.b32 	%r208, -1;
	// begin inline asm
	shfl.sync.down.b32 %r159, %r160, %r166, %r207, %r208;
	// end inline asm
	// begin inline asm
	shfl.sync.down.b32 %r164, %r165, %r166, %r207, %r208;
	// end inline asm
	mov.b64 	%rd305, {%r159, %r164};
	setp.lt.s32 	%p109, %r158, %r207;
	selp.b64 	%rd306, %rd305, 0, %p109;
	add.s64 	%rd307, %rd306, %rd418;
	mov.b64 	{%r170, %r175}, %rd307;
	mov.b32 	%r176, 2;
	// begin inline asm
	shfl.sync.down.b32 %r169, %r170, %r176, %r207, %r208;
	// end inline asm
	// begin inline asm
	shfl.sync.down.b32 %r174, %r175, %r176, %r207, %r208;
	// end inline asm
	mov.b64 	%rd308, {%r169, %r174};
	add.s32 	%r213, %r158, 2;
	setp.gt.s32 	%p110, %r213, %r207;
	selp.b64 	%rd309, 0, %rd308, %p110;
	add.s64 	%rd310, %rd309, %rd307;
	mov.b64 	{%r180, %r185}, %rd310;
	mov.b32 	%r186, 4;
	// begin inline asm
	shfl.sync.down.b32 %r179, %r180, %r186, %r207, %r208;
	// end inline asm
	// begin inline asm
	shfl.sync.down.b32 %r184, %r185, %r186, %r207, %r208;
	// end inline asm
	mov.b64 	%rd311, {%r179, %r184};
	add.s32 	%r214, %r158, 4;
	setp.gt.s32 	%p111, %r214, %r207;
	selp.b64 	%rd312, 0, %rd311, %p111;
	add.s64 	%rd313, %rd312, %rd310;
	mov.b64 	{%r190, %r195}, %rd313;
	mov.b32 	%r196, 8;
	// begin inline asm
	shfl.sync.down.b32 %r189, %r190, %r196, %r207, %r208;
	// end inline asm
	// begin inline asm
	shfl.sync.down.b32 %r194, %r195, %r196, %r207, %r208;
	// end inline asm
	mov.b64 	%rd314, {%r189, %r194};
	add.s32 	%r215, %r158, 8;
	setp.gt.s32 	%p112, %r215, %r207;
	selp.b64 	%rd315, 0, %rd314, %p112;
	add.s64 	%rd316, %rd315, %rd313;
	mov.b64 	{%r200, %r205}, %rd316;
	mov.b32 	%r206, 16;
	// begin inline asm
	shfl.sync.down.b32 %r199, %r200, %r206, %r207, %r208;
	// end inline asm
	// begin inline asm
	shfl.sync.down.b32 %r204, %r205, %r206, %r207, %r208;
	// end inline asm
	mov.b64 	%rd317, {%r199, %r204};
	add.s32 	%r216, %r158, 16;
	setp.gt.s32 	%p113, %r216, %r207;
	selp.b64 	%rd318, 0, %rd317, %p113;
	add.s64 	%rd430, %rd318, %rd316;
	setp.ne.s32 	%p114, %r158, 0;
	@%p114 bra 	$L__BB4_26;
	shr.u32 	%r217, %r1, 2;
	and.b32  	%r218, %r217, 248;
	mov.u32 	%r219, _ZZN3cub18CUB_300001_SM_10006detail6reduce28DeviceReduceSingleTileKernelINS2_10policy_hubIljN4cuda3std3__44plusIlEEE10Policy1000EN6thrust24THRUST_300001_SM_1000_NS18transform_iteratorI16is_positive_gainNSD_6detail15normal_iteratorINSD_10device_ptrIfEEEEllEEPljS9_llNS7_10__identityEEEvT0_T1_T2_T3_T4_T6_E12temp_storage;
	add.s32 	%r220, %r219, %r218;
	st.shared.u64 	[%r220+16], %rd430;
$L__BB4_26:
	bar.sync 	0;
	setp.ne.s32 	%p115, %r1, 0;
	@%p115 bra 	$L__BB4_50;
	setp.gt.u32 	%p116, %r51, 32;
	ld.shared.u64 	%rd319, [_ZZN3cub18CUB_300001_SM_10006detail6reduce28DeviceReduceSingleTileKernelINS2_10policy_hubIljN4cuda3std3__44plusIlEEE10Policy1000EN6thrust24THRUST_300001_SM_1000_NS18transform_iteratorI16is_positive_gainNSD_6detail15normal_iteratorINSD_10device_ptrIfEEEEllEEPljS9_llNS7_10__identityEEEvT0_T1_T2_T3_T4_T6_E12temp_storage+24];
	selp.b64 	%rd320, %rd319, 0, %p116;
	add.s64 	%rd321, %rd320, %rd430;
	setp.gt.u32 	%p117, %r51, 64;
	ld.shared.u64 	%rd322, [_ZZN3cub18CUB_300001_SM_10006detail6reduce28DeviceReduceSingleTileKernelINS2_10policy_hubIljN4cuda3std3__44plusIlEEE10Policy1000EN6thrust24THRUST_300001_SM_1000_NS18transform_iteratorI16is_positive_gainNSD_6detail15normal_iteratorINSD_10device_ptrIfEEEEllEEPljS9_llNS7_10__identityEEEvT0_T1_T2_T3_T4_T6_E12temp_storage+32];
	selp.b64 	%rd323, %rd322, 0, %p117;
	add.s64 	%rd324, %rd321, %rd323;
	setp.gt.u32 	%p118, %r51, 96;
	ld.shared.u64 	%rd325, [_ZZN3cub18CUB_300001_SM_10006detail6reduce28DeviceReduceSingleTileKernelINS2_10policy_hubIljN4cuda3std3__44plusIlEEE10Policy1000EN6thrust24THRUST_300001_SM_1000_NS18transform_iteratorI16is_positive_gainNSD_6detail15normal_iteratorINSD_10device_ptrIfEEEEllEEPljS9_llNS7_10__identityEEEvT0_T1_T2_T3_T4_T6_E12temp_storage+40];
	selp.b64 	%rd326, %rd325, 0, %p118;
	add.s64 	%rd327, %rd324, %rd326;
	setp.gt.u32 	%p119, %r51, 128;
	ld.shared.u64 	%rd328, [_ZZN3cub18CUB_300001_SM_10006detail6reduce28DeviceReduceSingleTileKernelINS2_10policy_hubIljN4cuda3std3__44plusIlEEE10Policy1000EN6thrust24THRUST_300001_SM_1000_NS18transform_iteratorI16is_positive_gainNSD_6detail15normal_iteratorINSD_10device_ptrIfEEEEllEEPljS9_llNS7_10__identityEEEvT0_T1_T2_T3_T4_T6_E12temp_storage+48];
	selp.b64 	%rd329, %rd328, 0, %p119;
	add.s64 	%rd330, %rd327, %rd329;
	setp.gt.u32 	%p120, %r51, 160;
	ld.shared.u64 	%rd331, [_ZZN3cub18CUB_300001_SM_10006detail6reduce28DeviceReduceSingleTileKernelINS2_10policy_hubIljN4cuda3std3__44plusIlEEE10Policy1000EN6thrust24THRUST_300001_SM_1000_NS18transform_iteratorI16is_positive_gainNSD_6detail15normal_iteratorINSD_10device_ptrIfEEEEllEEPljS9_llNS7_10__identityEEEvT0_T1_T2_T3_T4_T6_E12temp_storage+56];
	selp.b64 	%rd332, %rd331, 0, %p120;
	add.s64 	%rd333, %rd330, %rd332;
	setp.gt.u32 	%p121, %r51, 192;
	ld.shared.u64 	%rd334, [_ZZN3cub18CUB_300001_SM_10006detail6reduce28DeviceReduceSingleTileKernelINS2_10policy_hubIljN4cuda3std3__44plusIlEEE10Policy1000EN6thrust24THRUST_300001_SM_1000_NS18transform_iteratorI16is_positive_gainNSD_6detail15normal_iteratorINSD_10device_ptrIfEEEEllEEPljS9_llNS7_10__identityEEEvT0_T1_T2_T3_T4_T6_E12temp_storage+64];
	selp.b64 	%rd335, %rd334, 0, %p121;
	add.s64 	%rd336, %rd333, %rd335;
	setp.gt.u32 	%p122, %r51, 224;
	ld.shared.u64 	%rd337, [_ZZN3cub18CUB_300001_SM_10006detail6reduce28DeviceReduceSingleTileKernelINS2_10policy_hubIljN4cuda3std3__44plusIlEEE10Policy1000EN6thrust24THRUST_300001_SM_1000_NS18transform_iteratorI16is_positive_gainNSD_6detail15normal_iteratorINSD_10device_ptrIfEEEEllEEPljS9_llNS7_10__identityEEEvT0_T1_T2_T3_T4_T6_E12temp_storage+72];
	selp.b64 	%rd338, %rd337, 0, %p122;
	add.s64 	%rd339, %rd336, %rd338;
	setp.gt.u32 	%p123, %r51, 256;
	ld.shared.u64 	%rd340, [_ZZN3cub18CUB_300001_SM_10006detail6reduce28DeviceReduceSingleTileKernelINS2_10policy_hubIljN4cuda3std3__44plusIlEEE10Policy1000EN6thrust24THRUST_300001_SM_1000_NS18transform_iteratorI16is_positive_gainNSD_6detail15normal_iteratorINSD_10device_ptrIfEEEEllEEPljS9_llNS7_10__identityEEEvT0_T1_T2_T3_T4_T6_E12temp_storage+80];
	selp.b64 	%rd341, %rd340, 0, %p123;
	add.s64 	%rd342, %rd339, %rd341;
	setp.gt.u32 	%p124, %r51, 288;
	ld.shared.u64 	%rd343, [_ZZN3cub18CUB_300001_SM_10006detail6reduce28DeviceReduceSingleTileKernelINS2_10policy_hubIljN4cuda3std3__44plusIlEEE10Policy1000EN6thrust24THRUST_300001_SM_1000_NS18transform_iteratorI16is_positive_gainNSD_6detail15normal_iteratorINSD_10device_ptrIfEEEEllEEPljS9_llNS7_10__identityEEEvT0_T1_T2_T3_T4_T6_E12temp_storage+88];
	selp.b64 	%rd344, %rd343, 0, %p124;
	add.s64 	%rd345, %rd342, %rd344;
	setp.gt.u32 	%p125, %r51, 320;
	ld.shared.u64 	%rd346, [_ZZN3cub18CUB_300001_SM_10006detail6reduce28DeviceReduceSingleTileKernelINS2_10policy_hubIljN4cuda3std3__44plusIlEEE10Policy1000EN6thrust24THRUST_300001_SM_1000_NS18transform_iteratorI16is_positive_gainNSD_6detail15normal_iteratorINSD_10device_ptrIfEEEEllEEPljS9_llNS7_10__identityEEEvT0_T1_T2_T3_T4_T6_E12temp_storage+96];
	selp.b64 	%rd347, %rd346, 0, %p125;
	add.s64 	%rd348, %rd345, %rd347;
	setp.gt.u32 	%p126, %r51, 352;
	ld.shared.u64 	%rd349, [_ZZN3cub18CUB_300001_SM_10006detail6reduce28DeviceReduceSingleTileKernelINS2_10policy_hubIljN4cuda3std3__44plusIlEEE10Policy1000EN6thrust24THRUST_300001_SM_1000_NS18transform_iteratorI16is_positive_gainNSD_6detail15normal_iteratorINSD_10device_ptrIfEEEEllEEPljS9_llNS7_10__identityEEEvT0_T1_T2_T3_T4_T6_E12temp_storage+104];
	selp.b64 	%rd350, %rd349, 0, %p126;
	add.s64 	%rd351, %rd348, %rd350;
	setp.gt.u32 	%p127, %r51, 384;
	ld.shared.u64 	%rd352, [_ZZN3cub18CUB_300001_SM_10006detail6reduce28DeviceReduceSingleTileKernelINS2_10policy_hubIljN4cuda3std3__44plusIlEEE10Policy1000EN6thrust24THRUST_300001_SM_1000_NS18transform_iteratorI16is_positive_gainNSD_6detail15normal_iteratorINSD_10device_ptrIfEEEEllEEPljS9_llNS7_10__identityEEEvT0_T1_T2_T3_T4_T6_E12temp_storage+112];
	selp.b64 	%rd353, %rd352, 0, %p127;
	add.s64 	%rd354, %rd351, %rd353;
	setp.gt.u32 	%p128, %r51, 416;
	ld.shared.u64 	%rd355, [_ZZN3cub18CUB_300001_SM_10006detail6reduce28DeviceReduceSingleTileKernelINS2_10policy_hubIljN4cuda3std3__44plusIlEEE10Policy1000EN6thrust24THRUST_300001_SM_1000_NS18transform_iteratorI16is_positive_gainNSD_6detail15normal_iteratorINSD_10device_ptrIfEEEEllEEPljS9_llNS7_10__identityEEEvT0_T1_T2_T3_T4_T6_E12temp_storage+120];
	selp.b64 	%rd356, %rd355, 0, %p128;
	add.s64 	%rd357, %rd354, %rd356;
	setp.gt.u32 	%p129, %r51, 448;
	ld.shared.u64 	%rd358, [_ZZN3cub18CUB_300001_SM_10006detail6reduce28DeviceReduceSingleTileKernelINS2_10policy_hubIljN4cuda3std3__44plusIlEEE10Policy1000EN6thrust24THRUST_300001_SM_1000_NS18transform_iteratorI16is_positive_gainNSD_6detail15normal_iteratorINSD_10device_ptrIfEEEEllEEPljS9_llNS7_10__identityEEEvT0_T1_T2_T3_T4_T6_E12temp_storage+128];
	selp.b64 	%rd359, %rd358, 0, %p129;
	add.s64 	%rd360, %rd357, %rd359;
	setp.gt.u32 	%p130, %r51, 480;
	ld.shared.u64 	%rd361, [_ZZN3cub18CUB_300001_SM_10006detail6reduce28DeviceReduceSingleTileKernelINS2_10policy_hubIljN4cuda3std3__44plusIlEEE10Policy1000EN6thrust24THRUST_300001_SM_1000_NS18transform_iteratorI16is_positive_gainNSD_6detail15normal_iteratorINSD_10device_ptrIfEEEEllEEPljS9_llNS7_10__identityEEEvT0_T1_T2_T3_T4_T6_E12temp_storage+136];
	selp.b64 	%rd362, %rd361, 0, %p130;
	add.s64 	%rd430, %rd360, %rd362;
	bra.uni 	$L__BB4_50;
$L__BB4_28:
	mov.u32 	%r21, %tid.x;
	mul.wide.u32 	%rd52, %r21, 4;
	add.s64 	%rd28, %rd2, %rd52;
	ld.global.f32 	%f1, [%rd28];
	setp.gt.f32 	%p3, %f1, 0f00000000;
	selp.u64 	%rd53, 1, 0, %p3;
	ld.global.f32 	%f2, [%rd28+2048];
	setp.gt.f32 	%p4, %f2, 0f00000000;
	selp.u64 	%rd54, 1, 0, %p4;
	ld.global.f32 	%f3, [%rd28+4096];
	setp.gt.f32 	%p5, %f3, 0f00000000;
	selp.u64 	%rd55, 1, 0, %p5;
	ld.global.f32 	%f4, [%rd28+6144];
	setp.gt.f32 	%p6, %f4, 0f00000000;
	selp.u64 	%rd56, 1, 0, %p6;
	ld.global.f32 	%f5, [%rd28+8192];
	setp.gt.f32 	%p7, %f5, 0f00000000;
	selp.u64 	%rd57, 1, 0, %p7;
	ld.global.f32 	%f6, [%rd28+10240];
	setp.gt.f32 	%p8, %f6, 0f00000000;
	selp.u64 	%rd58, 1, 0, %p8;
	ld.global.f32 	%f7, [%rd28+12288];
	setp.gt.f32 	%p9, %f7, 0f00000000;
	selp.u64 	%rd59, 1, 0, %p9;
	add.s64 	%rd60, %rd54, %rd53;
	add.s64 	%rd61, %rd60, %rd55;
	add.s64 	%rd62, %rd61, %rd56;
	add.s64 	%rd63, %rd62, %rd57;
	add.s64 	%rd64, %rd63, %rd58;
	add.s64 	%rd429, %rd64, %rd59;
	add.s32 	%r22, %r51, -3584;
	setp.lt.u32 	%p10, %r22, 3584;
	mov.b32 	%r286, 3584;
	@%p10 bra 	$L__BB4_32;
	mov.b32 	%r286, 3584;
$L__BB4_30:
	mul.wide.u32 	%rd65, %r286, 4;
	add.s64 	%rd66, %rd28, %rd65;
	ld.global.f32 	%f8, [%rd66];
	setp.gt.f32 	%p11, %f8, 0f00000000;
	selp.u64 	%rd67, 1, 0, %p11;
	ld.global.f32 	%f9, [%rd66+2048];
	setp.gt.f32 	%p12, %f9, 0f00000000;
	selp.u64 	%rd68, 1, 0, %p12;
	ld.global.f32 	%f10, [%rd66+4096];
	setp.gt.f32 	%p13, %f10, 0f00000000;
	selp.u64 	%rd69, 1, 0, %p13;
	ld.global.f32 	%f11, [%rd66+6144];
	setp.gt.f32 	%p14, %f11, 0f00000000;
	selp.u64 	%rd70, 1, 0, %p14;
	ld.global.f32 	%f12, [%rd66+8192];
	setp.gt.f32 	%p15, %f12, 0f00000000;
	selp.u64 	%rd71, 1, 0, %p15;
	ld.global.f32 	%f13, [%rd66+10240];
	setp.gt.f32 	%p16, %f13, 0f00000000;
	selp.u64 	%rd72, 1, 0, %p16;
	ld.global.f32 	%f14, [%rd66+12288];
	setp.gt.f32 	%p17, %f14, 0f00000000;
	selp.u64 	%rd73, 1, 0, %p17;
	add.s64 	%rd74, %rd429, %rd67;
	add.s64 	%rd75, %rd74, %rd68;
	add.s64 	%rd76, %rd75, %rd69;
	add.s64 	%rd77, %rd76, %rd70;
	add.s64 	%rd78, %rd77, %rd71;
	add.s64 	%rd79, %rd78, %rd72;
	add.s64 	%rd429, %rd79, %rd73;
	sub.s32 	%r64, %r51, %r286;
	setp.lt.u32 	%p18, %r64, 3584;
	@%p18 bra 	$L__BB4_46;
	add.s32 	%r286, %r286, 3584;
	setp.le.u32 	%p19, %r286, %r22;
	@%p19 bra 	$L__BB4_30;
$L__BB4_32:
	setp.le.u32 	%p20, %r51, %r286;
	sub.s32 	%r65, %r51, %r286;
	setp.ge.s32 	%p21, %r21, %r65;
	or.pred  	%p22, %p20, %p21;
	@%p22 bra 	$L__BB4_46;
	not.b32 	%r67, %r21;
	add.s32 	%r68, %r51, %r67;
	sub.s32 	%r69, %r68, %r286;
	shr.u32 	%r70, %r69, 9;
	add.s32 	%r26, %r70, 1;
	and.b32  	%r27, %r26, 15;
	setp.lt.u32 	%p23, %r69, 7680;
	mov.u32 	%r291, %r21;
	@%p23 bra 	$L__BB4_37;
	or.b32  	%r289, %r21, 4096;
	add.s32 	%r288, %r21, %r286;
	and.b32  	%r71, %r26, 16777200;
	neg.s32 	%r287, %r71;
$L__BB4_35:
	.pragma "nounroll";
	mul.wide.u32 	%rd81, %r288, 4;
	add.s64 	%rd82, %rd2, %rd81;
	ld.global.f32 	%f15, [%rd82];
	setp.gt.f32 	%p24, %f15, 0f00000000;
	selp.u64 	%rd83, 1, 0, %p24;
	add.s64 	%rd84, %rd429, %rd83;
	add.s32 	%r72, %r288, 512;
	mul.wide.u32 	%rd85, %r72, 4;
	add.s64 	%rd86, %rd2, %rd85;
	ld.global.f32 	%f16, [%rd86];
	setp.gt.f32 	%p25, %f16, 0f00000000;
	selp.u64 	%rd87, 1, 0, %p25;
	add.s64 	%rd88, %rd84, %rd87;
	add.s32 	%r73, %r288, 1024;
	mul.wide.u32 	%rd89, %r73, 4;
	add.s64 	%rd90, %rd2, %rd89;
	ld.global.f32 	%f17, [%rd90];
	setp.gt.f32 	%p26, %f17, 0f00000000;
	selp.u64 	%rd91, 1, 0, %p26;
	add.s64 	%rd92, %rd88, %rd91;
	add.s32 	%r74, %r288, 1536;
	mul.wide.u32 	%rd93, %r74, 4;
	add.s64 	%rd94, %rd2, %rd93;
	ld.global.f32 	%f18, [%rd94];
	setp.gt.f32 	%p27, %f18, 0f00000000;
	selp.u64 	%rd95, 1, 0, %p27;
	add.s64 	%rd96, %rd92, %rd95;
	add.s32 	%r75, %r288, 2048;
	mul.wide.u32 	%rd97, %r75, 4;
	add.s64 	%rd98, %rd2, %rd97;
	ld.global.f32 	%f19, [%rd98];
	setp.gt.f32 	%p28, %f19, 0f00000000;
	selp.u64 	%rd99, 1, 0, %p28;
	add.s64 	%rd100, %rd96, %rd99;
	add.s32 	%r76, %r288, 2560;
	mul.wide.u32 	%rd101, %r76, 4;
	add.s64 	%rd102, %rd2, %rd101;
	ld.global.f32 	%f20, [%rd102];
	setp.gt.f32 	%p29, %f20, 0f00000000;
	selp.u64 	%rd103, 1, 0, %p29;
	add.s64 	%rd104, %rd100, %rd103;
	add.s32 	%r77, %r288, 3072;
	mul.wide.u32 	%rd105, %r77, 4;
	add.s64 	%rd106, %rd2, %rd105;
	ld.global.f32 	%f21, [%rd106];
	setp.gt.f32 	%p30, %f21, 0f00000000;
	selp.u64 	%rd107, 1, 0, %p30;
	add.s64 	%rd108, %rd104, %rd107;
	add.s32 	%r78, %r288, 3584;
	mul.wide.u32 	%rd109, %r78, 4;
	add.s64 	%rd110, %rd2, %rd109;
	ld.global.f32 	%f22, [%rd110];
	setp.gt.f32 	%p31, %f22, 0f00000000;
	selp.u64 	%rd111, 1, 0, %p31;
	add.s64 	%rd112, %rd108, %rd111;
	add.s32 	%r79, %r288, 4096;
	mul.wide.u32 	%rd113, %r79, 4;
	add.s64 	%rd114, %rd2, %rd113;
	ld.global.f32 	%f23, [%rd114];
	setp.gt.f32 	%p32, %f23, 0f00000000;
	selp.u64 	%rd115, 1, 0, %p32;
	add.s64 	%rd116, %rd112, %rd115;
	add.s32 	%r80, %r288, 4608;
	mul.wide.u32 	%rd117, %r80, 4;
	add.s64 	%rd118, %rd2, %rd117;
	ld.global.f32 	%f24, [%rd118];
	setp.gt.f32 	%p33, %f24, 0f00000000;
	selp.u64 	%rd119, 1, 0, %p33;
	add.s64 	%rd120, %rd116, %rd119;
	add.s32 	%r81, %r288, 5120;
	mul.wide.u32 	%rd121, %r81, 4;
	add.s64 	%rd122, %rd2, %rd121;
	ld.global.f32 	%f25, [%rd122];
	setp.gt.f32 	%p34, %f25, 0f00000000;
	selp.u64 	%rd123, 1, 0, %p34;
	add.s64 	%rd124, %rd120, %rd123;
	add.s32 	%r82, %r288, 5632;
	mul.wide.u32 	%rd125, %r82, 4;
	add.s64 	%rd126, %rd2, %rd125;
	ld.global.f32 	%f26, [%rd126];
	setp.gt.f32 	%p35, %f26, 0f00000000;
	selp.u64 	%rd127, 1, 0, %p35;
	add.s64 	%rd128, %rd124, %rd127;
	add.s32 	%r83, %r288, 6144;
	mul.wide.u32 	%rd129, %r83, 4;
	add.s64 	%rd130, %rd2, %rd129;
	ld.global.f32 	%f27, [%rd130];
	setp.gt.f32 	%p36, %f27, 0f00000000;
	selp.u64 	%rd131, 1, 0, %p36;
	add.s64 	%rd132, %rd128, %rd131;
	add.s32 	%r84, %r288, 6656;
	mul.wide.u32 	%rd133, %r84, 4;
	add.s64 	%rd134, %rd2, %rd133;
	ld.global.f32 	%f28, [%rd134];
	setp.gt.f32 	%p37, %f28, 0f00000000;
	selp.u64 	%rd135, 1, 0, %p37;
	add.s64 	%rd136, %rd132, %rd135;
	add.s32 	%r85, %r288, 7168;
	mul.wide.u32 	%rd137, %r85, 4;
	add.s64 	%rd138, %rd2, %rd137;
	ld.global.f32 	%f29, [%rd138];
	setp.gt.f32 	%p38, %f29, 0f00000000;
	selp.u64 	%rd139, 1, 0, %p38;
	add.s64 	%rd140, %rd136, %rd139;
	add.s32 	%r86, %r288, 7680;
	mul.wide.u32 	%rd141, %r86, 4;
	add.s64 	%rd142, %rd2, %rd141;
	ld.global.f32 	%f30, [%rd142];
	setp.gt.f32 	%p39, %f30, 0f00000000;
	selp.u64 	%rd143, 1, 0, %p39;
	add.s64 	%rd429, %rd140, %rd143;
	add.s32 	%r289, %r289, 8192;
	add.s32 	%r288, %r288, 8192;
	add.s32 	%r287, %r287, 16;
	setp.ne.s32 	%p40, %r287, 0;
	@%p40 bra 	$L__BB4_35;
	add.s32 	%r291, %r289, -4096;
$L__BB4_37:
	setp.eq.s32 	%p41, %r27, 0;
	@%p41 bra 	$L__BB4_46;
	and.b32  	%r39, %r26, 7;
	setp.lt.u32 	%p42, %r27, 8;
	@%p42 bra 	$L__BB4_40;
	add.s32 	%r87, %r291, %r286;
	mul.wide.u32 	%rd145, %r87, 4;
	add.s64 	%rd146, %rd2, %rd145;
	ld.global.f32 	%f31, [%rd146];
	setp.gt.f32 	%p43, %f31, 0f00000000;
	selp.u64 	%rd147, 1, 0, %p43;
	add.s64 	%rd148, %rd429, %rd147;
	add.s32 	%r88, %r87, 512;
	mul.wide.u32 	%rd149, %r88, 4;
	add.s64 	%rd150, %rd2, %rd149;
	ld.global.f32 	%f32, [%rd150];
	setp.gt.f32 	%p44, %f32, 0f00000000;
	selp.u64 	%rd151, 1, 0, %p44;
	add.s64 	%rd152, %rd148, %rd151;
	add.s32 	%r89, %r87, 1024;
	mul.wide.u32 	%rd153, %r89, 4;
	add.s64 	%rd154, %rd2, %rd153;
	ld.global.f32 	%f33, [%rd154];
	setp.gt.f32 	%p45, %f33, 0f00000000;
	selp.u64 	%rd155, 1, 0, %p45;
	add.s64 	%rd156, %rd152, %rd155;
	add.s32 	%r90, %r87, 1536;
	mul.wide.u32 	%rd157, %r90, 4;
	add.s64 	%rd158, %rd2, %rd157;
	ld.global.f32 	%f34, [%rd158];
	setp.gt.f32 	%p46, %f34, 0f00000000;
	selp.u64 	%rd159, 1, 0, %p46;
	add.s64 	%rd160, %rd156, %rd159;
	add.s32 	%r91, %r87, 2048;
	mul.wide.u32 	%rd161, %r91, 4;
	add.s64 	%rd162, %rd2, %rd161;
	ld.global.f32 	%f35, [%rd162];
	setp.gt.f32 	%p47, %f35, 0f00000000;
	selp.u64 	%rd163, 1, 0, %p47;
	add.s64 	%rd164, %rd160, %rd163;
	add.s32 	%r92, %r87, 2560;
	mul.wide.u32 	%rd165, %r92, 4;
	add.s64 	%rd166, %rd2, %rd165;
	ld.global.f32 	%f36, [%rd166];
	setp.gt.f32 	%p48, %f36, 0f00000000;
	selp.u64 	%rd167, 1, 0, %p48;
	add.s64 	%rd168, %rd164, %rd167;
	add.s32 	%r93, %r87, 3072;
	mul.wide.u32 	%rd169, %r93, 4;
	add.s64 	%rd170, %rd2, %rd169;
	ld.global.f32 	%f37, [%rd170];
	setp.gt.f32 	%p49, %f37, 0f00000000;
	selp.u64 	%rd171, 1, 0, %p49;
	add.s64 	%rd172, %rd168, %rd171;
	add.s32 	%r94, %r87, 3584;
	mul.wide.u32 	%rd173, %r94, 4;
	add.s64 	%rd174, %rd2, %rd173;
	ld.global.f32 	%f38, [%rd174];
	setp.gt.f32 	%p50, %f38, 0f00000000;
	selp.u64 	%rd175, 1, 0, %p50;
	add.s64 	%rd429, %rd172, %rd175;
	add.s32 	%r291, %r291, 4096;
$L__BB4_40:
	setp.eq.s32 	%p51, %r39, 0;
	@%p51 bra 	$L__BB4_46;
	and.b32  	%r42, %r26, 3;
	setp.lt.u32 	%p52, %r39, 4;
	@%p52 bra 	$L__BB4_43;
	add.s32 	%r95, %r291, %r286;
	mul.wide.u32 	%rd177, %r95, 4;
	add.s64 	%rd178, %rd2, %rd177;
	ld.global.f32 	%f39, [%rd178];
	setp.gt.f32 	%p53, %f39, 0f00000000;
	selp.u64 	%rd179, 1, 0, %p53;
	add.s64 	%rd180, %rd429, %rd179;
	add.s32 	%r96, %r95, 512;
	mul.wide.u32 	%rd181, %r96, 4;
	add.s64 	%rd182, %rd2, %rd181;
	ld.global.f32 	%f40, [%rd182];
	setp.gt.f32 	%p54, %f40, 0f00000000;
	selp.u64 	%rd183, 1, 0, %p54;
	add.s64 	%rd184, %rd180, %rd183;
	add.s32 	%r97, %r95, 1024;
	mul.wide.u32 	%rd185, %r97, 4;
	add.s64 	%rd186, %rd2, %rd185;
	ld.global.f32 	%f41, [%rd186];
	setp.gt.f32 	%p55, %f41, 0f00000000;
	selp.u64 	%rd187, 1, 0, %p55;
	add.s64 	%rd188, %rd184, %rd187;
	add.s32 	%r98, %r95, 1536;
	mul.wide.u32 	%rd189, %r98, 4;
	add.s64 	%rd190, %rd2, %rd189;
	ld.global.f32 	%f42, [%rd190];
	setp.gt.f32 	%p56, %f42, 0f00000000;
	selp.u64 	%rd191, 1, 0, %p56;
	add.s64 	%rd429, %rd188, %rd191;
	add.s32 	%r291, %r291, 2048;
$L__BB4_43:
	setp.eq.s32 	%p57, %r42, 0;
	@%p57 bra 	$L__BB4_46;
	add.s32 	%r294, %r291, %r286;
	neg.s32 	%r293, %r42;
$L__BB4_45:
	.pragma "nounroll";
	mul.wide.u32 	%rd192, %r294, 4;
	add.s64 	%rd193, %rd2, %rd192;
	ld.global.f32 	%f43, [%rd193];
	setp.gt.f32 	%p58, %f43, 0f00000000;
	selp.u64 	%rd194, 1, 0, %p58;
	add.s64 	%rd429, %rd429, %rd194;
	add.s32 	%r294, %r294, 512;
	add.s32 	%r293, %r293, 1;
	setp.ne.s32 	%p59, %r293, 0;
	@%p59 bra 	$L__BB4_45;
$L__BB4_46:
	// begin inline asm
	mov.u32 %r99, %laneid;
	// end inline asm
	mov.b64 	{%r101, %r106}, %rd429;
	mov.b32 	%r107, 1;
	mov.b32 	%r148, 31;
	mov.b32 	%r149, -1;
	// begin inline asm
	shfl.sync.down.b32 %r100, %r101, %r107, %r148, %r149;
	// end inline asm
	// begin inline asm
	shfl.sync.down.b32 %r105, %r106, %r107, %r148, %r149;
	// end inline asm
	mov.b64 	%rd195, {%r100, %r105};
	setp.gt.s32 	%p60, %r99, 30;
	selp.b64 	%rd196, 0, %rd195, %p60;
	add.s64 	%rd197, %rd196, %rd429;
	mov.b64 	{%r111, %r116}, %rd197;
	mov.b32 	%r117, 2;
	// begin inline asm
	shfl.sync.down.b32 %r110, %r111, %r117, %r148, %r149;
	// end inline asm
	// begin inline asm
	shfl.sync.down.b32 %r115, %r116, %r117, %r148, %r149;
	// end inline asm
	mov.b64 	%rd198, {%r110, %r115};
	setp.gt.s32 	%p61, %r99, 29;
	selp.b64 	%rd199, 0, %rd198, %p61;
	add.s64 	%rd200, %rd199, %rd197;
	mov.b64 	{%r121, %r126}, %rd200;
	mov.b32 	%r127, 4;
	// begin inline asm
	shfl.sync.down.b32 %r120, %r121, %r127, %r148, %r149;
	// end inline asm
	// begin inline asm
	shfl.sync.down.b32 %r125, %r126, %r127, %r148, %r149;
	// end inline asm
	mov.b64 	%rd201, {%r120, %r125};
	setp.gt.s32 	%p62, %r99, 27;
	selp.b64 	%rd202, 0, %rd201, %p62;
	add.s64 	%rd203, %rd202, %rd200;
	mov.b64 	{%r131, %r136}, %rd203;
	mov.b32 	%r137, 8;
	// begin inline asm
	shfl.sync.down.b32 %r130, %r131, %r137, %r148, %r149;
	// end inline asm
	// begin inline asm
	shfl.sync.down.b32 %r135, %r136, %r137, %r148, %r149;
	// end inline asm
	mov.b64 	%rd204, {%r130, %r135};
	setp.gt.s32 	%p63, %r99, 23;
	selp.b64 	%rd205, 0, %rd204, %p63;
	add.s64 	%rd206, %rd205, %rd203;
	mov.b64 	{%r141, %r146}, %rd206;
	mov.b32 	%r147, 16;
	// begin inline asm
	shfl.sync.down.b32 %r140, %r141, %r147, %r148, %r149;
	// end inline asm
	// begin inline asm
	shfl.sync.down.b32 %r145, %r146, %r147, %r148, %r149;
	// end inline asm
	mov.b64 	%rd207, {%r140, %r145};
	setp.gt.s32 	%p64, %r99, 15;
	selp.b64 	%rd208, 0, %rd207, %p64;
	add.s64 	%rd430, %rd208, %rd206;
	setp.ne.s32 	%p65, %r99, 0;
	@%p65 bra 	$L__BB4_48;
	shr.u32 	%r150, %r21, 2;
	and.b32  	%r151, %r150, 248;
	mov.u32 	%r152, _ZZN3cub18CUB_300001_SM_10006detail6reduce28DeviceReduceSingleTileKernelINS2_10policy_hubIljN4cuda3std3__44plusIlEEE10Policy1000EN6thrust24THRUST_300001_SM_1000_NS18transform_iteratorI16is_positive_gainNSD_6detail15normal_iteratorINSD_10device_ptrIfEEEEllEEPljS9_llNS7_10__identityEEEvT0_T1_T2_T3_T4_T6_E12temp_storage;
	add.s32 	%r153, %r152, %r151;
	st.shared.u64 	[%r153+16], %rd430;
$L__BB4_48:
	bar.sync 	0;
	setp.ne.s32 	%p66, %r21, 0;
	@%p66 bra 	$L__BB4_50;
	ld.shared.u64 	%rd209, [_ZZN3cub18CUB_300001_SM_10006detail6reduce28DeviceReduceSingleTileKernelINS2_10policy_hubIljN4cuda3std3__44plusIlEEE10Policy1000EN6thrust24THRUST_300001_SM_1000_NS18transform_iteratorI16is_positive_gainNSD_6detail15normal_iteratorINSD_10device_ptrIfEEEEllEEPljS9_llNS7_10__identityEEEvT0_T1_T2_T3_T4_T6_E12temp_storage+24];
	add.s64 	%rd210, %rd209, %rd430;
	ld.shared.u64 	%rd211, [_ZZN3cub18CUB_300001_SM_10006detail6reduce28DeviceReduceSingleTileKernelINS2_10policy_hubIljN4cuda3std3__44plusIlEEE10Policy1000EN6thrust24THRUST_300001_SM_1000_NS18transform_iteratorI16is_positive_gainNSD_6detail15normal_iteratorINSD_10device_ptrIfEEEEllEEPljS9_llNS7_10__identityEEEvT0_T1_T2_T3_T4_T6_E12temp_storage+32];
	add.s64 	%rd212, %rd210, %rd211;
	ld.shared.u64 	%rd213, [_ZZN3cub18CUB_300001_SM_10006detail6reduce28DeviceReduceSingleTileKernelINS2_10policy_hubIljN4cuda3std3__44plusIlEEE10Policy1000EN6thrust24THRUST_300001_SM_1000_NS18transform_iteratorI16is_positive_gainNSD_6detail15normal_iteratorINSD_10device_ptrIfEEEEllEEPljS9_llNS7_10__identityEEEvT0_T1_T2_T3_T4_T6_E12temp_storage+40];
	add.s64 	%rd214, %rd212, %rd213;
	ld.shared.u64 	%rd215, [_ZZN3cub18CUB_300001_SM_10006detail6reduce28DeviceReduceSingleTileKernelINS2_10policy_hubIljN4cuda3std3__44plusIlEEE10Policy1000EN6thrust24THRUST_300001_SM_1000_NS18transform_iteratorI16is_positive_gainNSD_6detail15normal_iteratorINSD_10device_ptrIfEEEEllEEPljS9_llNS7_10__identityEEEvT0_T1_T2_T3_T4_T6_E12temp_storage+48];
	add.s64 	%rd216, %rd214, %rd215;
	ld.shared.u64 	%rd217, [_ZZN3cub18CUB_300001_SM_10006detail6reduce28DeviceReduceSingleTileKernelINS2_10policy_hubIljN4cuda3std3__44plusIlEEE10Policy1000EN6thrust24THRUST_300001_SM_1000_NS18transform_iteratorI16is_positive_gainNSD_6detail15normal_iteratorINSD_10device_ptrIfEEEEllEEPljS9_llNS7_10__identityEEEvT0_T1_T2_T3_T4_T6_E12temp_storage+56];
	add.s64 	%rd218, %rd216, %rd217;
	ld.shared.u64 	%rd219, [_ZZN3cub18CUB_300001_SM_10006detail6reduce28DeviceReduceSingleTileKernelINS2_10policy_hubIljN4cuda3std3__44plusIlEEE10Policy1000EN6thrust24THRUST_300001_SM_1000_NS18transform_iteratorI16is_positive_gainNSD_6detail15normal_iteratorINSD_10device_ptrIfEEEEllEEPljS9_llNS7_10__identityEEEvT0_T1_T2_T3_T4_T6_E12temp_storage+64];
	add.s64 	%rd220, %rd218, %rd219;
	ld.shared.u64 	%rd221, [_ZZN3cub18CUB_300001_SM_10006detail6reduce28DeviceReduceSingleTileKernelINS2_10policy_hubIljN4cuda3std3__44plusIlEEE10Policy1000EN6thrust24THRUST_300001_SM_1000_NS18transform_iteratorI16is_positive_gainNSD_6detail15normal_iteratorINSD_10device_ptrIfEEEEllEEPljS9_llNS7_10__identityEEEvT0_T1_T2_T3_T4_T6_E12temp_storage+72];
	add.s64 	%rd222, %rd220, %rd221;
	ld.shared.u64 	%rd223, [_ZZN3cub18CUB_300001_SM_10006detail6reduce28DeviceReduceSingleTileKernelINS2_10policy_hubIljN4cuda3std3__44plusIlEEE10Policy1000EN6thrust24THRUST_300001_SM_1000_NS18transform_iteratorI16is_positive_gainNSD_6detail15normal_iteratorINSD_10device_ptrIfEEEEllEEPljS9_llNS7_10__identityEEEvT0_T1_T2_T3_T4_T6_E12temp_storage+80];
	add.s64 	%rd224, %rd222, %rd223;
	ld.shared.u64 	%rd225, [_ZZN3cub18CUB_300001_SM_10006detail6reduce28DeviceReduceSingleTileKernelINS2_10policy_hubIljN4cuda3std3__44plusIlEEE10Policy1000EN6thrust24THRUST_300001_SM_1000_NS18transform_iteratorI16is_positive_gainNSD_6detail15normal_iteratorINSD_10device_ptrIfEEEEllEEPljS9_llNS7_10__identityEEEvT0_T1_T2_T3_T4_T6_E12temp_storage+88];
	add.s64 	%rd226, %rd224, %rd225;
	ld.shared.u64 	%rd227, [_ZZN3cub18CUB_300001_SM_10006detail6reduce28DeviceReduceSingleTileKernelINS2_10policy_hubIljN4cuda3std3__44plusIlEEE10Policy1000EN6thrust24THRUST_300001_SM_1000_NS18transform_iteratorI16is_positive_gainNSD_6detail15normal_iteratorINSD_10device_ptrIfEEEEllEEPljS9_llNS7_10__identityEEEvT0_T1_T2_T3_T4_T6_E12temp_storage+96];
	add.s64 	%rd228, %rd226, %rd227;
	ld.shared.u64 	%rd229, [_ZZN3cub18CUB_300001_SM_10006detail6reduce28DeviceReduceSingleTileKernelINS2_10policy_hubIljN4cuda3std3__44plusIlEEE10Policy1000EN6thrust24THRUST_300001_SM_1000_NS18transform_iteratorI16is_positive_gainNSD_6detail15normal_iteratorINSD_10device_ptrIfEEEEllEEPljS9_llNS7_10__identityEEEvT0_T1_T2_T3_T4_T6_E12temp_storage+104];
	add.s64 	%rd230, %rd228, %rd229;
	ld.shared.u64 	%rd231, [_ZZN3cub18CUB_300001_SM_10006detail6reduce28DeviceReduceSingleTileKernelINS2_10policy_hubIljN4cuda3std3__44plusIlEEE10Policy1000EN6thrust24THRUST_300001_SM_1000_NS18transform_iteratorI16is_positive_gainNSD_6detail15normal_iteratorINSD_10device_ptrIfEEEEllEEPljS9_llNS7_10__identityEEEvT0_T1_T2_T3_T4_T6_E12temp_storage+112];
	add.s64 	%rd232, %rd230, %rd231;
	ld.shared.u64 	%rd233, [_ZZN3cub18CUB_300001_SM_10006detail6reduce28DeviceReduceSingleTileKernelINS2_10policy_hubIljN4cuda3std3__44plusIlEEE10Policy1000EN6thrust24THRUST_300001_SM_1000_NS18transform_iteratorI16is_positive_gainNSD_6detail15normal_iteratorINSD_10device_ptrIfEEEEllEEPljS9_llNS7_10__identityEEEvT0_T1_T2_T3_T4_T6_E12temp_storage+120];
	add.s64 	%rd234, %rd232, %rd233;
	ld.shared.u64 	%rd235, [_ZZN3cub18CUB_300001_SM_10006detail6reduce28DeviceReduceSingleTileKernelINS2_10policy_hubIljN4cuda3std3__44plusIlEEE10Policy1000EN6thrust24THRUST_300001_SM_1000_NS18transform_iteratorI16is_positive_gainNSD_6detail15normal_iteratorINSD_10device_ptrIfEEEEllEEPljS9_llNS7_10__identityEEEvT0_T1_T2_T3_T4_T6_E12temp_storage+128];
	add.s64 	%rd236, %rd234, %rd235;
	ld.shared.u64 	%rd237, [_ZZN3cub18CUB_300001_SM_10006detail6reduce28DeviceReduceSingleTileKernelINS2_10policy_hubIljN4cuda3std3__44plusIlEEE10Policy1000EN6thrust24THRUST_300001_SM_1000_NS18transform_iteratorI16is_positive_gainNSD_6detail15normal_iteratorINSD_10device_ptrIfEEEEllEEPljS9_llNS7_10__identityEEEvT0_T1_T2_T3_T4_T6_E12temp_storage+136];
	add.s64 	%rd430, %rd236, %rd237;
$L__BB4_50:
	mov.u32 	%r276, %tid.x;
	setp.ne.s32 	%p138, %r276, 0;
	@%p138 bra 	$L__BB4_52;
	add.s64 	%rd406, %rd430, %rd50;
	st.global.u64 	[%rd1], %rd406;
$L__BB4_52:
	ret;

}
	// .globl	_ZN3cub18CUB_300001_SM_10006detail6reduce18DeviceReduceKernelINS2_10policy_hubIljN4cuda3std3__44plusIlEEE10Policy1000EN6thrust24THRUST_300001_SM_1000_NS18transform_iteratorI16is_positive_gainNSD_6detail15normal_iteratorINSD_10device_ptrIfEEEEllEEjS9_lNS7_10__identityEEEvT0_PT3_T1_NS0_13GridEvenShareISQ_EET2_T4_
.visible .entry _ZN3cub18CUB_300001_SM_10006detail6reduce18DeviceReduceKernelINS2_10policy_hubIljN4cuda3std3__44plusIlEEE10Policy1000EN6thrust24THRUST_300001_SM_1000_NS18transform_iteratorI16is_positive_gainNSD_6detail15normal_iteratorINSD_10device_ptrIfEEEEllEEjS9_lNS7_10__identityEEEvT0_PT3_T1_NS0_13GridEvenShareISQ_EET2_T4_(
	.param .align 8 .b8 _ZN3cub18CUB_300001_SM_10006detail6reduce18DeviceReduceKernelINS2_10policy_hubIljN4cuda3std3__44plusIlEEE10Policy1000EN6thrust24THRUST_300001_SM_1000_NS18transform_iteratorI16is_positive_gainNSD_6detail15normal_iteratorINSD_10device_ptrIfEEEEllEEjS9_lNS7_10__identityEEEvT0_PT3_T1_NS0_13GridEvenShareISQ_EET2_T4__param_0[16],
	.param .u64 .ptr .align 1 _ZN3cub18CUB_300001_SM_10006detail6reduce18DeviceReduceKernelINS2_10policy_hubIljN4cuda3std3__44plusIlEEE10Policy1000EN6thrust24THRUST_300001_SM_1000_NS18transform_iteratorI16is_positive_gainNSD_6detail15normal_iteratorINSD_10device_ptrIfEEEEllEEjS9_lNS7_10__identityEEEvT0_PT3_T1_NS0_13GridEvenShareISQ_EET2_T4__param_1,
	.param .u32 _ZN3cub18CUB_300001_SM_10006detail6reduce18DeviceReduceKernelINS2_10policy_hubIljN4cuda3std3__44plusIlEEE10Policy1000EN6thrust24THRUST_300001_SM_1000_NS18transform_iteratorI16is_positive_gainNSD_6detail15normal_iteratorINSD_10device_ptrIfEEEEllEEjS9_lNS7_10__identityEEEvT0_PT3_T1_NS0_13GridEvenShareISQ_EET2_T4__param_2,
	.param .align 4 .b8 _ZN3cub18CUB_300001_SM_10006detail6reduce18DeviceReduceKernelINS2_10policy_hubIljN4cuda3std3__44plusIlEEE10Policy1000EN6thrust24THRUST_300001_SM_1000_NS18transform_iteratorI16is_positive_gainNSD_6detail15normal_iteratorINSD_10device_ptrIfEEEEllEEjS9_lNS7_10__identityEEEvT0_PT3_T1_NS0_13GridEvenShareISQ_EET2_T4__param_3[40],
	.param .align 1 .b8 _ZN3cub18CUB_300001_SM_10006detail6reduce18DeviceReduceKernelINS2_10policy_hubIljN4cuda3std3__44plusIlEEE10Policy1000EN6thrust24THRUST_300001_SM_1000_NS18transform_iteratorI16is_positive_gainNSD_6detail15normal_iteratorINSD_10device_ptrIfEEEEllEEjS9_lNS7_10__identityEEEvT0_PT3_T1_NS0_13GridEvenShareISQ_EET2_T4__param_4[1],
	.param .align 1 .b8 _ZN3cub18CUB_300001_SM_10006detail6reduce18DeviceReduceKernelINS2_10policy_hubIljN4cuda3std3__44plusIlEEE10Policy1000EN6thrust24THRUST_300001_SM_1000_NS18transform_iteratorI16is_positive_gainNSD_6detail15normal_iteratorINSD_10device_ptrIfEEEEllEEjS9_lNS7_10__identityEEEvT0_PT3_T1_NS0_13GridEvenShareISQ_EET2_T4__param_5[1]
)
.maxntid 512
{
	.reg .pred 	%p<138>;
	.reg .b16 	%rs<4>;
	.reg .b32 	%r<350>;
	.reg .b32 	%f<74>;
	.reg .b64 	%rd<476>;
	// demoted variable
	.shared .align 8 .b8 _ZZN3cub18CUB_300001_SM_10006detail6reduce18DeviceReduceKernelINS2_10policy_hubIljN4cuda3std3__44plusIlEEE10Policy1000EN6thrust24THRUST_300001_SM_1000_NS18transform_iteratorI16is_positive_gainNSD_6detail15normal_iteratorINSD_10device_ptrIfEEEEllEEjS9_lNS7_10__identityEEEvT0_PT3_T1_NS0_13GridEvenShareISQ_EET2_T4_E12temp_storage[152];
	ld.param.u32 	%r1, [_ZN3cub18CUB_300001_SM_10006detail6reduce18DeviceReduceKernelINS2_10policy_hubIljN4cuda3std3__44plusIlEEE10Policy1000EN6thrust24THRUST_300001_SM_1000_NS18transform_iteratorI16is_positive_gainNSD_6detail15normal_iteratorINSD_10device_ptrIfEEEEllEEjS9_lNS7_10__identityEEEvT0_PT3_T1_NS0_13GridEvenShareISQ_EET2_T4__param_3+20];
	ld.param.u32 	%r2, [_ZN3cub18CUB_300001_SM_10006detail6reduce18DeviceReduceKernelINS2_10policy_hubIljN4cuda3std3__44plusIlEEE10Policy1000EN6thrust24THRUST_300001_SM_1000_NS18transform_iteratorI16is_positive_gainNSD_6detail15normal_iteratorINSD_10device_ptrIfEEEEllEEjS9_lNS7_10__identityEEEvT0_PT3_T1_NS0_13GridEvenShareISQ_EET2_T4__param_3+24];
	ld.param.u64 	%rd41, [_ZN3cub18CUB_300001_SM_10006detail6reduce18DeviceReduceKernelINS2_10policy_hubIljN4cuda3std3__44plusIlEEE10Policy1000EN6thrust24THRUST_300001_SM_1000_NS18transform_iteratorI16is_positive_gainNSD_6detail15normal_iteratorINSD_10device_ptrIfEEEEllEEjS9_lNS7_10__identityEEEvT0_PT3_T1_NS0_13GridEvenShareISQ_EET2_T4__param_0];
	cvta.to.global.u64 	%rd1, %rd41;
	mov.u32 	%r3, %ctaid.x;
	mul.lo.s32 	%r4, %r2, 3584;
	mul.lo.s32 	%r341, %r3, 3584;
	sub.s32 	%r6, %r1, %r341;
	setp.gt.u32 	%p1, %r6, 3583;
	@%p1 bra 	$L__BB5_26;
	mov.u32 	%r7, %tid.x;
	setp.ge.u32 	%p66, %r7, %r6;
	mov.b64 	%rd464, 0;
	mov.u32 	%r332, %r7;
	@%p66 bra 	$L__BB5_3;
	add.s32 	%r176, %r341, %r7;
	mul.wide.u32 	%rd233, %r176, 4;
	add.s64 	%rd234, %rd1, %rd233;
	ld.global.f32 	%f44, [%rd234];
	setp.gt.f32 	%p67, %f44, 0f00000000;
	selp.u64 	%rd464, 1, 0, %p67;
	add.s32 	%r332, %r7, 512;
$L__BB5_3:
	setp.ge.u32 	%p68, %r332, %r6;
	@%p68 bra 	$L__BB5_17;
	not.b32 	%r177, %r332;
	add.s32 	%r178, %r1, %r177;
	sub.s32 	%r179, %r178, %r341;
	shr.u32 	%r180, %r179, 9;
	add.s32 	%r10, %r180, 1;
	and.b32  	%r11, %r10, 15;
	setp.lt.u32 	%p69, %r179, 7680;
	@%p69 bra 	$L__BB5_8;
	or.b32  	%r331, %r332, 4096;
	add.s32 	%r330, %r332, %r341;
	and.b32  	%r181, %r10, 16777200;
	neg.s32 	%r329, %r181;
$L__BB5_6:
	.pragma "nounroll";
	mul.wide.u32 	%rd236, %r330, 4;
	add.s64 	%rd237, %rd1, %rd236;
	ld.global.f32 	%f45, [%rd237];
	setp.gt.f32 	%p70, %f45, 0f00000000;
	selp.u64 	%rd238, 1, 0, %p70;
	add.s64 	%rd239, %rd464, %rd238;
	add.s32 	%r182, %r330, 512;
	mul.wide.u32 	%rd240, %r182, 4;
	add.s64 	%rd241, %rd1, %rd240;
	ld.global.f32 	%f46, [%rd241];
	setp.gt.f32 	%p71, %f46, 0f00000000;
	selp.u64 	%rd242, 1, 0, %p71;
	add.s64 	%rd243, %rd239, %rd242;
	add.s32 	%r183, %r330, 1024;
	mul.wide.u32 	%rd244, %r183, 4;
	add.s64 	%rd245, %rd1, %rd244;
	ld.global.f32 	%f47, [%rd245];
	setp.gt.f32 	%p72, %f47, 0f00000000;
	selp.u64 	%rd246, 1, 0, %p72;
	add.s64 	%rd247, %rd243, %rd246;
	add.s32 	%r184, %r330, 1536;
	mul.wide.u32 	%rd248, %r184, 4;
	add.s64 	%rd249, %rd1, %rd248;
	ld.global.f32 	%f48, [%rd249];
	setp.gt.f32 	%p73, %f48, 0f00000000;
	selp.u64 	%rd250, 1, 0, %p73;
	add.s64 	%rd251, %rd247, %rd250;
	add.s32 	%r185, %r330, 2048;
	mul.wide.u32 	%rd252, %r185, 4;
	add.s64 	%rd253, %rd1, %rd252;
	ld.global.f32 	%f49, [%rd253];
	setp.gt.f32 	%p74, %f49, 0f00000000;
	selp.u64 	%rd254, 1, 0, %p74;
	add.s64 	%rd255, %rd251, %rd254;
	add.s32 	%r186, %r330, 2560;
	mul.wide.u32 	%rd256, %r186, 4;
	add.s64 	%rd257, %rd1, %rd256;
	ld.global.f32 	%f50, [%rd257];
	setp.gt.f32 	%p75, %f50, 0f00000000;
	selp.u64 	%rd258, 1, 0, %p75;
	add.s64 	%rd259, %rd255, %rd258;
	add.s32 	%r187, %r330, 3072;
	mul.wide.u32 	%rd260, %r187, 4;
	add.s64 	%rd261, %rd1, %rd260;
	ld.global.f32 	%f51, [%rd261];
	setp.gt.f32 	%p76, %f51, 0f00000000;
	selp.u64 	%rd262, 1, 0, %p76;
	add.s64 	%rd263, %rd259, %rd262;
	add.s32 	%r188, %r330, 3584;
	mul.wide.u32 	%rd264, %r188, 4;
	add.s64 	%rd265, %rd1, %rd264;
	ld.global.f32 	%f52, [%rd265];
	setp.gt.f32 	%p77, %f52, 0f00000000;
	selp.u64 	%rd266, 1, 0, %p77;
	add.s64 	%rd267, %rd263, %rd266;
	add.s32 	%r189, %r330, 4096;
	mul.wide.u32 	%rd268, %r189, 4;
	add.s64 	%rd269, %rd1, %rd268;
	ld.global.f32 	%f53, [%rd269];
	setp.gt.f32 	%p78, %f53, 0f00000000;
	selp.u64 	%rd270, 1, 0, %p78;
	add.s64 	%rd271, %rd267, %rd270;
	add.s32 	%r190, %r330, 4608;
	mul.wide.u32 	%rd272, %r190, 4;
	add.s64 	%rd273, %rd1, %rd272;
	ld.global.f32 	%f54, [%rd273];
	setp.gt.f32 	%p79, %f54, 0f00000000;
	selp.u64 	%rd274, 1, 0, %p79;
	add.s64 	%rd275, %rd271, %rd274;
	add.s32 	%r191, %r330, 5120;
	mul.wide.u32 	%rd276, %r191, 4;
	add.s64 	%rd277, %rd1, %rd276;
	ld.global.f32 	%f55, [%rd277];
	setp.gt.f32 	%p80, %f55, 0f00000000;
	selp.u64 	%rd278, 1, 0, %p80;
	add.s64 	%rd279, %rd275, %rd278;
	add.s32 	%r192, %r330, 5632;
	mul.wide.u32 	%rd280, %r192, 4;
	add.s64 	%rd281, %rd1, %rd280;
	ld.global.f32 	%f56, [%rd281];
	setp.gt.f32 	%p81, %f56, 0f00000000;
	selp.u64 	%rd282, 1, 0, %p81;
	add.s64 	%rd283, %rd279, %rd282;
	add.s32 	%r193, %r330, 6144;
	mul.wide.u32 	%rd284, %r193, 4;
	add.s64 	%rd285, %rd1, %rd284;
	ld.global.f32 	%f57, [%rd285];
	setp.gt.f32 	%p82, %f57, 0f00000000;
	selp.u64 	%rd286, 1, 0, %p82;
	add.s64 	%rd287, %rd283, %rd286;
	add.s32 	%r194, %r330, 6656;
	mul.wide.u32 	%rd288, %r194, 4;
	add.s64 	%rd289, %rd1, %rd288;
	ld.global.f32 	%f58, [%rd289];
	setp.gt.f32 	%p83, %f58, 0f00000000;
	selp.u64 	%rd290, 1, 0, %p83;
	add.s64 	%rd291, %rd287, %rd290;
	add.s32 	%r195, %r330, 7168;
	mul.wide.u32 	%rd292, %r195, 4;
	add.s64 	%rd293, %rd1, %rd292;
	ld.global.f32 	%f59, [%rd293];
	setp.gt.f32 	%p84, %f59, 0f00000000;
	selp.u64 	%rd294, 1, 0, %p84;
	add.s64 	%rd295, %rd291, %rd294;
	add.s32 	%r196, %r330, 7680;
	mul.wide.u32 	%rd296, %r196, 4;
	add.s64 	%rd297, %rd1, %rd296;
	ld.global.f32 	%f60, [%rd297];
	setp.gt.f32 	%p85, %f60, 0f00000000;
	selp.u64 	%rd298, 1, 0, %p85;
	add.s64 	%rd464, %rd295, %rd298;
	add.s32 	%r331, %r331, 8192;
	add.s32 	%r330, %r330, 8192;
	add.s32 	%r329, %r329, 16;
	setp.ne.s32 	%p86, %r329, 0;
	@%p86 bra 	$L__BB5_6;
	add.s32 	%r332, %r331, -4096;
$L__BB5_8:
	setp.eq.s32 	%p87, %r11, 0;
	@%p87 bra 	$L__BB5_17;
	and.b32  	%r23, %r10, 7;
	setp.lt.u32 	%p88, %r11, 8;
	@%p88 bra 	$L__BB5_11;
	add.s32 	%r197, %r332, %r341;
	mul.wide.u32 	%rd300, %r197, 4;
	add.s64 	%rd301, %rd1, %rd300;
	ld.global.f32 	%f61, [%rd301];
	setp.gt.f32 	%p89, %f61, 0f00000000;
	selp.u64 	%rd302, 1, 0, %p89;
	add.s64 	%rd303, %rd464, %rd302;
	add.s32 	%r198, %r197, 512;
	mul.wide.u32 	%rd304, %r198, 4;
	add.s64 	%rd305, %rd1, %rd304;
	ld.global.f32 	%f62, [%rd305];
	setp.gt.f32 	%p90, %f62, 0f00000000;
	selp.u64 	%rd306, 1, 0, %p90;
	add.s64 	%rd307, %rd303, %rd306;
	add.s32 	%r199, %r197, 1024;
	mul.wide.u32 	%rd308, %r199, 4;
	add.s64 	%rd309, %rd1, %rd308;
	ld.global.f32 	%f63, [%rd309];
	setp.gt.f32 	%p91, %f63, 0f00000000;
	selp.u64 	%rd310, 1, 0, %p91;
	add.s64 	%rd311, %rd307, %rd310;
	add.s32 	%r200, %r197, 1536;
	mul.wide.u32 	%rd312, %r200, 4;
	add.s64 	%rd313, %rd1, %rd312;
	ld.global.f32 	%f64, [%rd313];
	setp.gt.f32 	%p92, %f64, 0f00000000;
	selp.u64 	%rd314, 1, 0, %p92;
	add.s64 	%rd315, %rd311, %rd314;
	add.s32 	%r201, %r197, 2048;
	mul.wide.u32 	%rd316, %r201, 4;
	add.s64 	%rd317, %rd1, %rd316;
	ld.global.f32 	%f65, [%rd317];
	setp.gt.f32 	%p93, %f65, 0f00000000;
	selp.u64 	%rd318, 1, 0, %p93;
	add.s64 	%rd319, %rd315, %rd318;
	add.s32 	%r202, %r197, 2560;
	mul.wide.u32 	%rd320, %r202, 4;
	add.s64 	%rd321, %rd1, %rd320;
	ld.global.f32 	%f66, [%rd321];
	setp.gt.f32 	%p94, %f66, 0f00000000;
	selp.u64 	%rd322, 1, 0, %p94;
	add.s64 	%rd323, %rd319, %rd322;
	add.s32 	%r203, %r197, 3072;
	mul.wide.u32 	%rd324, %r203, 4;
	add.s64 	%rd325, %rd1, %rd324;
	ld.global.f32 	%f67, [%rd325];
	setp.gt.f32 	%p95, %f67, 0f00000000;
	selp.u64 	%rd326, 1, 0, %p95;
	add.s64 	%rd327, %rd323, %rd326;
	add.s32 	%r204, %r197, 3584;
	mul.wide.u32 	%rd328, %r204, 4;
	add.s64 	%rd329, %rd1, %rd328;
	ld.global.f32 	%f68, [%rd329];
	setp.gt.f32 	%p96, %f68, 0f00000000;
	selp.u64 	%rd330, 1, 0, %p96;
	add.s64 	%rd464, %rd327, %rd330;
	add.s32 	%r332, %r332, 4096;
$L__BB5_11:
	setp.eq.s32 	%p97, %r23, 0;
	@%p97 bra 	$L__BB5_17;
	and.b32  	%r26, %r10, 3;
	setp.lt.u32 	%p98, %r23, 4;
	@%p98 bra 	$L__BB5_14;
	add.s32 	%r205, %r332, %r341;
	mul.wide.u32 	%rd332, %r205, 4;
	add.s64 	%rd333, %rd1, %rd332;
	ld.global.f32 	%f69, [%rd333];
	setp.gt.f32 	%p99, %f69, 0f00000000;
	selp.u64 	%rd334, 1, 0, %p99;
	add.s64 	%rd335, %rd464, %rd334;
	add.s32 	%r206, %r205, 512;
	mul.wide.u32 	%rd336, %r206, 4;
	add.s64 	%rd337, %rd1, %rd336;
	ld.global.f32 	%f70, [%rd337];
	setp.gt.f32 	%p100, %f70, 0f00000000;
	selp.u64 	%rd338, 1, 0, %p100;
	add.s64 	%rd339, %rd335, %rd338;
	add.s32 	%r207, %r205, 1024;
	mul.wide.u32 	%rd340, %r207, 4;
	add.s64 	%rd341, %rd1, %rd340;
	ld.global.f32 	%f71, [%rd341];
	setp.gt.f32 	%p101, %f71, 0f00000000;
	selp.u64 	%rd342, 1, 0, %p101;
	add.s64 	%rd343, %rd339, %rd342;
	add.s32 	%r208, %r205, 1536;
	mul.wide.u32 	%rd344, %r208, 4;
	add.s64 	%rd345, %rd1, %rd344;
	ld.global.f32 	%f72, [%rd345];
	setp.gt.f32 	%p102, %f72, 0f00000000;
	selp.u64 	%rd346, 1, 0, %p102;
	add.s64 	%rd464, %rd343, %rd346;
	add.s32 	%r332, %r332, 2048;
$L__BB5_14:
	setp.eq.s32 	%p103, %r26, 0;
	@%p103 bra 	$L__BB5_17;
	add.s32 	%r336, %r332, %r341;
	neg.s32 	%r335, %r26;
$L__BB5_16:
	.pragma "nounroll";
	mul.wide.u32 	%rd347, %r336, 4;
	add.s64 	%rd348, %rd1, %rd347;
	ld.global.f32 	%f73, [%rd348];
	setp.gt.f32 	%p104, %f73, 0f00000000;
	selp.u64 	%rd349, 1, 0, %p104;
	add.s64 	%rd464, %rd464, %rd349;
	add.s32 	%r336, %r336, 512;
	add.s32 	%r335, %r335, 1;
	setp.ne.s32 	%p105, %r335, 0;
	@%p105 bra 	$L__BB5_16;
$L__BB5_17:
	setp.lt.u32 	%p106, %r6, 512;
	@%p106 bra 	$L__BB5_22;
	// begin inline asm
	mov.u32 %r272, %laneid;
	// end inline asm
	mov.b64 	{%r274, %r279}, %rd464;
	mov.b32 	%r280, 1;
	mov.b32 	%r321, 31;
	mov.b32 	%r322, -1;
	// begin inline asm
	shfl.sync.down.b32 %r273, %r274, %r280, %r321, %r322;
	// end inline asm
	// begin inline asm
	shfl.sync.down.b32 %r278, %r279, %r280, %r321, %r322;
	// end inline asm
	mov.b64 	%rd408, {%r273, %r278};
	setp.gt.s32 	%p130, %r272, 30;
	selp.b64 	%rd409, 0, %rd408, %p130;
	add.s64 	%rd410, %rd409, %rd464;
	mov.b64 	{%r284, %r289}, %rd410;
	mov.b32 	%r290, 2;
	// begin inline asm
	shfl.sync.down.b32 %r283, %r284, %r290, %r321, %r322;
	// end inline asm
	// begin inline asm
	shfl.sync.down.b32 %r288, %r289, %r290, %r321, %r322;
	// end inline asm
	mov.b64 	%rd411, {%r283, %r288};
	setp.gt.s32 	%p131, %r272, 29;
	selp.b64 	%rd412, 0, %rd411, %p131;
	add.s64 	%rd413, %rd412, %rd410;
	mov.b64 	{%r294, %r299}, %rd413;
	mov.b32 	%r300, 4;
	// begin inline asm
	shfl.sync.down.b32 %r293, %r294, %r300, %r321, %r322;
	// end inline asm
	// begin inline asm
	shfl.sync.down.b32 %r298, %r299, %r300, %r321, %r322;
	// end inline asm
	mov.b64 	%rd414, {%r293, %r298};
	setp.gt.s32 	%p132, %r272, 27;
	selp.b64 	%rd415, 0, %rd414, %p132;
	add.s64 	%rd416, %rd415, %rd413;
	mov.b64 	{%r304, %r309}, %rd416;
	mov.b32 	%r310, 8;
	// begin inline asm
	shfl.sync.down.b32 %r303, %r304, %r310, %r321, %r322;
	// end inline asm
	// begin inline asm
	shfl.sync.down.b32 %r308, %r309, %r310, %r321, %r322;
	// end inline asm
	mov.b64 	%rd417, {%r303, %r308};
	setp.gt.s32 	%p133, %r272, 23;
	selp.b64 	%rd418, 0, %rd417, %p133;
	add.s64 	%rd419, %rd418, %rd416;
	mov.b64 	{%r314, %r319}, %rd419;
	mov.b32 	%r320, 16;
	// begin inline asm
	shfl.sync.down.b32 %r313, %r314, %r320, %r321, %r322;
	// end inline asm
	// begin inline asm
	shfl.sync.down.b32 %r318, %r319, %r320, %r321, %r322;
	// end inline asm
	mov.b64 	%rd420, {%r313, %r318};
	setp.gt.s32 	%p134, %r272, 15;
	selp.b64 	%rd421, 0, %rd420, %p134;
	add.s64 	%rd475, %rd421, %rd419;
	setp.ne.s32 	%p135, %r272, 0;
	@%p135 bra 	$L__BB5_20;
	shr.u32 	%r323, %r7, 2;
	and.b32  	%r324, %r323, 248;
	mov.u32 	%r325, _ZZN3cub18CUB_300001_SM_10006detail6reduce18DeviceReduceKernelINS2_10policy_hubIljN4cuda3std3__44plusIlEEE10Policy1000EN6thrust24THRUST_300001_SM_1000_NS18transform_iteratorI16is_positive_gainNSD_6detail15normal_iteratorINSD_10device_ptrIfEEEEllEEjS9_lNS7_10__identityEEEvT0_PT3_T1_NS0_13GridEvenShareISQ_EET2_T4_E12temp_storage;
	add.s32 	%r326, %r325, %r324;
	st.shared.u64 	[%r326+16], %rd475;
$L__BB5_20:
	bar.sync 	0;
	setp.ne.s32 	%p136, %r7, 0;
	@%p136 bra 	$L__BB5_48;
	ld.shared.u64 	%rd422, [_ZZN3cub18CUB_300001_SM_10006detail6reduce18DeviceReduceKernelINS2_10policy_hubIljN4cuda3std3__44plusIlEEE10Policy1000EN6thrust24THRUST_300001_SM_1000_NS18transform_iteratorI16is_positive_gainNSD_6detail15normal_iteratorINSD_10device_ptrIfEEEEllEEjS9_lNS7_10__identityEEEvT0_PT3_T1_NS0_13GridEvenShareISQ_EET2_T4_E12temp_storage+24];
	add.s64 	%rd423, %rd422, %rd475;
	ld.shared.u64 	%rd424, [_ZZN3cub18CUB_300001_SM_10006detail6reduce18DeviceReduceKernelINS2_10policy_hubIljN4cuda3std3__44plusIlEEE10Policy1000EN6thrust24THRUST_300001_SM_1000_NS18transform_iteratorI16is_positive_gainNSD_6detail15normal_iteratorINSD_10device_ptrIfEEEEllEEjS9_lNS7_10__identityEEEvT0_PT3_T1_NS0_13GridEvenShareISQ_EET2_T4_E12temp_storage+32];
	add.s64 	%rd425, %rd423, %rd424;
	ld.shared.u64 	%rd426, [_ZZN3cub18CUB_300001_SM_10006detail6reduce18DeviceReduceKernelINS2_10policy_hubIljN4cuda3std3__44plusIlEEE10Policy1000EN6thrust24THRUST_300001_SM_1000_NS18transform_iteratorI16is_positive_gainNSD_6detail15normal_iteratorINSD_10device_ptrIfEEEEllEEjS9_lNS7_10__identityEEEvT0_PT3_T1_NS0_13GridEvenShareISQ_EET2_T4_E12temp_storage+40];
	add.s64 	%rd427, %rd425, %rd426;
	ld.shared.u64 	%rd428, [_ZZN3cub18CUB_300001_SM_10006detail6reduce18DeviceReduceKernelINS2_10policy_hubIljN4cuda3std3__44plusIlEEE10Policy1000EN6thrust24THRUST_300001_SM_1000_NS18transform_iteratorI16is_positive_gainNSD_6detail15normal_iteratorINSD_10device_ptrIfEEEEllEEjS9_lNS7_10__identityEEEvT0_PT3_T1_NS0_13GridEvenShareISQ_EET2_T4_E12temp_storage+48];
	add.s64 	%rd429, %rd427, %rd428;
	ld.shared.u64 	%rd430, [_ZZN3cub18CUB_300001_SM_10006detail6reduce18DeviceReduceKernelINS2_10policy_hubIljN4cuda3std3__44plusIlEEE10Policy1000EN6thrust24THRUST_300001_SM_1000_NS18transform_iteratorI16is_positive_gainNSD_6detail15normal_iteratorINSD_10device_ptrIfEEEEllEEjS9_lNS7_10__identityEEEvT0_PT3_T1_NS0_13GridEvenShareISQ_EET2_T4_E12temp_storage+56];
	add.s64 	%rd431, %rd429, %rd430;
	ld.shared.u64 	%rd432, [_ZZN3cub18CUB_300001_SM_10006detail6reduce18DeviceReduceKernelINS2_10policy_hubIljN4cuda3std3__44plusIlEEE10Policy1000EN6thrust24THRUST_300001_SM_1000_NS18transform_iteratorI16is_positive_gainNSD_6detail15normal_iteratorINSD_10device_ptrIfEEEEllEEjS9_lNS7_10__identityEEEvT0_PT3_T1_NS0_13GridEvenShareISQ_EET2_T4_E12temp_storage+64];
	add.s64 	%rd433, %rd431, %rd432;
	ld.shared.u64 	%rd434, [_ZZN3cub18CUB_300001_SM_10006detail6reduce18DeviceReduceKernelINS2_10policy_hubIljN4cuda3std3__44plusIlEEE10Policy1000EN6thrust24THRUST_300001_SM_1000_NS18transform_iteratorI16is_positive_gainNSD_6detail15normal_iteratorINSD_10device_ptrIfEEEEllEEjS9_lNS7_10__identityEEEvT0_PT3_T1_NS0_13GridEvenShareISQ_EET2_T4_E12temp_storage+72];
	add.s64 	%rd435, %rd433, %rd434;
	ld.shared.u64 	%rd436, [_ZZN3cub18CUB_300001_SM_10006detail6reduce18DeviceReduceKernelINS2_10policy_hubIljN4cuda3std3__44plusIlEEE10Policy1000EN6thrust24THRUST_300001_SM_1000_NS18transform_iteratorI16is_positive_gainNSD_6detail15normal_iteratorINSD_10device_ptrIfEEEEllEEjS9_lNS7_10__identityEEEvT0_PT3_T1_NS0_13GridEvenShareISQ_EET2_T4_E12temp_storage+80];
	add.s64 	%rd437, %rd435, %rd436;
	ld.shared.u64 	%rd438, [_ZZN3cub18CUB_300001_SM_10006detail6reduce18DeviceReduceKernelINS2_10policy_hubIljN4cuda3std3__44plusIlEEE10Policy1000EN6thrust24THRUST_300001_SM_1000_NS18transform_iteratorI16is_positive_gainNSD_6detail15normal_iteratorINSD_10device_ptrIfEEEEllEEjS9_lNS7_10__identityEEEvT0_PT3_T1_NS0_13GridEvenShareISQ_EET2_T4_E12temp_storage+88];
	add.s64 	%rd439, %rd437, %rd438;
	ld.shared.u64 	%rd440, [_ZZN3cub18CUB_300001_SM_10006detail6reduce18DeviceReduceKernelINS2_10policy_hubIljN4cuda3std3__44plusIlEEE10Policy1000EN6thrust24THRUST_300001_SM_1000_NS18transform_iteratorI16is_positive_gainNSD_6detail15normal_iteratorINSD_10device_ptrIfEEEEllEEjS9_lNS7_10__identityEEEvT0_PT3_T1_NS0_13GridEvenShareISQ_EET2_T4_E12temp_storage+96];
	add.s64 	%rd441, %rd439, %rd440;
	ld.shared.u64 	%rd442, [_ZZN3cub18CUB_300001_SM_10006detail6reduce18DeviceReduceKernelINS2_10policy_hubIljN4cuda3std3__44plusIlEEE10Policy1000EN6thrust24THRUST_300001_SM_1000_NS18transform_iteratorI16is_positive_gainNSD_6detail15normal_iteratorINSD_10device_ptrIfEEEEllEEjS9_lNS7_10__identityEEEvT0_PT3_T1_NS0_13GridEvenShareISQ_EET2_T4_E12temp_storage+104];
	add.s64 	%rd443, %rd441, %rd442;
	ld.shared.u64 	%rd444, [_ZZN3cub18CUB_300001_SM_10006detail6reduce18DeviceReduceKernelINS2_10policy_hubIljN4cuda3std3__44plusIlEEE10Policy1000EN6thrust24THRUST_300001_SM_1000_NS18transform_iteratorI16is_positive_gainNSD_6detail15normal_iteratorINSD_10device_ptrIfEEEEllEEjS9_lNS7_10__identityEEEvT0_PT3_T1_NS0_13GridEvenShareISQ_EET2_T4_E12temp_storage+112];
	add.s64 	%rd445, %rd443, %rd444;
	ld.shared.u64 	%rd446, [_ZZN3cub18CUB_300001_SM_10006detail6reduce18DeviceReduceKernelINS2_10policy_hubIljN4cuda3std3__44plusIlEEE10Policy1000EN6thrust24THRUST_300001_SM_1000_NS18transform_iteratorI16is_positive_gainNSD_6detail15normal_iteratorINSD_10device_ptrIfEEEEllEEjS9_lNS7_10__identityEEEvT0_PT3_T1_NS0_13GridEvenShareISQ_EET2_T4_E12temp_storage+120];
	add.s64 	%rd447, %rd445, %rd446;
	ld.shared.u64 	%rd448, [_ZZN3cub18CUB_300001_SM_10006detail6reduce18DeviceReduceKernelINS2_10policy_hubIljN4cuda3std3__44plusIlEEE10Policy1000EN6thrust24THRUST_300001_SM_1000_NS18transform_iteratorI16is_positive_gainNSD_6detail15normal_iteratorINSD_10device_ptrIfEEEEllEEjS9_lNS7_10__identityEEEvT0_PT3_T1_NS0_13GridEvenShareISQ_EET2_T4_E12temp_storage+128];
	add.s64 	%rd449, %rd447, %rd448;
	ld.shared.u64 	%rd450, [_ZZN3cub18CUB_300001_SM_10006detail6reduce18DeviceReduceKernelINS2_10policy_hubIljN4cuda3std3__44plusIlEEE10Policy1000EN6thrust24THRUST_300001_SM_1000_NS18transform_iteratorI16is_positive_gainNSD_6detail15normal_iteratorINSD_10device_ptrIfEEEEllEEjS9_lNS7_10__identityEEEvT0_PT3_T1_NS0_13GridEvenShareISQ_EET2_T4_E12temp_storage+136];
	add.s64 	%rd475, %rd449, %rd450;
	bra.uni 	$L__BB5_48;
$L__BB5_22:
	// begin inline asm
	mov.u32 %r209, %laneid;
	// end inline asm
	and.b32  	%r260, %r7, 992;
	add.s32 	%r261, %r260, 32;
	setp.gt.u32 	%p107, %r261, %r6;
	not.b32 	%r262, %r260;
	add.s32 	%r263, %r6, %r262;
	selp.b32 	%r258, %r263, 31, %p107;
	mov.b64 	{%r211, %r216}, %rd464;
	mov.b32 	%r217, 1;
	mov.b32 	%r259, -1;
	// begin inline asm
	shfl.sync.down.b32 %r210, %r211, %r217, %r258, %r259;
	// end inline asm
	// begin inline asm
	shfl.sync.down.b32 %r215, %r216, %r217, %r258, %r259;
	// end inline asm
	mov.b64 	%rd350, {%r210, %r215};
	setp.lt.s32 	%p108, %r209, %r258;
	selp.b64 	%rd351, %rd350, 0, %p108;
	add.s64 	%rd352, %rd351, %rd464;
	mov.b64 	{%r221, %r226}, %rd352;
	mov.b32 	%r227, 2;
	// begin inline asm
	shfl.sync.down.b32 %r220, %r221, %r227, %r258, %r259;
	// end inline asm
	// begin inline asm
	shfl.sync.down.b32 %r225, %r226, %r227, %r258, %r259;
	// end inline asm
	mov.b64 	%rd353, {%r220, %r225};
	add.s32 	%r264, %r209, 2;
	setp.gt.s32 	%p109, %r264, %r258;
	selp.b64 	%rd354, 0, %rd353, %p109;
	add.s64 	%rd355, %rd354, %rd352;
	mov.b64 	{%r231, %r236}, %rd355;
	mov.b32 	%r237, 4;
	// begin inline asm
	shfl.sync.down.b32 %r230, %r231, %r237, %r258, %r259;
	// end inline asm
	// begin inline asm
	shfl.sync.down.b32 %r235, %r236, %r237, %r258, %r259;
	// end inline asm
	mov.b64 	%rd356, {%r230, %r235};
	add.s32 	%r265, %r209, 4;
	setp.gt.s32 	%p110, %r265, %r258;
	selp.b64 	%rd357, 0, %rd356, %p110;
	add.s64 	%rd358, %rd357, %rd355;
	mov.b64 	{%r241, %r246}, %rd358;
	mov.b32 	%r247, 8;
	// begin inline asm
	shfl.sync.down.b32 %r240, %r241, %r247, %r258, %r259;
	// end inline asm
	// begin inline asm
	shfl.sync.down.b32 %r245, %r246, %r247, %r258, %r259;
	// end inline asm
	mov.b64 	%rd359, {%r240, %r245};
	add.s32 	%r266, %r209, 8;
	setp.gt.s32 	%p111, %r266, %r258;
	selp.b64 	%rd360, 0, %rd359, %p111;
	add.s64 	%rd361, %rd360, %rd358;
	mov.b64 	{%r251, %r256}, %rd361;
	mov.b32 	%r257, 16;
	// begin inline asm
	shfl.sync.down.b32 %r250, %r251, %r257, %r258, %r259;
	// end inline asm
	// begin inline asm
	shfl.sync.down.b32 %r255, %r256, %r257, %r258, %r259;
	// end inline asm
	mov.b64 	%rd362, {%r250, %r255};
	add.s32 	%r267, %r209, 16;
	setp.gt.s32 	%p112, %r267, %r258;
	selp.b64 	%rd363, 0, %rd362, %p112;
	add.s64 	%rd475, %rd363, %rd361;
	setp.ne.s32 	%p113, %r209, 0;
	@%p113 bra 	$L__BB5_24;
	shr.u32 	%r268, %r7, 2;
	and.b32  	%r269, %r268, 248;
	mov.u32 	%r270, _ZZN3cub18CUB_300001_SM_10006detail6reduce18DeviceReduceKernelINS2_10policy_hubIljN4cuda3std3__44plusIlEEE10Policy1000EN6thrust24THRUST_300001_SM_1000_NS18transform_iteratorI16is_positive_gainNSD_6detail15normal_iteratorINSD_10device_ptrIfEEEEllEEjS9_lNS7_10__identityEEEvT0_PT3_T1_NS0_13GridEvenShareISQ_EET2_T4_E12temp_storage;
	add.s32 	%r271, %r270, %r269;
	st.shared.u64 	[%r271+16], %rd475;
$L__BB5_24:
	bar.sync 	0;
	setp.ne.s32 	%p114, %r7, 0;
	@%p114 bra 	$L__BB5_48;
	setp.gt.u32 	%p115, %r6, 32;
	ld.shared.u64 	%rd364, [_ZZN3cub18CUB_300001_SM_10006detail6reduce18DeviceReduceKernelINS2_10policy_hubIljN4cuda3std3__44plusIlEEE10Policy1000EN6thrust24THRUST_300001_SM_1000_NS18transform_iteratorI16is_positive_gainNSD_6detail15normal_iteratorINSD_10device_ptrIfEEEEllEEjS9_lNS7_10__identityEEEvT0_PT3_T1_NS0_13GridEvenShareISQ_EET2_T4_E12temp_storage+24];
	selp.b64 	%rd365, %rd364, 0, %p115;
	add.s64 	%rd366, %rd365, %rd475;
	setp.gt.u32 	%p116, %r6, 64;
	ld.shared.u64 	%rd367, [_ZZN3cub18CUB_300001_SM_10006detail6reduce18DeviceReduceKernelINS2_10policy_hubIljN4cuda3std3__44plusIlEEE10Policy1000EN6thrust24THRUST_300001_SM_1000_NS18transform_iteratorI16is_positive_gainNSD_6detail15normal_iteratorINSD_10device_ptrIfEEEEllEEjS9_lNS7_10__identityEEEvT0_PT3_T1_NS0_13GridEvenShareISQ_EET2_T4_E12temp_storage+32];
	selp.b64 	%rd368, %rd367, 0, %p116;
	add.s64 	%rd369, %rd366, %rd368;
	setp.gt.u32 	%p117, %r6, 96;
	ld.shared.u64 	%rd370, [_ZZN3cub18CUB_300001_SM_10006detail6reduce18DeviceReduceKernelINS2_10policy_hubIljN4cuda3std3__44plusIlEEE10Policy1000EN6thrust24THRUST_300001_SM_1000_NS18transform_iteratorI16is_positive_gainNSD_6detail15normal_iteratorINSD_10device_ptrIfEEEEllEEjS9_lNS7_10__identityEEEvT0_PT3_T1_NS0_13GridEvenShareISQ_EET2_T4_E12temp_storage+40];
	selp.b64 	%rd371, %rd370, 0, %p117;
	add.s64 	%rd372, %rd369, %rd371;
	setp.gt.u32 	%p118, %r6, 128;
	ld.shared.u64 	%rd373, [_ZZN3cub18CUB_300001_SM_10006detail6reduce18DeviceReduceKernelINS2_10policy_hubIljN4cuda3std3__44plusIlEEE10Policy1000EN6thrust24THRUST_300001_SM_1000_NS18transform_iteratorI16is_positive_gainNSD_6detail15normal_iteratorINSD_10device_ptrIfEEEEllEEjS9_lNS7_10__identityEEEvT0_PT3_T1_NS0_13GridEvenShareISQ_EET2_T4_E12temp_storage+48];
	selp.b64 	%rd374, %rd373, 0, %p118;
	add.s64 	%rd375, %rd372, %rd374;
	setp.gt.u32 	%p119, %r6, 160;
	ld.shared.u64 	%rd376, [_ZZN3cub18CUB_300001_SM_10006detail6reduce18DeviceReduceKernelINS2_10policy_hubIljN4cuda3std3__44plusIlEEE10Policy1000EN6thrust24THRUST_300001_SM_1000_NS18transform_iteratorI16is_positive_gainNSD_6detail15normal_iteratorINSD_10device_ptrIfEEEEllEEjS9_lNS7_10__identityEEEvT0_PT3_T1_NS0_13GridEvenShareISQ_EET2_T4_E12temp_storage+56];
	selp.b64 	%rd377, %rd376, 0, %p119;
	add.s64 	%rd378, %rd375, %rd377;
	setp.gt.u32 	%p120, %r6, 192;
	ld.shared.u64 	%rd379, [_ZZN3cub18CUB_300001_SM_10006detail6reduce18DeviceReduceKernelINS2_10policy_hubIljN4cuda3std3__44plusIlEEE10Policy1000EN6thrust24THRUST_300001_SM_1000_NS18transform_iteratorI16is_positive_gainNSD_6detail15normal_iteratorINSD_10device_ptrIfEEEEllEEjS9_lNS7_10__identityEEEvT0_PT3_T1_NS0_13GridEvenShareISQ_EET2_T4_E12temp_storage+64];
	selp.b64 	%rd380, %rd379, 0, %p120;
	add.s64 	%rd381, %rd378, %rd380;
	setp.gt.u32 	%p121, %r6, 224;
	ld.shared.u64 	%rd382, [_ZZN3cub18CUB_300001_SM_10006detail6reduce18DeviceReduceKernelINS2_10policy_hubIljN4cuda3std3__44plusIlEEE10Policy1000EN6thrust24THRUST_300001_SM_1000_NS18transform_iteratorI16is_positive_gainNSD_6detail15normal_iteratorINSD_10device_ptrIfEEEEllEEjS9_lNS7_10__identityEEEvT0_PT3_T1_NS0_13GridEvenShareISQ_EET2_T4_E12temp_storage+72];
	selp.b64 	%rd383, %rd382, 0, %p121;
	add.s64 	%rd384, %rd381, %rd383;
	setp.gt.u32 	%p122, %r6, 256;
	ld.shared.u64 	%rd385, [_ZZN3cub18CUB_300001_SM_10006detail6reduce18DeviceReduceKernelINS2_10policy_hubIljN4cuda3std3__44plusIlEEE10Policy1000EN6thrust24THRUST_300001_SM_1000_NS18transform_iteratorI16is_positive_gainNSD_6detail15normal_iteratorINSD_10device_ptrIfEEEEllEEjS9_lNS7_10__identityEEEvT0_PT3_T1_NS0_13GridEvenShareISQ_EET2_T4_E12temp_storage+80];
	selp.b64 	%rd386, %rd385, 0, %p122;
	add.s64 	%rd387, %rd384, %rd386;
	setp.gt.u32 	%p123, %r6, 288;
	ld.shared.u64 	%rd388, [_ZZN3cub18CUB_300001_SM_10006detail6reduce18DeviceReduceKernelINS2_10policy_hubIljN4cuda3std3__44plusIlEEE10Policy1000EN6thrust24THRUST_300001_SM_1000_NS18transform_iteratorI16is_positive_gainNSD_6detail15normal_iteratorINSD_10device_ptrIfEEEEllEEjS9_lNS7_10__identityEEEvT0_PT3_T1_NS0_13GridEvenShareISQ_EET2_T4_E12temp_storage+88];
	selp.b64 	%rd389, %rd388, 0, %p123;
	add.s64 	%rd390, %rd387, %rd389;
	setp.gt.u32 	%p124, %r6, 320;
	ld.shared.u64 	%rd391, [_ZZN3cub18CUB_300001_SM_10006detail6reduce18DeviceReduceKernelINS2_10policy_hubIljN4cuda3std3__44plusIlEEE10Policy1000EN6thrust24THRUST_300001_SM_1000_NS18transform_iteratorI16is_positive_gainNSD_6detail15normal_iteratorINSD_10device_ptrIfEEEEllEEjS9_lNS7_10__identityEEEvT0_PT3_T1_NS0_13GridEvenShareISQ_EET2_T4_E12temp_storage+96];
	selp.b64 	%rd392, %rd391, 0, %p124;
	add.s64 	%rd393, %rd390, %rd392;
	setp.gt.u32 	%p125, %r6, 352;
	ld.shared.u64 	%rd394, [_ZZN3cub18CUB_300001_SM_10006detail6reduce18DeviceReduceKernelINS2_10policy_hubIljN4cuda3std3__44plusIlEEE10Policy1000EN6thrust24THRUST_300001_SM_1000_NS18transform_iteratorI16is_positive_gainNSD_6detail15normal_iteratorINSD_10device_ptrIfEEEEllEEjS9_lNS7_10__identityEEEvT0_PT3_T1_NS0_13GridEvenShareISQ_EET2_T4_E12temp_storage+104];
	selp.b64 	%rd395, %rd394, 0, %p125;
	add.s64 	%rd396, %rd393, %rd395;
	setp.gt.u32 	%p126, %r6, 384;
	ld.shared.u64 	%rd397, [_ZZN3cub18CUB_300001_SM_10006detail6reduce18DeviceReduceKernelINS2_10policy_hubIljN4cuda3std3__44plusIlEEE10Policy1000EN6thrust24THRUST_300001_SM_1000_NS18transform_iteratorI16is_positive_gainNSD_6detail15normal_iteratorINSD_10device_ptrIfEEEEllEEjS9_lNS7_10__identityEEEvT0_PT3_T1_NS0_13GridEvenShareISQ_EET2_T4_E12temp_storage+112];
	selp.b64 	%rd398, %rd397, 0, %p126;
	add.s64 	%rd399, %rd396, %rd398;
	setp.gt.u32 	%p127, %r6, 416;
	ld.shared.u64 	%rd400, [_ZZN3cub18CUB_300001_SM_10006detail6reduce18DeviceReduceKernelINS2_10policy_hubIljN4cuda3std3__44plusIlEEE10Policy1000EN6thrust24THRUST_300001_SM_1000_NS18transform_iteratorI16is_positive_gainNSD_6detail15normal_iteratorINSD_10device_ptrIfEEEEllEEjS9_lNS7_10__identityEEEvT0_PT3_T1_NS0_13GridEvenShareISQ_EET2_T4_E12temp_storage+120];
	selp.b64 	%rd401, %rd400, 0, %p127;
	add.s64 	%rd402, %rd399, %rd401;
	setp.gt.u32 	%p128, %r6, 448;
	ld.shared.u64 	%rd403, [_ZZN3cub18CUB_300001_SM_10006detail6reduce18DeviceReduceKernelINS2_10policy_hubIljN4cuda3std3__44plusIlEEE10Policy1000EN6thrust24THRUST_300001_SM_1000_NS18transform_iteratorI16is_positive_gainNSD_6detail15normal_iteratorINSD_10device_ptrIfEEEEllEEjS9_lNS7_10__identityEEEvT0_PT3_T1_NS0_13GridEvenShareISQ_EET2_T4_E12temp_storage+128];
	selp.b64 	%rd404, %rd403, 0, %p128;
	add.s64 	%rd405, %rd402, %rd404;
	setp.gt.u32 	%p129, %r6, 480;
	ld.shared.u64 	%rd406, [_ZZN3cub18CUB_300001_SM_10006detail6reduce18DeviceReduceKernelINS2_10policy_hubIljN4cuda3std3__44plusIlEEE10Policy1000EN6thrust24THRUST_300001_SM_1000_NS18transform_iteratorI16is_positive_gainNSD_6detail15normal_iteratorINSD_10device_ptrIfEEEEllEEjS9_lNS7_10__identityEEEvT0_PT3_T1_NS0_13GridEvenShareISQ_EET2_T4_E12temp_storage+136];
	selp.b64 	%rd407, %rd406, 0, %p129;
	add.s64 	%rd475, %rd405, %rd407;
	bra.uni 	$L__BB5_48;
$L__BB5_26:
	mov.u32 	%r35, %tid.x;
	add.s32 	%r72, %r341, %r35;
	mul.wide.u32 	%rd42, %r72, 4;
	add.s64 	%rd43, %rd1, %rd42;
	ld.global.f32 	%f1, [%rd43];
	setp.gt.f32 	%p2, %f1, 0f00000000;
	selp.u64 	%rd44, 1, 0, %p2;
	ld.global.f32 	%f2, [%rd43+2048];
	setp.gt.f32 	%p3, %f2, 0f00000000;
	selp.u64 	%rd45, 1, 0, %p3;
	ld.global.f32 	%f3, [%rd43+4096];
	setp.gt.f32 	%p4, %f3, 0f00000000;
	selp.u64 	%rd46, 1, 0, %p4;
	ld.global.f32 	%f4, [%rd43+6144];
	setp.gt.f32 	%p5, %f4, 0f00000000;
	selp.u64 	%rd47, 1, 0, %p5;
	ld.global.f32 	%f5, [%rd43+8192];
	setp.gt.f32 	%p6, %f5, 0f00000000;
	selp.u64 	%rd48, 1, 0, %p6;
	ld.global.f32 	%f6, [%rd43+10240];
	setp.gt.f32 	%p7, %f6, 0f00000000;
	selp.u64 	%rd49, 1, 0, %p7;
	ld.global.f32 	%f7, [%rd43+12288];
	setp.gt.f32 	%p8, %f7, 0f00000000;
	selp.u64 	%rd50, 1, 0, %p8;
	add.s64 	%rd51, %rd45, %rd44;
	add.s64 	%rd52, %rd51, %rd46;
	add.s64 	%rd53, %rd52, %rd47;
	add.s64 	%rd54, %rd53, %rd48;
	add.s64 	%rd55, %rd54, %rd49;
	add.s64 	%rd474, %rd55, %rd50;
	setp.lt.u32 	%p9, %r6, %r4;
	@%p9 bra 	$L__BB5_44;
	add.s32 	%r36, %r4, %r341;
	not.b32 	%r74, %r35;
	add.s32 	%r75, %r74, %r1;
	sub.s32 	%r76, %r75, %r4;
	sub.s32 	%r338, %r76, %r341;
	add.s32 	%r77, %r36, %r35;
	add.s32 	%r337, %r77, 4096;
	mov.b32 	%r340, 0;
	cvt.u64.u32 	%rd57, %r35;
	mov.u32 	%r339, %r36;
$L__BB5_28:
	add.s32 	%r341, %r341, %r4;
	add.s32 	%r78, %r1, -3584;
	setp.gt.u32 	%p10, %r341, %r78;
	@%p10 bra 	$L__BB5_30;
	cvt.u64.u32 	%rd56, %r341;
	add.s64 	%rd58, %rd57, %rd56;
	shl.b64 	%rd59, %rd58, 2;
	add.s64 	%rd60, %rd1, %rd59;
	ld.global.f32 	%f8, [%rd60];
	setp.gt.f32 	%p11, %f8, 0f00000000;
	selp.u64 	%rd61, 1, 0, %p11;
	ld.global.f32 	%f9, [%rd60+2048];
	setp.gt.f32 	%p12, %f9, 0f00000000;
	selp.u64 	%rd62, 1, 0, %p12;
	ld.global.f32 	%f10, [%rd60+4096];
	setp.gt.f32 	%p13, %f10, 0f00000000;
	selp.u64 	%rd63, 1, 0, %p13;
	ld.global.f32 	%f11, [%rd60+6144];
	setp.gt.f32 	%p14, %f11, 0f00000000;
	selp.u64 	%rd64, 1, 0, %p14;
	ld.global.f32 	%f12, [%rd60+8192];
	setp.gt.f32 	%p15, %f12, 0f00000000;
	selp.u64 	%rd65, 1, 0, %p15;
	ld.global.f32 	%f13, [%rd60+10240];
	setp.gt.f32 	%p16, %f13, 0f00000000;
	selp.u64 	%rd66, 1, 0, %p16;
	ld.global.f32 	%f14, [%rd60+12288];
	setp.gt.f32 	%p17, %f14, 0f00000000;
	selp.u64 	%rd67, 1, 0, %p17;
	add.s64 	%rd68, %rd474, %rd61;
	add.s64 	%rd69, %rd68, %rd62;
	add.s64 	%rd70, %rd69, %rd63;
	add.s64 	%rd71, %rd70, %rd64;
	add.s64 	%rd72, %rd71, %rd65;
	add.s64 	%rd73, %rd72, %rd66;
	add.s64 	%rd474, %rd73, %rd67;
	sub.s32 	%r79, %r1, %r341;
	setp.lt.u32 	%p18, %r79, %r4;
	add.s32 	%r340, %r340, 1;
	add.s32 	%r339, %r339, %r4;
	sub.s32 	%r338, %r338, %r4;
	add.s32 	%r337, %r337, %r4;
	@%p18 bra 	$L__BB5_44;
	bra.uni 	$L__BB5_28;
$L__BB5_30:
	setp.le.u32 	%p19, %r1, %r341;
	sub.s32 	%r80, %r1, %r341;
	setp.ge.s32 	%p20, %r35, %r80;
	or.pred  	%p21, %p19, %p20;
	@%p21 bra 	$L__BB5_44;
	not.b32 	%r82, %r35;
	add.s32 	%r83, %r1, %r82;
	sub.s32 	%r84, %r83, %r36;
	mul.lo.s32 	%r85, %r2, %r340;
	mad.lo.s32 	%r86, %r85, -3584, %r84;
	shr.u32 	%r87, %r86, 9;
	add.s32 	%r49, %r87, 1;
	and.b32  	%r50, %r49, 15;
	setp.lt.u32 	%p22, %r86, 7680;
	mov.u32 	%r346, %r35;
	@%p22 bra 	$L__BB5_35;
	or.b32  	%r344, %r35, 4096;
	shr.u32 	%r88, %r338, 9;
	add.s32 	%r89, %r88, 1;
	and.b32  	%r90, %r89, 16777200;
	neg.s32 	%r342, %r90;
$L__BB5_33:
	.pragma "nounroll";
	add.s32 	%r91, %r337, -4096;
	mul.wide.u32 	%rd75, %r91, 4;
	add.s64 	%rd76, %rd1, %rd75;
	ld.global.f32 	%f15, [%rd76];
	setp.gt.f32 	%p23, %f15, 0f00000000;
	selp.u64 	%rd77, 1, 0, %p23;
	add.s64 	%rd78, %rd474, %rd77;
	add.s32 	%r92, %r337, -3584;
	mul.wide.u32 	%rd79, %r92, 4;
	add.s64 	%rd80, %rd1, %rd79;
	ld.global.f32 	%f16, [%rd80];
	setp.gt.f32 	%p24, %f16, 0f00000000;
	selp.u64 	%rd81, 1, 0, %p24;
	add.s64 	%rd82, %rd78, %rd81;
	add.s32 	%r93, %r337, -3072;
	mul.wide.u32 	%rd83, %r93, 4;
	add.s64 	%rd84, %rd1, %rd83;
	ld.global.f32 	%f17, [%rd84];
	setp.gt.f32 	%p25, %f17, 0f00000000;
	selp.u64 	%rd85, 1, 0, %p25;
	add.s64 	%rd86, %rd82, %rd85;
	add.s32 	%r94, %r337, -2560;
	mul.wide.u32 	%rd87, %r94, 4;
	add.s64 	%rd88, %rd1, %rd87;
	ld.global.f32 	%f18, [%rd88];
	setp.gt.f32 	%p26, %f18, 0f00000000;
	selp.u64 	%rd89, 1, 0, %p26;
	add.s64 	%rd90, %rd86, %rd89;
	add.s32 	%r95, %r337, -2048;
	mul.wide.u32 	%rd91, %r95, 4;
	add.s64 	%rd92, %rd1, %rd91;
	ld.global.f32 	%f19, [%rd92];
	setp.gt.f32 	%p27, %f19, 0f00000000;
	selp.u64 	%rd93, 1, 0, %p27;
	add.s64 	%rd94, %rd90, %rd93;
	add.s32 	%r96, %r337, -1536;
	mul.wide.u32 	%rd95, %r96, 4;
	add.s64 	%rd96, %rd1, %rd95;
	ld.global.f32 	%f20, [%rd96];
	setp.gt.f32 	%p28, %f20, 0f00000000;
	selp.u64 	%rd97, 1, 0, %p28;
	add.s64 	%rd98, %rd94, %rd97;
	add.s32 	%r97, %r337, -1024;
	mul.wide.u32 	%rd99, %r97, 4;
	add.s64 	%rd100, %rd1, %rd99;
	ld.global.f32 	%f21, [%rd100];
	setp.gt.f32 	%p29, %f21, 0f00000000;
	selp.u64 	%rd101, 1, 0, %p29;
	add.s64 	%rd102, %rd98, %rd101;
	add.s32 	%r98, %r337, 3584;
	add.s32 	%r99, %r337, -512;
	mul.wide.u32 	%rd103, %r99, 4;
	add.s64 	%rd104, %rd1, %rd103;
	ld.global.f32 	%f22, [%rd104];
	setp.gt.f32 	%p30, %f22, 0f00000000;
	selp.u64 	%rd105, 1, 0, %p30;
	add.s64 	%rd106, %rd102, %rd105;
	mul.wide.u32 	%rd107, %r337, 4;
	add.s64 	%rd108, %rd1, %rd107;
	ld.global.f32 	%f23, [%rd108];
	setp.gt.f32 	%p31, %f23, 0f00000000;
	selp.u64 	%rd109, 1, 0, %p31;
	add.s64 	%rd110, %rd106, %rd109;
	add.s32 	%r100, %r337, 512;
	mul.wide.u32 	%rd111, %r100, 4;
	add.s64 	%rd112, %rd1, %rd111;
	ld.global.f32 	%f24, [%rd112];
	setp.gt.f32 	%p32, %f24, 0f00000000;
	selp.u64 	%rd113, 1, 0, %p32;
	add.s64 	%rd114, %rd110, %rd113;
	add.s32 	%r101, %r337, 1024;
	mul.wide.u32 	%rd115, %r101, 4;
	add.s64 	%rd116, %rd1, %rd115;
	ld.global.f32 	%f25, [%rd116];
	setp.gt.f32 	%p33, %f25, 0f00000000;
	selp.u64 	%rd117, 1, 0, %p33;
	add.s64 	%rd118, %rd114, %rd117;
	add.s32 	%r102, %r337, 1536;
	mul.wide.u32 	%rd119, %r102, 4;
	add.s64 	%rd120, %rd1, %rd119;
	ld.global.f32 	%f26, [%rd120];
	setp.gt.f32 	%p34, %f26, 0f00000000;
	selp.u64 	%rd121, 1, 0, %p34;
	add.s64 	%rd122, %rd118, %rd121;
	add.s32 	%r103, %r337, 2048;
	mul.wide.u32 	%rd123, %r103, 4;
	add.s64 	%rd124, %rd1, %rd123;
	ld.global.f32 	%f27, [%rd124];
	setp.gt.f32 	%p35, %f27, 0f00000000;
	selp.u64 	%rd125, 1, 0, %p35;
	add.s64 	%rd126, %rd122, %rd125;
	add.s32 	%r104, %r337, 2560;
	mul.wide.u32 	%rd127, %r104, 4;
	add.s64 	%rd128, %rd1, %rd127;
	ld.global.f32 	%f28, [%rd128];
	setp.gt.f32 	%p36, %f28, 0f00000000;
	selp.u64 	%rd129, 1, 0, %p36;
	add.s64 	%rd130, %rd126, %rd129;
	add.s32 	%r105, %r337, 3072;
	mul.wide.u32 	%rd131, %r105, 4;
	add.s64 	%rd132, %rd1, %rd131;
	ld.global.f32 	%f29, [%rd132];
	setp.gt.f32 	%p37, %f29, 0f00000000;
	selp.u64 	%rd133, 1, 0, %p37;
	add.s64 	%rd134, %rd130, %rd133;
	mul.wide.u32 	%rd135, %r98, 4;
	add.s64 	%rd136, %rd1, %rd135;
	ld.global.f32 	%f30, [%rd136];
	setp.gt.f32 	%p38, %f30, 0f00000000;
	selp.u64 	%rd137, 1, 0, %p38;
	add.s64 	%rd474, %rd134, %rd137;
	add.s32 	%r344, %r344, 8192;
	add.s32 	%r337, %r337, 8192;
	add.s32 	%r342, %r342, 16;
	setp.ne.s32 	%p39, %r342, 0;
	@%p39 bra 	$L__BB5_33;
	add.s32 	%r346, %r344, -4096;
$L__BB5_35:
	setp.eq.s32 	%p40, %r50, 0;
	@%p40 bra 	$L__BB5_44;
	and.b32  	%r61, %r49, 7;
	setp.lt.u32 	%p41, %r50, 8;
	@%p41 bra 	$L__BB5_38;
	add.s32 	%r106, %r346, %r341;
	mul.wide.u32 	%rd139, %r106, 4;
	add.s64 	%rd140, %rd1, %rd139;
	ld.global.f32 	%f31, [%rd140];
	setp.gt.f32 	%p42, %f31, 0f00000000;
	selp.u64 	%rd141, 1, 0, %p42;
	add.s64 	%rd142, %rd474, %rd141;
	add.s32 	%r107, %r106, 512;
	mul.wide.u32 	%rd143, %r107, 4;
	add.s64 	%rd144, %rd1, %rd143;
	ld.global.f32 	%f32, [%rd144];
	setp.gt.f32 	%p43, %f32, 0f00000000;
	selp.u64 	%rd145, 1, 0, %p43;
	add.s64 	%rd146, %rd142, %rd145;
	add.s32 	%r108, %r106, 1024;
	mul.wide.u32 	%rd147, %r108, 4;
	add.s64 	%rd148, %rd1, %rd147;
	ld.global.f32 	%f33, [%rd148];
	setp.gt.f32 	%p44, %f33, 0f00000000;
	selp.u64 	%rd149, 1, 0, %p44;
	add.s64 	%rd150, %rd146, %rd149;
	add.s32 	%r109, %r106, 1536;
	mul.wide.u32 	%rd151, %r109, 4;
	add.s64 	%rd152, %rd1, %rd151;
	ld.global.f32 	%f34, [%rd152];
	setp.gt.f32 	%p45, %f34, 0f00000000;
	selp.u64 	%rd153, 1, 0, %p45;
	add.s64 	%rd154, %rd150, %rd153;
	add.s32 	%r110, %r106, 2048;
	mul.wide.u32 	%rd155, %r110, 4;
	add.s64 	%rd156, %rd1, %rd155;
	ld.global.f32 	%f35, [%rd156];
	setp.gt.f32 	%p46, %f35, 0f00000000;
	selp.u64 	%rd157, 1, 0, %p46;
	add.s64 	%rd158, %rd154, %rd157;
	add.s32 	%r111, %r106, 2560;
	mul.wide.u32 	%rd159, %r111, 4;
	add.s64 	%rd160, %rd1, %rd159;
	ld.global.f32 	%f36, [%rd160];
	setp.gt.f32 	%p47, %f36, 0f00000000;
	selp.u64 	%rd161, 1, 0, %p47;
	add.s64 	%rd162, %rd158, %rd161;
	add.s32 	%r112, %r106, 3072;
	mul.wide.u32 	%rd163, %r112, 4;
	add.s64 	%rd164, %rd1, %rd163;
	ld.global.f32 	%f37, [%rd164];
	setp.gt.f32 	%p48, %f37, 0f00000000;
	selp.u64 	%rd165, 1, 0, %p48;
	add.s64 	%rd166, %rd162, %rd165;
	add.s32 	%r113, %r106, 3584;
	mul.wide.u32 	%rd167, %r113, 4;
	add.s64 	%rd168, %rd1, %rd167;
	ld.global.f32 	%f38, [%rd168];
	setp.gt.f32 	%p49, %f38, 0f00000000;
	selp.u64 	%rd169, 1, 0, %p49;
	add.s64 	%rd474, %rd166, %rd169;
	add.s32 	%r346, %r346, 4096;
$L__BB5_38:
	setp.eq.s32 	%p50, %r61, 0;
	@%p50 bra 	$L__BB5_44;
	setp.lt.u32 	%p51, %r61, 4;
	@%p51 bra 	$L__BB5_41;
	add.s32 	%r114, %r346, %r341;
	mul.wide.u32 	%rd171, %r114, 4;
	add.s64 	%rd172, %rd1, %rd171;
	ld.global.f32 	%f39, [%rd172];
	setp.gt.f32 	%p52, %f39, 0f00000000;
	selp.u64 	%rd173, 1, 0, %p52;
	add.s64 	%rd174, %rd474, %rd173;
	add.s32 	%r115, %r114, 512;
	mul.wide.u32 	%rd175, %r115, 4;
	add.s64 	%rd176, %rd1, %rd175;
	ld.global.f32 	%f40, [%rd176];
	setp.gt.f32 	%p53, %f40, 0f00000000;
	selp.u64 	%rd177, 1, 0, %p53;
	add.s64 	%rd178, %rd174, %rd177;
	add.s32 	%r116, %r114, 1024;
	mul.wide.u32 	%rd179, %r116, 4;
	add.s64 	%rd180, %rd1, %rd179;
	ld.global.f32 	%f41, [%rd180];
	setp.gt.f32 	%p54, %f41, 0f00000000;
	selp.u64 	%rd181, 1, 0, %p54;
	add.s64 	%rd182, %rd178, %rd181;
	add.s32 	%r117, %r114, 1536;
	mul.wide.u32 	%rd183, %r117, 4;
	add.s64 	%rd184, %rd1, %rd183;
	ld.global.f32 	%f42, [%rd184];
	setp.gt.f32 	%p55, %f42, 0f00000000;
	selp.u64 	%rd185, 1, 0, %p55;
	add.s64 	%rd474, %rd182, %rd185;
	add.s32 	%r346, %r346, 2048;
$L__BB5_41:
	and.b32  	%r118, %r49, 3;
	setp.eq.s32 	%p56, %r118, 0;
	@%p56 bra 	$L__BB5_44;
	add.s32 	%r349, %r346, %r339;
	cvt.u16.u32 	%rs1, %r338;
	shr.u16 	%rs2, %rs1, 9;
	add.s16 	%rs3, %rs2, 1;
	cvt.u32.u16 	%r119, %rs3;
	and.b32  	%r120, %r119, 3;
	neg.s32 	%r348, %r120;
$L__BB5_43:
	.pragma "nounroll";
	mul.wide.u32 	%rd186, %r349, 4;
	add.s64 	%rd187, %rd1, %rd186;
	ld.global.f32 	%f43, [%rd187];
	setp.gt.f32 	%p57, %f43, 0f00000000;
	selp.u64 	%rd188, 1, 0, %p57;
	add.s64 	%rd474, %rd474, %rd188;
	add.s32 	%r349, %r349, 512;
	add.s32 	%r348, %r348, 1;
	setp.ne.s32 	%p58, %r348, 0;
	@%p58 bra 	$L__BB5_43;
$L__BB5_44:
	// begin inline asm
	mov.u32 %r121, %laneid;
	// end inline asm
	mov.b64 	{%r123, %r128}, %rd474;
	mov.b32 	%r129, 1;
	mov.b32 	%r170, 31;
	mov.b32 	%r171, -1;
	// begin inline asm
	shfl.sync.down.b32 %r122, %r123, %r129, %r170, %r171;
	// end inline asm
	// begin inline asm
	shfl.sync.down.b32 %r127, %r128, %r129, %r170, %r171;
	// end inline asm
	mov.b64 	%rd189, {%r122, %r127};
	setp.gt.s32 	%p59, %r121, 30;
	selp.b64 	%rd190, 0, %rd189, %p59;
	add.s64 	%rd191, %rd190, %rd474;
	mov.b64 	{%r133, %r138}, %rd191;
	mov.b32 	%r139, 2;
	// begin inline asm
	shfl.sync.down.b32 %r132, %r133, %r139, %r170, %r171;
	// end inline asm
	// begin inline asm
	shfl.sync.down.b32 %r137, %r138, %r139, %r170, %r171;
	// end inline asm
	mov.b64 	%rd192, {%r132, %r137};
	setp.gt.s32 	%p60, %r121, 29;
	selp.b64 	%rd193, 0, %rd192, %p60;
	add.s64 	%rd194, %rd193, %rd191;
	mov.b64 	{%r143, %r148}, %rd194;
	mov.b32 	%r149, 4;
	// begin inline asm
	shfl.sync.down.b32 %r142, %r143, %r149, %r170, %r171;
	// end inline asm
	// begin inline asm
	shfl.sync.down.b32 %r147, %r148, %r149, %r170, %r171;
	// end inline asm
	mov.b64 	%rd195, {%r142, %r147};
	setp.gt.s32 	%p61, %r121, 27;
	selp.b64 	%rd196, 0, %rd195, %p61;
	add.s64 	%rd197, %rd196, %rd194;
	mov.b64 	{%r153, %r158}, %rd197;
	mov.b32 	%r159, 8;
	// begin inline asm
	shfl.sync.down.b32 %r152, %r153, %r159, %r170, %r171;
	// end inline asm
	// begin inline asm
	shfl.sync.down.b32 %r157, %r158, %r159, %r170, %r171;
	// end inline asm
	mov.b64 	%rd198, {%r152, %r157};
	setp.gt.s32 	%p62, %r121, 23;
	selp.b64 	%rd199, 0, %rd198, %p62;
	add.s64 	%rd200, %rd199, %rd197;
	mov.b64 	{%r163, %r168}, %rd200;
	mov.b32 	%r169, 16;
	// begin inline asm
	shfl.sync.down.b32 %r162, %r163, %r169, %r170, %r171;
	// end inline asm
	// begin inline asm
	shfl.sync.down.b32 %r167, %r168, %r169, %r170, %r171;
	// end inline asm
	mov.b64 	%rd201, {%r162, %r167};
	setp.gt.s32 	%p63, %r121, 15;
	selp.b64 	%rd202, 0, %rd201, %p63;
	add.s64 	%rd475, %rd202, %rd200;
	setp.ne.s32 	%p64, %r121, 0;
	@%p64 bra 	$L__BB5_46;
	shr.u32 	%r172, %r35, 2;
	and.b32  	%r173, %r172, 248;
	mov.u32 	%r174, _ZZN3cub18CUB_300001_SM_10006detail6reduce18DeviceReduceKernelINS2_10policy_hubIljN4cuda3std3__44plusIlEEE10Policy1000EN6thrust24THRUST_300001_SM_1000_NS18transform_iteratorI16is_positive_gainNSD_6detail15normal_iteratorINSD_10device_ptrIfEEEEllEEjS9_lNS7_10__identityEEEvT0_PT3_T1_NS0_13GridEvenShareISQ_EET2_T4_E12temp_storage;
	add.s32 	%r175, %r174, %r173;
	st.shared.u64 	[%r175+16], %rd475;
$L__BB5_46:
	bar.sync 	0;
	setp.ne.s32 	%p65, %r35, 0;
	@%p65 bra 	$L__BB5_48;
	ld.shared.u64 	%rd203, [_ZZN3cub18CUB_300001_SM_10006detail6reduce18DeviceReduceKernelINS2_10policy_hubIljN4cuda3std3__44plusIlEEE10Policy1000EN6thrust24THRUST_300001_SM_1000_NS18transform_iteratorI16is_positive_gainNSD_6detail15normal_iteratorINSD_10device_ptrIfEEEEllEEjS9_lNS7_10__identityEEEvT0_PT3_T1_NS0_13GridEvenShareISQ_EET2_T4_E12temp_storage+24];
	add.s64 	%rd204, %rd203, %rd475;
	ld.shared.u64 	%rd205, [_ZZN3cub18CUB_300001_SM_10006detail6reduce18DeviceReduceKernelINS2_10policy_hubIljN4cuda3std3__44plusIlEEE10Policy1000EN6thrust24THRUST_300001_SM_1000_NS18transform_iteratorI16is_positive_gainNSD_6detail15normal_iteratorINSD_10device_ptrIfEEEEllEEjS9_lNS7_10__identityEEEvT0_PT3_T1_NS0_13GridEvenShareISQ_EET2_T4_E12temp_storage+32];
	add.s64 	%rd206, %rd204, %rd205;
	ld.shared.u64 	%rd207, [_ZZN3cub18CUB_300001_SM_10006detail6reduce18DeviceReduceKernelINS2_10policy_hubIljN4cuda3std3__44plusIlEEE10Policy1000EN6thrust24THRUST_300001_SM_1000_NS18transform_iteratorI16is_positive_gainNSD_6detail15normal_iteratorINSD_10device_ptrIfEEEEllEEjS9_lNS7_10__identityEEEvT0_PT3_T1_NS0_13GridEvenShareISQ_EET2_T4_E12temp_storage+40];
	add.s64 	%rd208, %rd206, %rd207;
	ld.shared.u64 	%rd209, [_ZZN3cub18CUB_300001_SM_10006detail6reduce18DeviceReduceKernelINS2_10policy_hubIljN4cuda3std3__44plusIlEEE10Policy1000EN6thrust24THRUST_300001_SM_1000_NS18transform_iteratorI16is_positive_gainNSD_6detail15normal_iteratorINSD_10device_ptrIfEEEEllEEjS9_lNS7_10__identityEEEvT0_PT3_T1_NS0_13GridEvenShareISQ_EET2_T4_E12temp_storage+48];
	add.s64 	%rd210, %rd208, %rd209;
	ld.shared.u64 	%rd211, [_ZZN3cub18CUB_300001_SM_10006detail6reduce18DeviceReduceKernelINS2_10policy_hubIljN4cuda3std3__44plusIlEEE10Policy1000EN6thrust24THRUST_300001_SM_1000_NS18transform_iteratorI16is_positive_gainNSD_6detail15normal_iteratorINSD_10device_ptrIfEEEEllEEjS9_lNS7_10__identityEEEvT0_PT3_T1_NS0_13GridEvenShareISQ_EET2_T4_E12temp_storage+56];
	add.s64 	%rd212, %rd210, %rd211;
	ld.shared.u64 	%rd213, [_ZZN3cub18CUB_300001_SM_10006detail6reduce18DeviceReduceKernelINS2_10policy_hubIljN4cuda3std3__44plusIlEEE10Policy1000EN6thrust24THRUST_300001_SM_1000_NS18transform_iteratorI16is_positive_gainNSD_6detail15normal_iteratorINSD_10device_ptrIfEEEEllEEjS9_lNS7_10__identityEEEvT0_PT3_T1_NS0_13GridEvenShareISQ_EET2_T4_E12temp_storage+64];
	add.s64 	%rd214, %rd212, %rd213;
	ld.shared.u64 	%rd215, [_ZZN3cub18CUB_300001_SM_10006detail6reduce18DeviceReduceKernelINS2_10policy_hubIljN4cuda3std3__44plusIlEEE10Policy1000EN6thrust24THRUST_300001_SM_1000_NS18transform_iteratorI16is_positive_gainNSD_6detail15normal_iteratorINSD_10device_ptrIfEEEEllEEjS9_lNS7_10__identityEEEvT0_PT3_T1_NS0_13GridEvenShareISQ_EET2_T4_E12temp_storage+72];
	add.s64 	%rd216, %rd214, %rd215;
	ld.shared.u64 	%rd217, [_ZZN3cub18CUB_300001_SM_10006detail6reduce18DeviceReduceKernelINS2_10policy_hubIljN4cuda3std3__44plusIlEEE10Policy1000EN6thrust24THRUST_300001_SM_1000_NS18transform_iteratorI16is_positive_gainNSD_6detail15normal_iteratorINSD_10device_ptrIfEEEEllEEjS9_lNS7_10__identityEEEvT0_PT3_T1_NS0_13GridEvenShareISQ_EET2_T4_E12temp_storage+80];
	add.s64 	%rd218, %rd216, %rd217;
	ld.shared.u64 	%rd219, [_ZZN3cub18CUB_300001_SM_10006detail6reduce18DeviceReduceKernelINS2_10policy_hubIljN4cuda3std3__44plusIlEEE10Policy1000EN6thrust24THRUST_300001_SM_1000_NS18transform_iteratorI16is_positive_gainNSD_6detail15normal_iteratorINSD_10device_ptrIfEEEEllEEjS9_lNS7_10__identityEEEvT0_PT3_T1_NS0_13GridEvenShareISQ_EET2_T4_E12temp_storage+88];
	add.s64 	%rd220, %rd218, %rd219;
	ld.shared.u64 	%rd221, [_ZZN3cub18CUB_300001_SM_10006detail6reduce18DeviceReduceKernelINS2_10policy_hubIljN4cuda3std3__44plusIlEEE10Policy1000EN6thrust24THRUST_300001_SM_1000_NS18transform_iteratorI16is_positive_gainNSD_6detail15normal_iteratorINSD_10device_ptrIfEEEEllEEjS9_lNS7_10__identityEEEvT0_PT3_T1_NS0_13GridEvenShareISQ_EET2_T4_E12temp_storage+96];
	add.s64 	%rd222, %rd220, %rd221;
	ld.shared.u64 	%rd223, [_ZZN3cub18CUB_300001_SM_10006detail6reduce18DeviceReduceKernelINS2_10policy_hubIljN4cuda3std3__44plusIlEEE10Policy1000EN6thrust24THRUST_300001_SM_1000_NS18transform_iteratorI16is_positive_gainNSD_6detail15normal_iteratorINSD_10device_ptrIfEEEEllEEjS9_lNS7_10__identityEEEvT0_PT3_T1_NS0_13GridEvenShareISQ_EET2_T4_E12temp_storage+104];
	add.s64 	%rd224, %rd222, %rd223;
	ld.shared.u64 	%rd225, [_ZZN3cub18CUB_300001_SM_10006detail6reduce18DeviceReduceKernelINS2_10policy_hubIljN4cuda3std3__44plusIlEEE10Policy1000EN6thrust24THRUST_300001_SM_1000_NS18transform_iteratorI16is_positive_gainNSD_6detail15normal_iteratorINSD_10device_ptrIfEEEEllEEjS9_lNS7_10__identityEEEvT0_PT3_T1_NS0_13GridEvenShareISQ_EET2_T4_E12temp_storage+112];
	add.s64 	%rd226, %rd224, %rd225;
	ld.shared.u64 	%rd227, [_ZZN3cub18CUB_300001_SM_10006detail6reduce18DeviceReduceKernelINS2_10policy_hubIljN4cuda3std3__44plusIlEEE10Policy1000EN6thrust24THRUST_300001_SM_1000_NS18transform_iteratorI16is_positive_gainNSD_6detail15normal_iteratorINSD_10device_ptrIfEEEEllEEjS9_lNS7_10__identityEEEvT0_PT3_T1_NS0_13GridEvenShareISQ_EET2_T4_E12temp_storage+120];
	add.s64 	%rd228, %rd226, %rd227;
	ld.shared.u64 	%rd229, [_ZZN3cub18CUB_300001_SM_10006detail6reduce18DeviceReduceKernelINS2_10policy_hubIljN4cuda3std3__44plusIlEEE10Policy1000EN6thrust24THRUST_300001_SM_1000_NS18transform_iteratorI16is_positive_gainNSD_6detail15normal_iteratorINSD_10device_ptrIfEEEEllEEjS9_lNS7_10__identityEEEvT0_PT3_T1_NS0_13GridEvenShareISQ_EET2_T4_E12temp_storage+128];
	add.s64 	%rd230, %rd228, %rd229;
	ld.shared.u64 	%rd231, [_ZZN3cub18CUB_300001_SM_10006detail6reduce18DeviceReduceKernelINS2_10policy_hubIljN4cuda3std3__44plusIlEEE10Policy1000EN6thrust24THRUST_300001_SM_1000_NS18transform_iteratorI16is_positive_gainNSD_6detail15normal_iteratorINSD_10device_ptrIfEEEEllEEjS9_lNS7_10__identityEEEvT0_PT3_T1_NS0_13GridEvenShareISQ_EET2_T4_E12temp_storage+136];
	add.s64 	%rd475, %rd230, %rd231;
$L__BB5_48:
	mov.u32 	%r327, %tid.x;
	setp.ne.s32 	%p137, %r327, 0;
	@%p137 bra 	$L__BB5_50;
	ld.param.u64 	%rd454, [_ZN3cub18CUB_300001_SM_10006detail6reduce18DeviceReduceKernelINS2_10policy_hubIljN4cuda3std3__44plusIlEEE10Policy1000EN6thrust24THRUST_300001_SM_1000_NS18transform_iteratorI16is_positive_gainNSD_6detail15normal_iteratorINSD_10device_ptrIfEEEEllEEjS9_lNS7_10__identityEEEvT0_PT3_T1_NS0_13GridEvenShareISQ_EET2_T4__param_1];
	cvta.to.global.u64 	%rd451, %rd454;
	mul.wide.u32 	%rd452, %r3, 8;
	add.s64 	%rd453, %rd451, %rd452;
	st.global.u64 	[%rd453], %rd475;
$L__BB5_50:
	ret;

}
	// .globl	_ZN3cub18CUB_300001_SM_10006detail6reduce28DeviceReduceSingleTileKernelINS2_10policy_hubIljN4cuda3std3__44plusIlEEE10Policy1000EPlSC_iS9_llNS7_10__identityEEEvT0_T1_T2_T3_T4_T6_
.visible .entry _ZN3cub18CUB_300001_SM_10006detail6reduce28DeviceReduceSingleTileKernelINS2_10policy_hubIljN4cuda3std3__44plusIlEEE10Policy1000EPlSC_iS9_llNS7_10__identityEEEvT0_T1_T2_T3_T4_T6_(
	.param .u64 .ptr .align 1 _ZN3cub18CUB_300001_SM_10006detail6reduce28DeviceReduceSingleTileKernelINS2_10policy_hubIljN4cuda3std3__44plusIlEEE10Policy1000EPlSC_iS9_llNS7_10__identityEEEvT0_T1_T2_T3_T4_T6__param_0,
	.param .u64 .ptr .align 1 _ZN3cub18CUB_300001_SM_10006detail6reduce28DeviceReduceSingleTileKernelINS2_10policy_hubIljN4cuda3std3__44plusIlEEE10Policy1000EPlSC_iS9_llNS7_10__identityEEEvT0_T1_T2_T3_T4_T6__param_1,
	.param .u32 _ZN3cub18CUB_300001_SM_10006detail6reduce28DeviceReduceSingleTileKernelINS2_10policy_hubIljN4cuda3std3__44plusIlEEE10Policy1000EPlSC_iS9_llNS7_10__identityEEEvT0_T1_T2_T3_T4_T6__param_2,
	.param .align 1 .b8 _ZN3cub18CUB_300001_SM_10006detail6reduce28DeviceReduceSingleTileKernelINS2_10policy_hubIljN4cuda3std3__44plusIlEEE10Policy1000EPlSC_iS9_llNS7_10__identityEEEvT0_T1_T2_T3_T4_T6__param_3[1],
	.param .u64 _ZN3cub18CUB_300001_SM_10006detail6reduce28DeviceReduceSingleTileKernelINS2_10policy_hubIljN4cuda3std3__44plusIlEEE10Policy1000EPlSC_iS9_llNS7_10__identityEEEvT0_T1_T2_T3_T4_T6__param_4,
	.param .align 1 .b8 _ZN3cub18CUB_300001_SM_10006detail6reduce28DeviceReduceSingleTileKernelINS2_10policy_hubIljN4cuda3std3__44plusIlEEE10Policy1000EPlSC_iS9_llNS7_10__identityEEEvT0_T1_T2_T3_T4_T6__param_5[1]
)
.maxntid 512
.minnctapersm 1
{
	.reg .pred 	%p<58>;
	.reg .b32 	%r<238>;
	.reg .b64 	%rd<281>;
	// demoted variable
	.shared .align 8 .b8 _ZZN3cub18CUB_300001_SM_10006detail6reduce28DeviceReduceSingleTileKernelINS2_10policy_hubIljN4cuda3std3__44plusIlEEE10Policy1000EPlSC_iS9_llNS7_10__identityEEEvT0_T1_T2_T3_T4_T6_E12temp_storage[152];
	ld.param.u64 	%rd35, [_ZN3cub18CUB_300001_SM_10006detail6reduce28DeviceReduceSingleTileKernelINS2_10policy_hubIljN4cuda3std3__44plusIlEEE10Policy1000EPlSC_iS9_llNS7_10__identityEEEvT0_T1_T2_T3_T4_T6__param_0];
	ld.param.u64 	%rd37, [_ZN3cub18CUB_300001_SM_10006detail6reduce28DeviceReduceSingleTileKernelINS2_10policy_hubIljN4cuda3std3__44plusIlEEE10Policy1000EPlSC_iS9_llNS7_10__identityEEEvT0_T1_T2_T3_T4_T6__param_1];
	ld.param.u32 	%r34, [_ZN3cub18CUB_300001_SM_10006detail6reduce28DeviceReduceSingleTileKernelINS2_10policy_hubIljN4cuda3std3__44plusIlEEE10Policy1000EPlSC_iS9_llNS7_10__identityEEEvT0_T1_T2_T3_T4_T6__param_2];
	ld.param.u64 	%rd36, [_ZN3cub18CUB_300001_SM_10006detail6reduce28DeviceReduceSingleTileKernelINS2_10policy_hubIljN4cuda3std3__44plusIlEEE10Policy1000EPlSC_iS9_llNS7_10__identityEEEvT0_T1_T2_T3_T4_T6__param_4];
	cvta.to.global.u64 	%rd1, %rd37;
	setp.ne.s32 	%p1, %r34, 0;
	@%p1 bra 	$L__BB6_3;
	mov.u32 	%r224, %tid.x;
	setp.ne.s32 	%p57, %r224, 0;
	@%p57 bra 	$L__BB6_39;
	st.global.u64 	[%rd1], %rd36;
	bra.uni 	$L__BB6_39;
$L__BB6_3:
	setp.gt.s32 	%p2, %r34, 3583;
	@%p2 bra 	$L__BB6_21;
	mov.u32 	%r1, %tid.x;
	setp.ge.s32 	%p19, %r1, %r34;
	mov.b64 	%rd271, 0;
	mov.u32 	%r228, %r1;
	@%p19 bra 	$L__BB6_6;
	mul.wide.u32 	%rd146, %r1, 8;
	add.s64 	%rd145, %rd35, %rd146;
	// begin inline asm
	ld.global.nc.u64 %rd271, [%rd145];
	// end inline asm
	add.s32 	%r228, %r1, 512;
$L__BB6_6:
	setp.ge.s32 	%p20, %r228, %r34;
	@%p20 bra 	$L__BB6_12;
	not.b32 	%r100, %r228;
	add.s32 	%r4, %r34, %r100;
	and.b32  	%r101, %r4, 1536;
	setp.eq.s32 	%p21, %r101, 1536;
	@%p21 bra 	$L__BB6_10;
	mul.wide.u32 	%rd148, %r228, 8;
	add.s64 	%rd266, %rd35, %rd148;
	shr.u32 	%r102, %r4, 9;
	add.s32 	%r103, %r102, 1;
	and.b32  	%r104, %r103, 3;
	neg.s32 	%r226, %r104;
$L__BB6_9:
	.pragma "nounroll";
	// begin inline asm
	ld.global.nc.u64 %rd149, [%rd266];
	// end inline asm
	add.s64 	%rd271, %rd149, %rd271;
	add.s32 	%r228, %r228, 512;
	add.s64 	%rd266, %rd266, 4096;
	add.s32 	%r226, %r226, 1;
	setp.ne.s32 	%p22, %r226, 0;
	@%p22 bra 	$L__BB6_9;
$L__BB6_10:
	setp.lt.u32 	%p23, %r4, 1536;
	@%p23 bra 	$L__BB6_12;
$L__BB6_11:
	mul.wide.s32 	%rd159, %r228, 8;
	add.s64 	%rd152, %rd35, %rd159;
	// begin inline asm
	ld.global.nc.u64 %rd151, [%rd152];
	// end inline asm
	add.s64 	%rd160, %rd151, %rd271;
	add.s64 	%rd154, %rd152, 4096;
	// begin inline asm
	ld.global.nc.u64 %rd153, [%rd154];
	// end inline asm
	add.s64 	%rd161, %rd153, %rd160;
	add.s64 	%rd156, %rd152, 8192;
	// begin inline asm
	ld.global.nc.u64 %rd155, [%rd156];
	// end inline asm
	add.s64 	%rd162, %rd155, %rd161;
	add.s64 	%rd158, %rd152, 12288;
	// begin inline asm
	ld.global.nc.u64 %rd157, [%rd158];
	// end inline asm
	add.s64 	%rd271, %rd157, %rd162;
	add.s32 	%r228, %r228, 2048;
	setp.lt.s32 	%p24, %r228, %r34;
	@%p24 bra 	$L__BB6_11;
$L__BB6_12:
	setp.lt.s32 	%p25, %r34, 512;
	@%p25 bra 	$L__BB6_17;
	// begin inline asm
	mov.u32 %r168, %laneid;
	// end inline asm
	mov.b64 	{%r170, %r175}, %rd271;
	mov.b32 	%r176, 1;
	mov.b32 	%r217, 31;
	mov.b32 	%r218, -1;
	// begin inline asm
	shfl.sync.down.b32 %r169, %r170, %r176, %r217, %r218;
	// end inline asm
	// begin inline asm
	shfl.sync.down.b32 %r174, %r175, %r176, %r217, %r218;
	// end inline asm
	mov.b64 	%rd221, {%r169, %r174};
	setp.gt.s32 	%p49, %r168, 30;
	selp.b64 	%rd222, 0, %rd221, %p49;
	add.s64 	%rd223, %rd222, %rd271;
	mov.b64 	{%r180, %r185}, %rd223;
	mov.b32 	%r186, 2;
	// begin inline asm
	shfl.sync.down.b32 %r179, %r180, %r186, %r217, %r218;
	// end inline asm
	// begin inline asm
	shfl.sync.down.b32 %r184, %r185, %r186, %r217, %r218;
	// end inline asm
	mov.b64 	%rd224, {%r179, %r184};
	setp.gt.s32 	%p50, %r168, 29;
	selp.b64 	%rd225, 0, %rd224, %p50;
	add.s64 	%rd226, %rd225, %rd223;
	mov.b64 	{%r190, %r195}, %rd226;
	mov.b32 	%r196, 4;
	// begin inline asm
	shfl.sync.down.b32 %r189, %r190, %r196, %r217, %r218;
	// end inline asm
	// begin inline asm
	shfl.sync.down.b32 %r194, %r195, %r196, %r217, %r218;
	// end inline asm
	mov.b64 	%rd227, {%r189, %r194};
	setp.gt.s32 	%p51, %r168, 27;
	selp.b64 	%rd228, 0, %rd227, %p51;
	add.s64 	%rd229, %rd228, %rd226;
	mov.b64 	{%r200, %r205}, %rd229;
	mov.b32 	%r206, 8;
	// begin inline asm
	shfl.sync.down.b32 %r199, %r200, %r206, %r217, %r218;
	// end inline asm
	// begin inline asm
	shfl.sync.down.b32 %r204, %r205, %r206, %r217, %r218;
	// end inline asm
	mov.b64 	%rd230, {%r199, %r204};
	setp.gt.s32 	%p52, %r168, 23;
	selp.b64 	%rd231, 0, %rd230, %p52;
	add.s64 	%rd232, %rd231, %rd229;
	mov.b64 	{%r210, %r215}, %rd232;
	mov.b32 	%r216, 16;
	// begin inline asm
	shfl.sync.down.b32 %r209, %r210, %r216, %r217, %r218;
	// end inline asm
	// begin inline asm
	shfl.sync.down.b32 %r214, %r215, %r216, %r217, %r218;
	// end inline asm
	mov.b64 	%rd233, {%r209, %r214};
	setp.gt.s32 	%p53, %r168, 15;
	selp.b64 	%rd234, 0, %rd233, %p53;
	add.s64 	%rd280, %rd234, %rd232;
	setp.ne.s32 	%p54, %r168, 0;
	@%p54 bra 	$L__BB6_15;
	shr.u32 	%r219, %r1, 2;
	and.b32  	%r220, %r219, 248;
	mov.u32 	%r221, _ZZN3cub18CUB_300001_SM_10006detail6reduce28DeviceReduceSingleTileKernelINS2_10policy_hubIljN4cuda3std3__44plusIlEEE10Policy1000EPlSC_iS9_llNS7_10__identityEEEvT0_T1_T2_T3_T4_T6_E12temp_storage;
	add.s32 	%r222, %r221, %r220;
	st.shared.u64 	[%r222+16], %rd280;
$L__BB6_15:
	bar.sync 	0;
	setp.ne.s32 	%p55, %r1, 0;
	@%p55 bra 	$L__BB6_37;
	ld.shared.u64 	%rd235, [_ZZN3cub18CUB_300001_SM_10006detail6reduce28DeviceReduceSingleTileKernelINS2_10policy_hubIljN4cuda3std3__44plusIlEEE10Policy1000EPlSC_iS9_llNS7_10__identityEEEvT0_T1_T2_T3_T4_T6_E12temp_storage+24];
	add.s64 	%rd236, %rd235, %rd280;
	ld.shared.u64 	%rd237, [_ZZN3cub18CUB_300001_SM_10006detail6reduce28DeviceReduceSingleTileKernelINS2_10policy_hubIljN4cuda3std3__44plusIlEEE10Policy1000EPlSC_iS9_llNS7_10__identityEEEvT0_T1_T2_T3_T4_T6_E12temp_storage+32];
	add.s64 	%rd238, %rd236, %rd237;
	ld.shared.u64 	%rd239, [_ZZN3cub18CUB_300001_SM_10006detail6reduce28DeviceReduceSingleTileKernelINS2_10policy_hubIljN4cuda3std3__44plusIlEEE10Policy1000EPlSC_iS9_llNS7_10__identityEEEvT0_T1_T2_T3_T4_T6_E12temp_storage+40];
	add.s64 	%rd240, %rd238, %rd239;
	ld.shared.u64 	%rd241, [_ZZN3cub18CUB_300001_SM_10006detail6reduce28DeviceReduceSingleTileKernelINS2_10policy_hubIljN4cuda3std3__44plusIlEEE10Policy1000EPlSC_iS9_llNS7_10__identityEEEvT0_T1_T2_T3_T4_T6_E12temp_storage+48];
	add.s64 	%rd242, %rd240, %rd241;
	ld.shared.u64 	%rd243, [_ZZN3cub18CUB_300001_SM_10006detail6reduce28DeviceReduceSingleTileKernelINS2_10policy_hubIljN4cuda3std3__44plusIlEEE10Policy1000EPlSC_iS9_llNS7_10__identityEEEvT0_T1_T2_T3_T4_T6_E12temp_storage+56];
	add.s64 	%rd244, %rd242, %rd243;
	ld.shared.u64 	%rd245, [_ZZN3cub18CUB_300001_SM_10006detail6reduce28DeviceReduceSingleTileKernelINS2_10policy_hubIljN4cuda3std3__44plusIlEEE10Policy1000EPlSC_iS9_llNS7_10__identityEEEvT0_T1_T2_T3_T4_T6_E12temp_storage+64];
	add.s64 	%rd246, %rd244, %rd245;
	ld.shared.u64 	%rd247, [_ZZN3cub18CUB_300001_SM_10006detail6reduce28DeviceReduceSingleTileKernelINS2_10policy_hubIljN4cuda3std3__44plusIlEEE10Policy1000EPlSC_iS9_llNS7_10__identityEEEvT0_T1_T2_T3_T4_T6_E12temp_storage+72];
	add.s64 	%rd248, %rd246, %rd247;
	ld.shared.u64 	%rd249, [_ZZN3cub18CUB_300001_SM_10006detail6reduce28DeviceReduceSingleTileKernelINS2_10policy_hubIljN4cuda3std3__44plusIlEEE10Policy1000EPlSC_iS9_llNS7_10__identityEEEvT0_T1_T2_T3_T4_T6_E12temp_storage+80];
	add.s64 	%rd250, %rd248, %rd249;
	ld.shared.u64 	%rd251, [_ZZN3cub18CUB_300001_SM_10006detail6reduce28DeviceReduceSingleTileKernelINS2_10policy_hubIljN4cuda3std3__44plusIlEEE10Policy1000EPlSC_iS9_llNS7_10__identityEEEvT0_T1_T2_T3_T4_T6_E12temp_storage+88];
	add.s64 	%rd252, %rd250, %rd251;
	ld.shared.u64 	%rd253, [_ZZN3cub18CUB_300001_SM_10006detail6reduce28DeviceReduceSingleTileKernelINS2_10policy_hubIljN4cuda3std3__44plusIlEEE10Policy1000EPlSC_iS9_llNS7_10__identityEEEvT0_T1_T2_T3_T4_T6_E12temp_storage+96];
	add.s64 	%rd254, %rd252, %rd253;
	ld.shared.u64 	%rd255, [_ZZN3cub18CUB_300001_SM_10006detail6reduce28DeviceReduceSingleTileKernelINS2_10policy_hubIljN4cuda3std3__44plusIlEEE10Policy1000EPlSC_iS9_llNS7_10__identityEEEvT0_T1_T2_T3_T4_T6_E12temp_storage+104];
	add.s64 	%rd256, %rd254, %rd255;
	ld.shared.u64 	%rd257, [_ZZN3cub18CUB_300001_SM_10006detail6reduce28DeviceReduceSingleTileKernelINS2_10policy_hubIljN4cuda3std3__44plusIlEEE10Policy1000EPlSC_iS9_llNS7_10__identityEEEvT0_T1_T2_T3_T4_T6_E12temp_storage+112];
	add.s64 	%rd258, %rd256, %rd257;
	ld.shared.u64 	%rd259, [_ZZN3cub18CUB_300001_SM_10006detail6reduce28DeviceReduceSingleTileKernelINS2_10policy_hubIljN4cuda3std3__44plusIlEEE10Policy1000EPlSC_iS9_llNS7_10__identityEEEvT0_T1_T2_T3_T4_T6_E12temp_storage+120];
	add.s64 	%rd260, %rd258, %rd259;
	ld.shared.u64 	%rd261, [_ZZN3cub18CUB_300001_SM_10006detail6reduce28DeviceReduceSingleTileKernelINS2_10policy_hubIljN4cuda3std3__44plusIlEEE10Policy1000EPlSC_iS9_llNS7_10__identityEEEvT0_T1_T2_T3_T4_T6_E12temp_storage+128];
	add.s64 	%rd262, %rd260, %rd261;
	ld.shared.u64 	%rd263, [_ZZN3cub18CUB_300001_SM_10006detail6reduce28DeviceReduceSingleTileKernelINS2_10policy_hubIljN4cuda3std3__44plusIlEEE10Policy1000EPlSC_iS9_llNS7_10__identityEEEvT0_T1_T2_T3_T4_T6_E12temp_storage+136];
	add.s64 	%rd280, %rd262, %rd263;
	bra.uni 	$L__BB6_37;
$L__BB6_17:
	// begin inline asm
	mov.u32 %r105, %laneid;
	// end inline asm
	and.b32  	%r156, %r1, 992;
	add.s32 	%r157, %r156, 32;
	setp.gt.s32 	%p26, %r157, %r34;
	not.b32 	%r158, %r156;
	add.s32 	%r159, %r34, %r158;
	selp.b32 	%r154, %r159, 31, %p26;
	mov.b64 	{%r107, %r112}, %rd271;
	mov.b32 	%r113, 1;
	mov.b32 	%r155, -1;
	// begin inline asm
	shfl.sync.down.b32 %r106, %r107, %r113, %r154, %r155;
	// end inline asm
	// begin inline asm
	shfl.sync.down.b32 %r111, %r112, %r113, %r154, %r155;
	// end inline asm
	mov.b64 	%rd163, {%r106, %r111};
	setp.lt.s32 	%p27, %r105, %r154;
	selp.b64 	%rd164, %rd163, 0, %p27;
	add.s64 	%rd165, %rd164, %rd271;
	mov.b64 	{%r117, %r122}, %rd165;
	mov.b32 	%r123, 2;
	// begin inline asm
	shfl.sync.down.b32 %r116, %r117, %r123, %r154, %r155;
	// end inline asm
	// begin inline asm
	shfl.sync.down.b32 %r121, %r122, %r123, %r154, %r155;
	// end inline asm
	mov.b64 	%rd166, {%r116, %r121};
	add.s32 	%r160, %r105, 2;
	setp.gt.s32 	%p28, %r160, %r154;
	selp.b64 	%rd167, 0, %rd166, %p28;
	add.s64 	%rd168, %rd167, %rd165;
	mov.b64 	{%r127, %r132}, %rd168;
	mov.b32 	%r133, 4;
	// begin inline asm
	shfl.sync.down.b32 %r126, %r127, %r133, %r154, %r155;
	// end inline asm
	// begin inline asm
	shfl.sync.down.b32 %r131, %r132, %r133, %r154, %r155;
	// end inline asm
	mov.b64 	%rd169, {%r126, %r131};
	add.s32 	%r161, %r105, 4;
	setp.gt.s32 	%p29, %r161, %r154;
	selp.b64 	%rd170, 0, %rd169, %p29;
	add.s64 	%rd171, %rd170, %rd168;
	mov.b64 	{%r137, %r142}, %rd171;
	mov.b32 	%r143, 8;
	// begin inline asm
	shfl.sync.down.b32 %r136, %r137, %r143, %r154, %r155;
	// end inline asm
	// begin inline asm
	shfl.sync.down.b32 %r141, %r142, %r143, %r154, %r155;
	// end inline asm
	mov.b64 	%rd172, {%r136, %r141};
	add.s32 	%r162, %r105, 8;
	setp.gt.s32 	%p30, %r162, %r154;
	selp.b64 	%rd173, 0, %rd172, %p30;
	add.s64 	%rd174, %rd173, %rd171;
	mov.b64 	{%r147, %r152}, %rd174;
	mov.b32 	%r153, 16;
	// begin inline asm
	shfl.sync.down.b32 %r146, %r147, %r153, %r154, %r155;
	// end inline asm
	// begin inline asm
	shfl.sync.down.b32 %r151, %r152, %r153, %r154, %r155;
	// end inline asm
	mov.b64 	%rd175, {%r146, %r151};
	add.s32 	%r163, %r105, 16;
	setp.gt.s32 	%p31, %r163, %r154;
	selp.b64 	%rd176, 0, %rd175, %p31;
	add.s64 	%rd280, %rd176, %rd174;
	setp.ne.s32 	%p32, %r105, 0;
	@%p32 bra 	$L__BB6_19;
	shr.u32 	%r164, %r1, 2;
	and.b32  	%r165, %r164, 248;
	mov.u32 	%r166, _ZZN3cub18CUB_300001_SM_10006detail6reduce28DeviceReduceSingleTileKernelINS2_10policy_hubIljN4cuda3std3__44plusIlEEE10Policy1000EPlSC_iS9_llNS7_10__identityEEEvT0_T1_T2_T3_T4_T6_E12temp_storage;
	add.s32 	%r167, %r166, %r165;
	st.shared.u64 	[%r167+16], %rd280;
$L__BB6_19:
	bar.sync 	0;
	setp.ne.s32 	%p33, %r1, 0;
	@%p33 bra 	$L__BB6_37;
	setp.gt.s32 	%p34, %r34, 32;
	ld.shared.u64 	%rd177, [_ZZN3cub18CUB_300001_SM_10006detail6reduce28DeviceReduceSingleTileKernelINS2_10policy_hubIljN4cuda3std3__44plusIlEEE10Policy1000EPlSC_iS9_llNS7_10__identityEEEvT0_T1_T2_T3_T4_T6_E12temp_storage+24];
	selp.b64 	%rd178, %rd177, 0, %p34;
	add.s64 	%rd179, %rd178, %rd280;
	setp.gt.s32 	%p35, %r34, 64;
	ld.shared.u64 	%rd180, [_ZZN3cub18CUB_300001_SM_10006detail6reduce28DeviceReduceSingleTileKernelINS2_10policy_hubIljN4cuda3std3__44plusIlEEE10Policy1000EPlSC_iS9_llNS7_10__identityEEEvT0_T1_T2_T3_T4_T6_E12temp_storage+32];
	selp.b64 	%rd181, %rd180, 0, %p35;
	add.s64 	%rd182, %rd179, %rd181;
	setp.gt.s32 	%p36, %r34, 96;
	ld.shared.u64 	%rd183, [_ZZN3cub18CUB_300001_SM_10006detail6reduce28DeviceReduceSingleTileKernelINS2_10policy_hubIljN4cuda3std3__44plusIlEEE10Policy1000EPlSC_iS9_llNS7_10__identityEEEvT0_T1_T2_T3_T4_T6_E12temp_storage+40];
	selp.b64 	%rd184, %rd183, 0, %p36;
	add.s64 	%rd185, %rd182, %rd184;
	setp.gt.s32 	%p37, %r34, 128;
	ld.shared.u64 	%rd186, [_ZZN3cub18CUB_300001_SM_10006detail6reduce28DeviceReduceSingleTileKernelINS2_10policy_hubIljN4cuda3std3__44plusIlEEE10Policy1000EPlSC_iS9_llNS7_10__identityEEEvT0_T1_T2_T3_T4_T6_E12temp_storage+48];
	selp.b64 	%rd187, %rd186, 0, %p37;
	add.s64 	%rd188, %rd185, %rd187;
	setp.gt.s32 	%p38, %r34, 160;
	ld.shared.u64 	%rd189, [_ZZN3cub18CUB_300001_SM_10006detail6reduce28DeviceReduceSingleTileKernelINS2_10policy_hubIljN4cuda3std3__44plusIlEEE10Policy1000EPlSC_iS9_llNS7_10__identityEEEvT0_T1_T2_T3_T4_T6_E12temp_storage+56];
	selp.b64 	%rd190, %rd189, 0, %p38;
	add.s64 	%rd191, %rd188, %rd190;
	setp.gt.s32 	%p39, %r34, 192;
	ld.shared.u64 	%rd192, [_ZZN3cub18CUB_300001_SM_10006detail6reduce28DeviceReduceSingleTileKernelINS2_10policy_hubIljN4cuda3std3__44plusIlEEE10Policy1000EPlSC_iS9_llNS7_10__identityEEEvT0_T1_T2_T3_T4_T6_E12temp_storage+64];
	selp.b64 	%rd193, %rd192, 0, %p39;
	add.s64 	%rd194, %rd191, %rd193;
	setp.gt.s32 	%p40, %r34, 224;
	ld.shared.u64 	%rd195, [_ZZN3cub18CUB_300001_SM_10006detail6reduce28DeviceReduceSingleTileKernelINS2_10policy_hubIljN4cuda3std3__44plusIlEEE10Policy1000EPlSC_iS9_llNS7_10__identityEEEvT0_T1_T2_T3_T4_T6_E12temp_storage+72];
	selp.b64 	%rd196, %rd195, 0, %p40;
	add.s64 	%rd197, %rd194, %rd196;
	setp.gt.s32 	%p41, %r34, 256;
	ld.shared.u64 	%rd198, [_ZZN3cub18CUB_300001_SM_10006detail6reduce28DeviceReduceSingleTileKernelINS2_10policy_hubIljN4cuda3std3__44plusIlEEE10Policy1000EPlSC_iS9_llNS7_10__identityEEEvT0_T1_T2_T3_T4_T6_E12temp_storage+80];
	selp.b64 	%rd199, %rd198, 0, %p41;
	add.s64 	%rd200, %rd197, %rd199;
	setp.gt.s32 	%p42, %r34, 288;
	ld.shared.u64 	%rd201, [_ZZN3cub18CUB_300001_SM_10006detail6reduce28DeviceReduceSingleTileKernelINS2_10policy_hubIljN4cuda3std3__44plusIlEEE10Policy1000EPlSC_iS9_llNS7_10__identityEEEvT0_T1_T2_T3_T4_T6_E12temp_storage+88];
	selp.b64 	%rd202, %rd201, 0, %p42;
	add.s64 	%rd203, %rd200, %rd202;
	setp.gt.s32 	%p43, %r34, 320;
	ld.shared.u64 	%rd204, [_ZZN3cub18CUB_300001_SM_10006detail6reduce28DeviceReduceSingleTileKernelINS2_10policy_hubIljN4cuda3std3__44plusIlEEE10Policy1000EPlSC_iS9_llNS7_10__identityEEEvT0_T1_T2_T3_T4_T6_E12temp_storage+96];
	selp.b64 	%rd205, %rd204, 0, %p43;
	add.s64 	%rd206, %rd203, %rd205;
	setp.gt.s32 	%p44, %r34, 352;
	ld.shared.u64 	%rd207, [_ZZN3cub18CUB_300001_SM_10006detail6reduce28DeviceReduceSingleTileKernelINS2_10policy_hubIljN4cuda3std3__44plusIlEEE10Policy1000EPlSC_iS9_llNS7_10__identityEEEvT0_T1_T2_T3_T4_T6_E12temp_storage+104];
	selp.b64 	%rd208, %rd207, 0, %p44;
	add.s64 	%rd209, %rd206, %rd208;
	setp.gt.s32 	%p45, %r34, 384;
	ld.shared.u64 	%rd210, [_ZZN3cub18CUB_300001_SM_10006detail6reduce28DeviceReduceSingleTileKernelINS2_10policy_hubIljN4cuda3std3__44plusIlEEE10Policy1000EPlSC_iS9_llNS7_10__identityEEEvT0_T1_T2_T3_T4_T6_E12temp_storage+112];
	selp.b64 	%rd211, %rd210, 0, %p45;
	add.s64 	%rd212, %rd209, %rd211;
	setp.gt.s32 	%p46, %r34, 416;
	ld.shared.u64 	%rd213, [_ZZN3cub18CUB_300001_SM_10006detail6reduce28DeviceReduceSingleTileKernelINS2_10policy_hubIljN4cuda3std3__44plusIlEEE10Policy1000EPlSC_iS9_llNS7_10__identityEEEvT0_T1_T2_T3_T4_T6_E12temp_storage+120];
	selp.b64 	%rd214, %rd213, 0, %p46;
	add.s64 	%rd215, %rd212, %rd214;
	setp.gt.s32 	%p47, %r34, 448;
	ld.shared.u64 	%rd216, [_ZZN3cub18CUB_300001_SM_10006detail6reduce28DeviceReduceSingleTileKernelINS2_10policy_hubIljN4cuda3std3__44plusIlEEE10Policy1000EPlSC_iS9_llNS7_10__identityEEEvT0_T1_T2_T3_T4_T6_E12temp_storage+128];
	selp.b64 	%rd217, %rd216, 0, %p47;
	add.s64 	%rd218, %rd215, %rd217;
	setp.gt.s32 	%p48, %r34, 480;
	ld.shared.u64 	%rd219, [_ZZN3cub18CUB_300001_SM_10006detail6reduce28DeviceReduceSingleTileKernelINS2_10policy_hubIljN4cuda3std3__44plusIlEEE10Policy1000EPlSC_iS9_llNS7_10__identityEEEvT0_T1_T2_T3_T4_T6_E12temp_storage+136];
	selp.b64 	%rd220, %rd219, 0, %p48;
	add.s64 	%rd280, %rd218, %rd220;
	bra.uni 	$L__BB6_37;
$L__BB6_21:
	mov.u32 	%r13, %tid.x;
	mul.wide.u32 	%rd52, %r13, 8;
	add.s64 	%rd39, %rd35, %rd52;
	// begin inline asm
	ld.global.nc.u64 %rd38, [%rd39];
	// end inline asm
	add.s64 	%rd41, %rd39, 4096;
	// begin inline asm
	ld.global.nc.u64 %rd40, [%rd41];
	// end inline asm
	add.s64 	%rd43, %rd39, 8192;
	// begin inline asm
	ld.global.nc.u64 %rd42, [%rd43];
	// end inline asm
	add.s64 	%rd45, %rd39, 12288;
	// begin inline asm
	ld.global.nc.u64 %rd44, [%rd45];
	// end inline asm
	add.s64 	%rd47, %rd39, 16384;
	// begin inline asm
	ld.global.nc.u64 %rd46, [%rd47];
	// end inline asm
	add.s64 	%rd49, %rd39, 20480;
	// begin inline asm
	ld.global.nc.u64 %rd48, [%rd49];
	// end inline asm
	add.s64 	%rd51, %rd39, 24576;
	// begin inline asm
	ld.global.nc.u64 %rd50, [%rd51];
	// end inline asm
	add.s64 	%rd53, %rd40, %rd38;
	add.s64 	%rd54, %rd42, %rd53;
	add.s64 	%rd55, %rd44, %rd54;
	add.s64 	%rd56, %rd46, %rd55;
	add.s64 	%rd57, %rd48, %rd56;
	add.s64 	%rd279, %rd50, %rd57;
	setp.lt.u32 	%p3, %r34, 7168;
	mov.b32 	%r231, 3584;
	@%p3 bra 	$L__BB6_25;
	add.s32 	%r14, %r34, -3584;
	mov.b32 	%r231, 3584;
$L__BB6_23:
	add.s32 	%r37, %r231, %r13;
	mul.wide.u32 	%rd72, %r37, 8;
	add.s64 	%rd59, %rd35, %rd72;
	// begin inline asm
	ld.global.nc.u64 %rd58, [%rd59];
	// end inline asm
	add.s64 	%rd61, %rd59, 4096;
	// begin inline asm
	ld.global.nc.u64 %rd60, [%rd61];
	// end inline asm
	add.s64 	%rd63, %rd59, 8192;
	// begin inline asm
	ld.global.nc.u64 %rd62, [%rd63];
	// end inline asm
	add.s64 	%rd65, %rd59, 12288;
	// begin inline asm
	ld.global.nc.u64 %rd64, [%rd65];
	// end inline asm
	add.s64 	%rd67, %rd59, 16384;
	// begin inline asm
	ld.global.nc.u64 %rd66, [%rd67];
	// end inline asm
	add.s64 	%rd69, %rd59, 20480;
	// begin inline asm
	ld.global.nc.u64 %rd68, [%rd69];
	// end inline asm
	add.s64 	%rd71, %rd59, 24576;
	// begin inline asm
	ld.global.nc.u64 %rd70, [%rd71];
	// end inline asm
	add.s64 	%rd73, %rd58, %rd279;
	add.s64 	%rd74, %rd60, %rd73;
	add.s64 	%rd75, %rd62, %rd74;
	add.s64 	%rd76, %rd64, %rd75;
	add.s64 	%rd77, %rd66, %rd76;
	add.s64 	%rd78, %rd68, %rd77;
	add.s64 	%rd279, %rd70, %rd78;
	sub.s32 	%r38, %r34, %r231;
	setp.lt.s32 	%p4, %r38, 3584;
	@%p4 bra 	$L__BB6_33;
	add.s32 	%r231, %r231, 3584;
	setp.le.s32 	%p5, %r231, %r14;
	@%p5 bra 	$L__BB6_23;
$L__BB6_25:
	setp.le.s32 	%p6, %r34, %r231;
	@%p6 bra 	$L__BB6_33;
	sub.s32 	%r18, %r34, %r231;
	setp.ge.s32 	%p7, %r13, %r18;
	@%p7 bra 	$L__BB6_33;
	not.b32 	%r39, %r13;
	add.s32 	%r40, %r34, %r39;
	sub.s32 	%r19, %r40, %r231;
	and.b32  	%r41, %r19, 1536;
	setp.eq.s32 	%p8, %r41, 1536;
	mov.u32 	%r235, %r13;
	@%p8 bra 	$L__BB6_30;
	add.s32 	%r233, %r13, %r231;
	shr.u32 	%r42, %r19, 9;
	add.s32 	%r43, %r42, 1;
	and.b32  	%r44, %r43, 3;
	neg.s32 	%r232, %r44;
	mov.u32 	%r235, %r13;
$L__BB6_29:
	.pragma "nounroll";
	mul.wide.u32 	%rd82, %r233, 8;
	add.s64 	%rd81, %rd35, %rd82;
	// begin inline asm
	ld.global.nc.u64 %rd80, [%rd81];
	// end inline asm
	add.s64 	%rd279, %rd80, %rd279;
	add.s32 	%r235, %r235, 512;
	add.s32 	%r233, %r233, 512;
	add.s32 	%r232, %r232, 1;
	setp.ne.s32 	%p9, %r232, 0;
	@%p9 bra 	$L__BB6_29;
$L__BB6_30:
	setp.lt.u32 	%p10, %r19, 1536;
	@%p10 bra 	$L__BB6_33;
	cvt.u64.u32 	%rd83, %r235;
	cvt.u64.u32 	%rd84, %r231;
	add.s64 	%rd85, %rd83, %rd84;
	shl.b64 	%rd86, %rd85, 3;
	add.s64 	%rd87, %rd86, %rd35;
	add.s64 	%rd277, %rd87, 8192;
	add.s32 	%r236, %r235, %r231;
$L__BB6_32:
	mul.wide.u32 	%rd96, %r236, 8;
	add.s64 	%rd89, %rd35, %rd96;
	// begin inline asm
	ld.global.nc.u64 %rd88, [%rd89];
	// end inline asm
	add.s64 	%rd97, %rd88, %rd279;
	add.s64 	%rd91, %rd277, -4096;
	// begin inline asm
	ld.global.nc.u64 %rd90, [%rd91];
	// end inline asm
	add.s64 	%rd98, %rd90, %rd97;
	// begin inline asm
	ld.global.nc.u64 %rd92, [%rd277];
	// end inline asm
	add.s64 	%rd99, %rd92, %rd98;
	add.s64 	%rd95, %rd277, 4096;
	// begin inline asm
	ld.global.nc.u64 %rd94, [%rd95];
	// end inline asm
	add.s64 	%rd279, %rd94, %rd99;
	add.s32 	%r235, %r235, 2048;
	add.s64 	%rd277, %rd277, 16384;
	add.s32 	%r236, %r236, 2048;
	setp.lt.s32 	%p11, %r235, %r18;
	@%p11 bra 	$L__BB6_32;
$L__BB6_33:
	// begin inline asm
	mov.u32 %r45, %laneid;
	// end inline asm
	mov.b64 	{%r47, %r52}, %rd279;
	mov.b32 	%r53, 1;
	mov.b32 	%r94, 31;
	mov.b32 	%r95, -1;
	// begin inline asm
	shfl.sync.down.b32 %r46, %r47, %r53, %r94, %r95;
	// end inline asm
	// begin inline asm
	shfl.sync.down.b32 %r51, %r52, %r53, %r94, %r95;
	// end inline asm
	mov.b64 	%rd100, {%r46, %r51};
	setp.gt.s32 	%p12, %r45, 30;
	selp.b64 	%rd101, 0, %rd100, %p12;
	add.s64 	%rd102, %rd101, %rd279;
	mov.b64 	{%r57, %r62}, %rd102;
	mov.b32 	%r63, 2;
	// begin inline asm
	shfl.sync.down.b32 %r56, %r57, %r63, %r94, %r95;
	// end inline asm
	// begin inline asm
	shfl.sync.down.b32 %r61, %r62, %r63, %r94, %r95;
	// end inline asm
	mov.b64 	%rd103, {%r56, %r61};
	setp.gt.s32 	%p13, %r45, 29;
	selp.b64 	%rd104, 0, %rd103, %p13;
	add.s64 	%rd105, %rd104, %rd102;
	mov.b64 	{%r67, %r72}, %rd105;
	mov.b32 	%r73, 4;
	// begin inline asm
	shfl.sync.down.b32 %r66, %r67, %r73, %r94, %r95;
	// end inline asm
	// begin inline asm
	shfl.sync.down.b32 %r71, %r72, %r73, %r94, %r95;
	// end inline asm
	mov.b64 	%rd106, {%r66, %r71};
	setp.gt.s32 	%p14, %r45, 27;
	selp.b64 	%rd107, 0, %rd106, %p14;
	add.s64 	%rd108, %rd107, %rd105;
	mov.b64 	{%r77, %r82}, %rd108;
	mov.b32 	%r83, 8;
	// begin inline asm
	shfl.sync.down.b32 %r76, %r77, %r83, %r94, %r95;
	// end inline asm
	// begin inline asm
	shfl.sync.down.b32 %r81, %r82, %r83, %r94, %r95;
	// end inline asm
	mov.b64 	%rd109, {%r76, %r81};
	setp.gt.s32 	%p15, %r45, 23;
	selp.b64 	%rd110, 0, %rd109, %p15;
	add.s64 	%rd111, %rd110, %rd108;
	mov.b64 	{%r87, %r92}, %rd111;
	mov.b32 	%r93, 16;
	// begin inline asm
	shfl.sync.down.b32 %r86, %r87, %r93, %r94, %r95;
	// end inline asm
	// begin inline asm
	shfl.sync.down.b32 %r91, %r92, %r93, %r94, %r95;
	// end inline asm
	mov.b64 	%rd112, {%r86, %r91};
	setp.gt.s32 	%p16, %r45, 15;
	selp.b64 	%rd113, 0, %rd112, %p16;
	add.s64 	%rd280, %rd113, %rd111;
	setp.ne.s32 	%p17, %r45, 0;
	@%p17 bra 	$L__BB6_35;
	shr.u32 	%r96, %r13, 2;
	and.b32  	%r97, %r96, 248;
	mov.u32 	%r98, _ZZN3cub18CUB_300001_SM_10006detail6reduce28DeviceReduceSingleTileKernelINS2_10policy_hubIljN4cuda3std3__44plusIlEEE10Policy1000EPlSC_iS9_llNS7_10__identityEEEvT0_T1_T2_T3_T4_T6_E12temp_storage;
	add.s32 	%r99, %r98, %r97;
	st.shared.u64 	[%r99+16], %rd280;
$L__BB6_35:
	bar.sync 	0;
	setp.ne.s32 	%p18, %r13, 0;
	@%p18 bra 	$L__BB6_37;
	ld.shared.u64 	%rd114, [_ZZN3cub18CUB_300001_SM_10006detail6reduce28DeviceReduceSingleTileKernelINS2_10policy_hubIljN4cuda3std3__44plusIlEEE10Policy1000EPlSC_iS9_llNS7_10__identityEEEvT0_T1_T2_T3_T4_T6_E12temp_storage+24];
	add.s64 	%rd115, %rd114, %rd280;
	ld.shared.u64 	%rd116, [_ZZN3cub18CUB_300001_SM_10006detail6reduce28DeviceReduceSingleTileKernelINS2_10policy_hubIljN4cuda3std3__44plusIlEEE10Policy1000EPlSC_iS9_llNS7_10__identityEEEvT0_T1_T2_T3_T4_T6_E12temp_storage+32];
	add.s64 	%rd117, %rd115, %rd116;
	ld.shared.u64 	%rd118, [_ZZN3cub18CUB_300001_SM_10006detail6reduce28DeviceReduceSingleTileKernelINS2_10policy_hubIljN4cuda3std3__44plusIlEEE10Policy1000EPlSC_iS9_llNS7_10__identityEEEvT0_T1_T2_T3_T4_T6_E12temp_storage+40];
	add.s64 	%rd119, %rd117, %rd118;
	ld.shared.u64 	%rd120, [_ZZN3cub18CUB_300001_SM_10006detail6reduce28DeviceReduceSingleTileKernelINS2_10policy_hubIljN4cuda3std3__44plusIlEEE10Policy1000EPlSC_iS9_llNS7_10__identityEEEvT0_T1_T2_T3_T4_T6_E12temp_storage+48];
	add.s64 	%rd121, %rd119, %rd120;
	ld.shared.u64 	%rd122, [_ZZN3cub18CUB_300001_SM_10006detail6reduce28DeviceReduceSingleTileKernelINS2_10policy_hubIljN4cuda3std3__44plusIlEEE10Policy1000EPlSC_iS9_llNS7_10__identityEEEvT0_T1_T2_T3_T4_T6_E12temp_storage+56];
	add.s64 	%rd123, %rd121, %rd122;
	ld.shared.u64 	%rd124, [_ZZN3cub18CUB_300001_SM_10006detail6reduce28DeviceReduceSingleTileKernelINS2_10policy_hubIljN4cuda3std3__44plusIlEEE10Policy1000EPlSC_iS9_llNS7_10__identityEEEvT0_T1_T2_T3_T4_T6_E12temp_storage+64];
	add.s64 	%rd125, %rd123, %rd124;
	ld.shared.u64 	%rd126, [_ZZN3cub18CUB_300001_SM_10006detail6reduce28DeviceReduceSingleTileKernelINS2_10policy_hubIljN4cuda3std3__44plusIlEEE10Policy1000EPlSC_iS9_llNS7_10__identityEEEvT0_T1_T2_T3_T4_T6_E12temp_storage+72];
	add.s64 	%rd127, %rd125, %rd126;
	ld.shared.u64 	%rd128, [_ZZN3cub18CUB_300001_SM_10006detail6reduce28DeviceReduceSingleTileKernelINS2_10policy_hubIljN4cuda3std3__44plusIlEEE10Policy1000EPlSC_iS9_llNS7_10__identityEEEvT0_T1_T2_T3_T4_T6_E12temp_storage+80];
	add.s64 	%rd129, %rd127, %rd128;
	ld.shared.u64 	%rd130, [_ZZN3cub18CUB_300001_SM_10006detail6reduce28DeviceReduceSingleTileKernelINS2_10policy_hubIljN4cuda3std3__44plusIlEEE10Policy1000EPlSC_iS9_llNS7_10__identityEEEvT0_T1_T2_T3_T4_T6_E12temp_storage+88];
	add.s64 	%rd131, %rd129, %rd130;
	ld.shared.u64 	%rd132, [_ZZN3cub18CUB_300001_SM_10006detail6reduce28DeviceReduceSingleTileKernelINS2_10policy_hubIljN4cuda3std3__44plusIlEEE10Policy1000EPlSC_iS9_llNS7_10__identityEEEvT0_T1_T2_T3_T4_T6_E12temp_storage+96];
	add.s64 	%rd133, %rd131, %rd132;
	ld.shared.u64 	%rd134, [_ZZN3cub18CUB_300001_SM_10006detail6reduce28DeviceReduceSingleTileKernelINS2_10policy_hubIljN4cuda3std3__44plusIlEEE10Policy1000EPlSC_iS9_llNS7_10__identityEEEvT0_T1_T2_T3_T4_T6_E12temp_storage+104];
	add.s64 	%rd135, %rd133, %rd134;
	ld.shared.u64 	%rd136, [_ZZN3cub18CUB_300001_SM_10006detail6reduce28DeviceReduceSingleTileKernelINS2_10policy_hubIljN4cuda3std3__44plusIlEEE10Policy1000EPlSC_iS9_llNS7_10__identityEEEvT0_T1_T2_T3_T4_T6_E12temp_storage+112];
	add.s64 	%rd137, %rd135, %rd136;
	ld.shared.u64 	%rd138, [_ZZN3cub18CUB_300001_SM_10006detail6reduce28DeviceReduceSingleTileKernelINS2_10policy_hubIljN4cuda3std3__44plusIlEEE10Policy1000EPlSC_iS9_llNS7_10__identityEEEvT0_T1_T2_T3_T4_T6_E12temp_storage+120];
	add.s64 	%rd139, %rd137, %rd138;
	ld.shared.u64 	%rd140, [_ZZN3cub18CUB_300001_SM_10006detail6reduce28DeviceReduceSingleTileKernelINS2_10policy_hubIljN4cuda3std3__44plusIlEEE10Policy1000EPlSC_iS9_llNS7_10__identityEEEvT0_T1_T2_T3_T4_T6_E12temp_storage+128];
	add.s64 	%rd141, %rd139, %rd140;
	ld.shared.u64 	%rd142, [_ZZN3cub18CUB_300001_SM_10006detail6reduce28DeviceReduceSingleTileKernelINS2_10policy_hubIljN4cuda3std3__44plusIlEEE10Policy1000EPlSC_iS9_llNS7_10__identityEEEvT0_T1_T2_T3_T4_T6_E12temp_storage+136];
	add.s64 	%rd280, %rd141, %rd142;
$L__BB6_37:
	mov.u32 	%r223, %tid.x;
	setp.ne.s32 	%p56, %r223, 0;
	@%p56 bra 	$L__BB6_39;
	add.s64 	%rd264, %rd280, %rd36;
	st.global.u64 	[%rd1], %rd264;
$L__BB6_39:
	ret;

}
	// .globl	_ZN3cub18CUB_300001_SM_10006detail6reduce28DeviceReduceSingleTileKernelINS2_10policy_hubIlyN4cuda3std3__44plusIlEEE10Policy1000EN6thrust24THRUST_300001_SM_1000_NS18transform_iteratorI16is_positive_gainNSD_6detail15normal_iteratorINSD_10device_ptrIfEEEEllEEPlyS9_llNS7_10__identityEEEvT0_T1_T2_T3_T4_T6_
.visible .entry _ZN3cub18CUB_300001_SM_10006detail6reduce28DeviceReduceSingleTileKernelINS2_10policy_hubIlyN4cuda3std3__44plusIlEEE10Policy1000EN6thrust24THRUST_300001_SM_1000_NS18transform_iteratorI16is_positive_gainNSD_6detail15normal_iteratorINSD_10device_ptrIfEEEEllEEPlyS9_llNS7_10__identityEEEvT0_T1_T2_T3_T4_T6_(
	.param .align 8 .b8 _ZN3cub18CUB_300001_SM_10006detail6reduce28DeviceReduceSingleTileKernelINS2_10policy_hubIlyN4cuda3std3__44plusIlEEE10Policy1000EN6thrust24THRUST_300001_SM_1000_NS18transform_iteratorI16is_positive_gainNSD_6detail15normal_iteratorINSD_10device_ptrIfEEEEllEEPlyS9_llNS7_10__identityEEEvT0_T1_T2_T3_T4_T6__param_0[16],
	.param .u64 .ptr .align 1 _ZN3cub18CUB_300001_SM_10006detail6reduce28DeviceReduceSingleTileKernelINS2_10policy_hubIlyN4cuda3std3__44plusIlEEE10Policy1000EN6thrust24THRUST_300001_SM_1000_NS18transform_iteratorI16is_positive_gainNSD_6detail15normal_iteratorINSD_10device_ptrIfEEEEllEEPlyS9_llNS7_10__identityEEEvT0_T1_T2_T3_T4_T6__param_1,
	.param .u64 _ZN3cub18CUB_300001_SM_10006detail6reduce28DeviceReduceSingleTileKernelINS2_10policy_hubIlyN4cuda3std3__44plusIlEEE10Policy1000EN6thrust24THRUST_300001_SM_1000_NS18transform_iteratorI16is_positive_gainNSD_6detail15normal_iteratorINSD_10device_ptrIfEEEEllEEPlyS9_llNS7_10__identityEEEvT0_T1_T2_T3_T4_T6__param_2,
	.param .align 1 .b8 _ZN3cub18CUB_300001_SM_10006detail6reduce28DeviceReduceSingleTileKernelINS2_10policy_hubIlyN4cuda3std3__44plusIlEEE10Policy1000EN6thrust24THRUST_300001_SM_1000_NS18transform_iteratorI16is_positive_gainNSD_6detail15normal_iteratorINSD_10device_ptrIfEEEEllEEPlyS9_llNS7_10__identityEEEvT0_T1_T2_T3_T4_T6__param_3[1],
	.param .u64 _ZN3cub18CUB_300001_SM_10006detail6reduce28DeviceReduceSingleTileKernelINS2_10policy_hubIlyN4cuda3std3__44plusIlEEE10Policy1000EN6thrust24THRUST_300001_SM_1000_NS18transform_iteratorI16is_positive_gainNSD_6detail15normal_iteratorINSD_10device_ptrIfEEEEllEEPlyS9_llNS7_10__identityEEEvT0_T1_T2_T3_T4_T6__param_4,
	.param .align 1 .b8 _ZN3cub18CUB_300001_SM_10006detail6reduce28DeviceReduceSingleTileKernelINS2_10policy_hubIlyN4cuda3std3__44plusIlEEE10Policy1000EN6thrust24THRUST_300001_SM_1000_NS18transform_iteratorI16is_positive_gainNSD_6detail15normal_iteratorINSD_10device_ptrIfEEEEllEEPlyS9_llNS7_10__identityEEEvT0_T1_T2_T3_T4_T6__param_5[1]
)
.maxntid 512
.minnctapersm 1
{
	.reg .pred 	%p<140>;
	.reg .b16 	%rs<9>;
	.reg .b32 	%r<256>;
	.reg .b32 	%f<74>;
	.reg .b64 	%rd<403>;
	// demoted variable
	.shared .align 8 .b8 _ZZN3cub18CUB_300001_SM_10006detail6reduce28DeviceReduceSingleTileKernelINS2_10policy_hubIlyN4cuda3std3__44plusIlEEE10Policy1000EN6thrust24THRUST_300001_SM_1000_NS18transform_iteratorI16is_positive_gainNSD_6detail15normal_iteratorINSD_10device_ptrIfEEEEllEEPlyS9_llNS7_10__identityEEEvT0_T1_T2_T3_T4_T6_E12temp_storage[152];
	ld.param.u64 	%rd57, [_ZN3cub18CUB_300001_SM_10006detail6reduce28DeviceReduceSingleTileKernelINS2_10policy_hubIlyN4cuda3std3__44plusIlEEE10Policy1000EN6thrust24THRUST_300001_SM_1000_NS18transform_iteratorI16is_positive_gainNSD_6detail15normal_iteratorINSD_10device_ptrIfEEEEllEEPlyS9_llNS7_10__identityEEEvT0_T1_T2_T3_T4_T6__param_0];
	ld.param.u64 	%rd60, [_ZN3cub18CUB_300001_SM_10006detail6reduce28DeviceReduceSingleTileKernelINS2_10policy_hubIlyN4cuda3std3__44plusIlEEE10Policy1000EN6thrust24THRUST_300001_SM_1000_NS18transform_iteratorI16is_positive_gainNSD_6detail15normal_iteratorINSD_10device_ptrIfEEEEllEEPlyS9_llNS7_10__identityEEEvT0_T1_T2_T3_T4_T6__param_1];
	ld.param.u64 	%rd58, [_ZN3cub18CUB_300001_SM_10006detail6reduce28DeviceReduceSingleTileKernelINS2_10policy_hubIlyN4cuda3std3__44plusIlEEE10Policy1000EN6thrust24THRUST_300001_SM_1000_NS18transform_iteratorI16is_positive_gainNSD_6detail15normal_iteratorINSD_10device_ptrIfEEEEllEEPlyS9_llNS7_10__identityEEEvT0_T1_T2_T3_T4_T6__param_2];
	ld.param.u64 	%rd59, [_ZN3cub18CUB_300001_SM_10006detail6reduce28DeviceReduceSingleTileKernelINS2_10policy_hubIlyN4cuda3std3__44plusIlEEE10Policy1000EN6thrust24THRUST_300001_SM_1000_NS18transform_iteratorI16is_positive_gainNSD_6detail15normal_iteratorINSD_10device_ptrIfEEEEllEEPlyS9_llNS7_10__identityEEEvT0_T1_T2_T3_T4_T6__param_4];
	cvta.to.global.u64 	%rd1, %rd60;
	setp.ne.s64 	%p1, %rd58, 0;
	@%p1 bra 	$L__BB7_3;
	mov.u32 	%r241, %tid.x;
	setp.ne.s32 	%p139, %r241, 0;
	@%p139 bra 	$L__BB7_51;
	st.global.u64 	[%rd1], %rd59;
	bra.uni 	$L__BB7_51;
$L__BB7_3:
	cvta.to.global.u64 	%rd2, %rd57;
	setp.gt.u64 	%p2, %rd58, 3583;
	@%p2 bra 	$L__BB7_28;
	cvt.u32.u64 	%r1, %rd58;
	mov.u32 	%r2, %tid.x;
	setp.ge.u32 	%p67, %r2, %r1;
	mov.b64 	%rd386, 0;
	mov.u32 	%r245, %r2;
	@%p67 bra 	$L__BB7_6;
	mul.wide.u32 	%rd207, %r2, 4;
	add.s64 	%rd208, %rd2, %rd207;
	ld.global.f32 	%f44, [%rd208];
	setp.gt.f32 	%p68, %f44, 0f00000000;
	selp.u64 	%rd386, 1, 0, %p68;
	add.s32 	%r245, %r2, 512;
$L__BB7_6:
	setp.ge.u32 	%p69, %r245, %r1;
	@%p69 bra 	$L__BB7_19;
	not.b32 	%r118, %r245;
	add.s32 	%r119, %r118, %r1;
	shr.u32 	%r120, %r119, 9;
	add.s32 	%r5, %r120, 1;
	and.b32  	%r6, %r5, 15;
	setp.lt.u32 	%p70, %r119, 7680;
	@%p70 bra 	$L__BB7_10;
	and.b32  	%r121, %r5, 16777200;
	neg.s32 	%r243, %r121;
	mul.wide.u32 	%rd210, %r245, 4;
	add.s64 	%rd211, %rd210, %rd2;
	add.s64 	%rd377, %rd211, 16384;
$L__BB7_9:
	.pragma "nounroll";
	ld.global.f32 	%f45, [%rd377+-16384];
	setp.gt.f32 	%p71, %f45, 0f00000000;
	selp.u64 	%rd212, 1, 0, %p71;
	add.s64 	%rd213, %rd386, %rd212;
	ld.global.f32 	%f46, [%rd377+-14336];
	setp.gt.f32 	%p72, %f46, 0f00000000;
	selp.u64 	%rd214, 1, 0, %p72;
	add.s64 	%rd215, %rd213, %rd214;
	ld.global.f32 	%f47, [%rd377+-12288];
	setp.gt.f32 	%p73, %f47, 0f00000000;
	selp.u64 	%rd216, 1, 0, %p73;
	add.s64 	%rd217, %rd215, %rd216;
	ld.global.f32 	%f48, [%rd377+-10240];
	setp.gt.f32 	%p74, %f48, 0f00000000;
	selp.u64 	%rd218, 1, 0, %p74;
	add.s64 	%rd219, %rd217, %rd218;
	ld.global.f32 	%f49, [%rd377+-8192];
	setp.gt.f32 	%p75, %f49, 0f00000000;
	selp.u64 	%rd220, 1, 0, %p75;
	add.s64 	%rd221, %rd219, %rd220;
	ld.global.f32 	%f50, [%rd377+-6144];
	setp.gt.f32 	%p76, %f50, 0f00000000;
	selp.u64 	%rd222, 1, 0, %p76;
	add.s64 	%rd223, %rd221, %rd222;
	ld.global.f32 	%f51, [%rd377+-4096];
	setp.gt.f32 	%p77, %f51, 0f00000000;
	selp.u64 	%rd224, 1, 0, %p77;
	add.s64 	%rd225, %rd223, %rd224;
	ld.global.f32 	%f52, [%rd377+-2048];
	setp.gt.f32 	%p78, %f52, 0f00000000;
	selp.u64 	%rd226, 1, 0, %p78;
	add.s64 	%rd227, %rd225, %rd226;
	ld.global.f32 	%f53, [%rd377];
	setp.gt.f32 	%p79, %f53, 0f00000000;
	selp.u64 	%rd228, 1, 0, %p79;
	add.s64 	%rd229, %rd227, %rd228;
	ld.global.f32 	%f54, [%rd377+2048];
	setp.gt.f32 	%p80, %f54, 0f00000000;
	selp.u64 	%rd230, 1, 0, %p80;
	add.s64 	%rd231, %rd229, %rd230;
	ld.global.f32 	%f55, [%rd377+4096];
	setp.gt.f32 	%p81, %f55, 0f00000000;
	selp.u64 	%rd232, 1, 0, %p81;
	add.s64 	%rd233, %rd231, %rd232;
	ld.global.f32 	%f56, [%rd377+6144];
	setp.gt.f32 	%p82, %f56, 0f00000000;
	selp.u64 	%rd234, 1, 0, %p82;
	add.s64 	%rd235, %rd233, %rd234;
	ld.global.f32 	%f57, [%rd377+8192];
	setp.gt.f32 	%p83, %f57, 0f00000000;
	selp.u64 	%rd236, 1, 0, %p83;
	add.s64 	%rd237, %rd235, %rd236;
	ld.global.f32 	%f58, [%rd377+10240];
	setp.gt.f32 	%p84, %f58, 0f00000000;
	selp.u64 	%rd238, 1, 0, %p84;
	add.s64 	%rd239, %rd237, %rd238;
	ld.global.f32 	%f59, [%rd377+12288];
	setp.gt.f32 	%p85, %f59, 0f00000000;
	selp.u64 	%rd240, 1, 0, %p85;
	add.s64 	%rd241, %rd239, %rd240;
	ld.global.f32 	%f60, [%rd377+14336];
	setp.gt.f32 	%p86, %f60, 0f00000000;
	selp.u64 	%rd242, 1, 0, %p86;
	add.s64 	%rd386, %rd241, %rd242;
	add.s32 	%r245, %r245, 8192;
	add.s32 	%r243, %r243, 16;
	add.s64 	%rd377, %rd377, 32768;
	setp.ne.s32 	%p87, %r243, 0;
	@%p87 bra 	$L__BB7_9;
$L__BB7_10:
	setp.eq.s32 	%p88, %r6, 0;
	@%p88 bra 	$L__BB7_19;
	and.b32  	%r13, %r5, 7;
	setp.lt.u32 	%p89, %r6, 8;
	@%p89 bra 	$L__BB7_13;
	mul.wide.s32 	%rd244, %r245, 4;
	add.s64 	%rd245, %rd2, %rd244;
	ld.global.f32 	%f61, [%rd245];
	setp.gt.f32 	%p90, %f61, 0f00000000;
	selp.u64 	%rd246, 1, 0, %p90;
	add.s64 	%rd247, %rd386, %rd246;
	ld.global.f32 	%f62, [%rd245+2048];
	setp.gt.f32 	%p91, %f62, 0f00000000;
	selp.u64 	%rd248, 1, 0, %p91;
	add.s64 	%rd249, %rd247, %rd248;
	ld.global.f32 	%f63, [%rd245+4096];
	setp.gt.f32 	%p92, %f63, 0f00000000;
	selp.u64 	%rd250, 1, 0, %p92;
	add.s64 	%rd251, %rd249, %rd250;
	ld.global.f32 	%f64, [%rd245+6144];
	setp.gt.f32 	%p93, %f64, 0f00000000;
	selp.u64 	%rd252, 1, 0, %p93;
	add.s64 	%rd253, %rd251, %rd252;
	ld.global.f32 	%f65, [%rd245+8192];
	setp.gt.f32 	%p94, %f65, 0f00000000;
	selp.u64 	%rd254, 1, 0, %p94;
	add.s64 	%rd255, %rd253, %rd254;
	ld.global.f32 	%f66, [%rd245+10240];
	setp.gt.f32 	%p95, %f66, 0f00000000;
	selp.u64 	%rd256, 1, 0, %p95;
	add.s64 	%rd257, %rd255, %rd256;
	ld.global.f32 	%f67, [%rd245+12288];
	setp.gt.f32 	%p96, %f67, 0f00000000;
	selp.u64 	%rd258, 1, 0, %p96;
	add.s64 	%rd259, %rd257, %rd258;
	ld.global.f32 	%f68, [%rd245+14336];
	setp.gt.f32 	%p97, %f68, 0f00000000;
	selp.u64 	%rd260, 1, 0, %p97;
	add.s64 	%rd386, %rd259, %rd260;
	add.s32 	%r245, %r245, 4096;
$L__BB7_13:
	setp.eq.s32 	%p98, %r13, 0;
	@%p98 bra 	$L__BB7_19;
	and.b32  	%r16, %r5, 3;
	setp.lt.u32 	%p99, %r13, 4;
	@%p99 bra 	$L__BB7_16;
	mul.wide.s32 	%rd262, %r245, 4;
	add.s64 	%rd263, %rd2, %rd262;
	ld.global.f32 	%f69, [%rd263];
	setp.gt.f32 	%p100, %f69, 0f00000000;
	selp.u64 	%rd264, 1, 0, %p100;
	add.s64 	%rd265, %rd386, %rd264;
	ld.global.f32 	%f70, [%rd263+2048];
	setp.gt.f32 	%p101, %f70, 0f00000000;
	selp.u64 	%rd266, 1, 0, %p101;
	add.s64 	%rd267, %rd265, %rd266;
	ld.global.f32 	%f71, [%rd263+4096];
	setp.gt.f32 	%p102, %f71, 0f00000000;
	selp.u64 	%rd268, 1, 0, %p102;
	add.s64 	%rd269, %rd267, %rd268;
	ld.global.f32 	%f72, [%rd263+6144];
	setp.gt.f32 	%p103, %f72, 0f00000000;
	selp.u64 	%rd270, 1, 0, %p103;
	add.s64 	%rd386, %rd269, %rd270;
	add.s32 	%r245, %r245, 2048;
$L__BB7_16:
	setp.eq.s32 	%p104, %r16, 0;
	@%p104 bra 	$L__BB7_19;
	neg.s32 	%r248, %r16;
$L__BB7_18:
	.pragma "nounroll";
	mul.wide.s32 	%rd271, %r245, 4;
	add.s64 	%rd272, %rd2, %rd271;
	ld.global.f32 	%f73, [%rd272];
	setp.gt.f32 	%p105, %f73, 0f00000000;
	selp.u64 	%rd273, 1, 0, %p105;
	add.s64 	%rd386, %rd386, %rd273;
	add.s32 	%r245, %r245, 512;
	add.s32 	%r248, %r248, 1;
	setp.ne.s32 	%p106, %r248, 0;
	@%p106 bra 	$L__BB7_18;
$L__BB7_19:
	setp.lt.u64 	%p107, %rd58, 512;
	@%p107 bra 	$L__BB7_24;
	// begin inline asm
	mov.u32 %r185, %laneid;
	// end inline asm
	mov.b64 	{%r187, %r192}, %rd386;
	mov.b32 	%r193, 1;
	mov.b32 	%r234, 31;
	mov.b32 	%r235, -1;
	// begin inline asm
	shfl.sync.down.b32 %r186, %r187, %r193, %r234, %r235;
	// end inline asm
	// begin inline asm
	shfl.sync.down.b32 %r191, %r192, %r193, %r234, %r235;
	// end inline asm
	mov.b64 	%rd332, {%r186, %r191};
	setp.gt.s32 	%p131, %r185, 30;
	selp.b64 	%rd333, 0, %rd332, %p131;
	add.s64 	%rd334, %rd333, %rd386;
	mov.b64 	{%r197, %r202}, %rd334;
	mov.b32 	%r203, 2;
	// begin inline asm
	shfl.sync.down.b32 %r196, %r197, %r203, %r234, %r235;
	// end inline asm
	// begin inline asm
	shfl.sync.down.b32 %r201, %r202, %r203, %r234, %r235;
	// end inline asm
	mov.b64 	%rd335, {%r196, %r201};
	setp.gt.s32 	%p132, %r185, 29;
	selp.b64 	%rd336, 0, %rd335, %p132;
	add.s64 	%rd337, %rd336, %rd334;
	mov.b64 	{%r207, %r212}, %rd337;
	mov.b32 	%r213, 4;
	// begin inline asm
	shfl.sync.down.b32 %r206, %r207, %r213, %r234, %r235;
	// end inline asm
	// begin inline asm
	shfl.sync.down.b32 %r211, %r212, %r213, %r234, %r235;
	// end inline asm
	mov.b64 	%rd338, {%r206, %r211};
	setp.gt.s32 	%p133, %r185, 27;
	selp.b64 	%rd339, 0, %rd338, %p133;
	add.s64 	%rd340, %rd339, %rd337;
	mov.b64 	{%r217, %r222}, %rd340;
	mov.b32 	%r223, 8;
	// begin inline asm
	shfl.sync.down.b32 %r216, %r217, %r223, %r234, %r235;
	// end inline asm
	// begin inline asm
	shfl.sync.down.b32 %r221, %r222, %r223, %r234, %r235;
	// end inline asm
	mov.b64 	%rd341, {%r216, %r221};
	setp.gt.s32 	%p134, %r185, 23;
	selp.b64 	%rd342, 0, %rd341, %p134;
	add.s64 	%rd343, %rd342, %rd340;
	mov.b64 	{%r227, %r232}, %rd343;
	mov.b32 	%r233, 16;
	// begin inline asm
	shfl.sync.down.b32 %r226, %r227, %r233, %r234, %r235;
	// end inline asm
	// begin inline asm
	shfl.sync.down.b32 %r231, %r232, %r233, %r234, %r235;
	// end inline asm
	mov.b64 	%rd344, {%r226, %r231};
	setp.gt.s32 	%p135, %r185, 15;
	selp.b64 	%rd345, 0, %rd344, %p135;
	add.s64 	%rd402, %rd345, %rd343;
	setp.ne.s32 	%p136, %r185, 0;
	@%p136 bra 	$L__BB7_22;
	shr.u32 	%r236, %r2, 2;
	and.b32  	%r237, %r236, 248;
	mov.u32 	%r238, _ZZN3cub18CUB_300001_SM_10006detail6reduce28DeviceReduceSingleTileKernelINS2_10policy_hubIlyN4cuda3std3__44plusIlEEE10Policy1000EN6thrust24THRUST_300001_SM_1000_NS18transform_iteratorI16is_positive_gainNSD_6detail15normal_iteratorINSD_10device_ptrIfEEEEllEEPlyS9_llNS7_10__identityEEEvT0_T1_T2_T3_T4_T6_E12temp_storage;
	add.s32 	%r239, %r238, %r237;
	st.shared.u64 	[%r239+16], %rd402;
$L__BB7_22:
	bar.sync 	0;
	setp.ne.s32 	%p137, %r2, 0;
	@%p137 bra 	$L__BB7_49;
	ld.shared.u64 	%rd346, [_ZZN3cub18CUB_300001_SM_10006detail6reduce28DeviceReduceSingleTileKernelINS2_10policy_hubIlyN4cuda3std3__44plusIlEEE10Policy1000EN6thrust24THRUST_300001_SM_1000_NS18transform_iteratorI16is_positive_gainNSD_6detail15normal_iteratorINSD_10device_ptrIfEEEEllEEPlyS9_llNS7_10__identityEEEvT0_T1_T2_T3_T4_T6_E12temp_storage+24];
	add.s64 	%rd347, %rd346, %rd402;
	ld.shared.u64 	%rd348, [_ZZN3cub18CUB_300001_SM_10006detail6reduce28DeviceReduceSingleTileKernelINS2_10policy_hubIlyN4cuda3std3__44plusIlEEE10Policy1000EN6thrust24THRUST_300001_SM_1000_NS18transform_iteratorI16is_positive_gainNSD_6detail15normal_iteratorINSD_10device_ptrIfEEEEllEEPlyS9_llNS7_10__identityEEEvT0_T1_T2_T3_T4_T6_E12temp_storage+32];
	add.s64 	%rd349, %rd347, %rd348;
	ld.shared.u64 	%rd350, [_ZZN3cub18CUB_300001_SM_10006detail6reduce28DeviceReduceSingleTileKernelINS2_10policy_hubIlyN4cuda3std3__44plusIlEEE10Policy1000EN6thrust24THRUST_300001_SM_1000_NS18transform_iteratorI16is_positive_gainNSD_6detail15normal_iteratorINSD_10device_ptrIfEEEEllEEPlyS9_llNS7_10__identityEEEvT0_T1_T2_T3_T4_T6_E12temp_storage+40];
	add.s64 	%rd351, %rd349, %rd350;
	ld.shared.u64 	%rd352, [_ZZN3cub18CUB_300001_SM_10006detail6reduce28DeviceReduceSingleTileKernelINS2_10policy_hubIlyN4cuda3std3__44plusIlEEE10Policy1000EN6thrust24THRUST_300001_SM_1000_NS18transform_iteratorI16is_positive_gainNSD_6detail15normal_iteratorINSD_10device_ptrIfEEEEllEEPlyS9_llNS7_10__identityEEEvT0_T1_T2_T3_T4_T6_E12temp_storage+48];
	add.s64 	%rd353, %rd351, %rd352;
	ld.shared.u64 	%rd354, [_ZZN3cub18CUB_300001_SM_10006detail6reduce28DeviceReduceSingleTileKernelINS2_10policy_hubIlyN4cuda3std3__44plusIlEEE10Policy1000EN6thrust24THRUST_300001_SM_1000_NS18transform_iteratorI16is_positive_gainNSD_6detail15normal_iteratorINSD_10device_ptrIfEEEEllEEPlyS9_llNS7_10__identityEEEvT0_T1_T2_T3_T4_T6_E12temp_storage+56];
	add.s64 	%rd355, %rd353, %rd354;
	ld.shared.u64 	%rd356, [_ZZN3cub18CUB_300001_SM_10006detail6reduce28DeviceReduceSingleTileKernelINS2_10policy_hubIlyN4cuda3std3__44plusIlEEE10Policy1000EN6thrust24THRUST_300001_SM_1000_NS18transform_iteratorI16is_positive_gainNSD_6detail15normal_iteratorINSD_10device_ptrIfEEEEllEEPlyS9_llNS7_10__identityEEEvT0_T1_T2_T3_T4_T6_E12temp_storage+64];
	add.s64 	%rd357, %rd355, %rd356;
	ld.shared.u64 	%rd358, [_ZZN3cub18CUB_300001_SM_10006detail6reduce28DeviceReduceSingleTileKernelINS2_10policy_hubIlyN4cuda3std3__44plusIlEEE10Policy1000EN6thrust24THRUST_300001_SM_1000_NS18transform_iteratorI16is_positive_gainNSD_6detail15normal_iteratorINSD_10device_ptrIfEEEEllEEPlyS9_llNS7_10__identityEEEvT0_T1_T2_T3_T4_T6_E12temp_storage+72];
	add.s64 	%rd359, %rd357, %rd358;
	ld.shared.u64 	%rd360, [_ZZN3cub18CUB_300001_SM_10006detail6reduce28DeviceReduceSingleTileKernelINS2_10policy_hubIlyN4cuda3std3__44plusIlEEE10Policy1000EN6thrust24THRUST_300001_SM_1000_NS18transform_iteratorI16is_positive_gainNSD_6detail15normal_iteratorINSD_10device_ptrIfEEEEllEEPlyS9_llNS7_10__identityEEEvT0_T1_T2_T3_T4_T6_E12temp_storage+80];
	add.s64 	%rd361, %rd359, %rd360;
	ld.shared.u64 	%rd362, [_ZZN3cub18CUB_300001_SM_10006detail6reduce28DeviceReduceSingleTileKernelINS2_10policy_hubIlyN4cuda3std3__44plusIlEEE10Policy1000EN6thrust24THRUST_300001_SM_1000_NS18transform_iteratorI16is_positive_gainNSD_6detail15normal_iteratorINSD_10device_ptrIfEEEEllEEPlyS9_llNS7_10__identityEEEvT0_T1_T2_T3_T4_T6_E12temp_storage+88];
	add.s64 	%rd363, %rd361, %rd362;
	ld.shared.u64 	%rd364, [_ZZN3cub18CUB_300001_SM_10006detail6reduce28DeviceReduceSingleTileKernelINS2_10policy_hubIlyN4cuda3std3__44plusIlEEE10Policy1000EN6thrust24THRUST_300001_SM_1000_NS18transform_iteratorI16is_positive_gainNSD_6detail15normal_iteratorINSD_10device_ptrIfEEEEllEEPlyS9_llNS7_10__identityEEEvT0_T1_T2_T3_T4_T6_E12temp_storage+96];
	add.s64 	%rd365, %rd363, %rd364;
	ld.shared.u64 	%rd366, [_ZZN3cub18CUB_300001_SM_10006detail6reduce28DeviceReduceSingleTileKernelINS2_10policy_hubIlyN4cuda3std3__44plusIlEEE10Policy1000EN6thrust24THRUST_300001_SM_1000_NS18transform_iteratorI16is_positive_gainNSD_6detail15normal_iteratorINSD_10device_ptrIfEEEEllEEPlyS9_llNS7_10__identityEEEvT0_T1_T2_T3_T4_T6_E12temp_storage+104];
	add.s64 	%rd367, %rd365, %rd366;
	ld.shared.u64 	%rd368, [_ZZN3cub18CUB_300001_SM_10006detail6reduce28DeviceReduceSingleTileKernelINS2_10policy_hubIlyN4cuda3std3__44plusIlEEE10Policy1000EN6thrust24THRUST_300001_SM_1000_NS18transform_iteratorI16is_positive_gainNSD_6detail15normal_iteratorINSD_10device_ptrIfEEEEllEEPlyS9_llNS7_10__identityEEEvT0_T1_T2_T3_T4_T6_E12temp_storage+112];
	add.s64 	%rd369, %rd367, %rd368;
	ld.shared.u64 	%rd370, [_ZZN3cub18CUB_300001_SM_10006detail6reduce28DeviceReduceSingleTileKernelINS2_10policy_hubIlyN4cuda3std3__44plusIlEEE10Policy1000EN6thrust24THRUST_300001_SM_1000_NS18transform_iteratorI16is_positive_gainNSD_6detail15normal_iteratorINSD_10device_ptrIfEEEEllEEPlyS9_llNS7_10__identityEEEvT0_T1_T2_T3_T4_T6_E12temp_storage+120];
	add.s64 	%rd371, %rd369, %rd370;
	ld.shared.u64 	%rd372, [_ZZN3cub18CUB_300001_SM_10006detail6reduce28DeviceReduceSingleTileKernelINS2_10policy_hubIlyN4cuda3std3__44plusIlEEE10Policy1000EN6thrust24THRUST_300001_SM_1000_NS18transform_iteratorI16is_positive_gainNSD_6detail15normal_iteratorINSD_10device_ptrIfEEEEllEEPlyS9_llNS7_10__identityEEEvT0_T1_T2_T3_T4_T6_E12temp_storage+128];
	add.s64 	%rd373, %rd371, %rd372;
	ld.shared.u64 	%rd374, [_ZZN3cub18CUB_300001_SM_10006detail6reduce28DeviceReduceSingleTileKernelINS2_10policy_hubIlyN4cuda3std3__44plusIlEEE10Policy1000EN6thrust24THRUST_300001_SM_1000_NS18transform_iteratorI16is_positive_gainNSD_6detail15normal_iteratorINSD_10device_ptrIfEEEEllEEPlyS9_llNS7_10__identityEEEvT0_T1_T2_T3_T4_T6_E12temp_storage+136];
	add.s64 	%rd402, %rd373, %rd374;
	bra.uni 	$L__BB7_49;
$L__BB7_24:
	// begin inline asm
	mov.u32 %r122, %laneid;
	// end inline asm
	and.b32  	%r173, %r2, 992;
	add.s32 	%r174, %r173, 32;
	setp.gt.u32 	%p108, %r174, %r1;
	not.b32 	%r175, %r173;
	add.s32 	%r176, %r1, %r175;
	selp.b32 	%r171, %r176, 31, %p108;
	mov.b64 	{%r124, %r129}, %rd386;
	mov.b32 	%r130, 1;
	mov.b32 	%r172, -1;
	// begin inline asm
	shfl.sync.down.b32 %r123, %r124, %r130, %r171, %r172;
	// end inline asm
	// begin inline asm
	shfl.sync.down.b32 %r128, %r129, %r130, %r171, %r172;
	// end inline asm
	mov.b64 	%rd274, {%r123, %r128};
	setp.lt.s32 	%p109, %r122, %r171;
	selp.b64 	%rd275, %rd274, 0, %p109;
	add.s64 	%rd276, %rd275, %rd386;
	mov.b64 	{%r134, %r139}, %rd276;
	mov.b32 	%r140, 2;
	// begin inline asm
	shfl.sync.down.b32 %r133, %r134, %r140, %r171, %r172;
	// end inline asm
	// begin inline asm
	shfl.sync.down.b32 %r138, %r139, %r140, %r171, %r172;
	// end inline asm
	mov.b64 	%rd277, {%r133, %r138};
	add.s32 	%r177, %r122, 2;
	setp.gt.s32 	%p110, %r177, %r171;
	selp.b64 	%rd278, 0, %rd277, %p110;
	add.s64 	%rd279, %rd278, %rd276;
	mov.b64 	{%r144, %r149}, %rd279;
	mov.b32 	%r150, 4;
	// begin inline asm
	shfl.sync.down.b32 %r143, %r144, %r150, %r171, %r172;
	// end inline asm
	// begin inline asm
	shfl.sync.down.b32 %r148, %r149, %r150, %r171, %r172;
	// end inline asm
	mov.b64 	%rd280, {%r143, %r148};
	add.s32 	%r178, %r122, 4;
	setp.gt.s32 	%p111, %r178, %r171;
	selp.b64 	%rd281, 0, %rd280, %p111;
	add.s64 	%rd282, %rd281, %rd279;
	mov.b64 	{%r154, %r159}, %rd282;
	mov.b32 	%r160, 8;
	// begin inline asm
	shfl.sync.down.b32 %r153, %r154, %r160, %r171, %r172;
	// end inline asm
	// begin inline asm
	shfl.sync.down.b32 %r158, %r159, %r160, %r171, %r172;
	// end inline asm
	mov.b64 	%rd283, {%r153, %r158};
	add.s32 	%r179, %r122, 8;
	setp.gt.s32 	%p112, %r179, %r171;
	selp.b64 	%rd284, 0, %rd283, %p112;
	add.s64 	%rd285, %rd284, %rd282;
	mov.b64 	{%r164, %r169}, %rd285;
	mov.b32 	%r170, 16;
	// begin inline asm
	shfl.sync.down.b32 %r163, %r164, %r170, %r171, %r172;
	// end inline asm
	// begin inline asm
	shfl.sync.down.b32 %r168, %r169, %r170, %r171, %r172;
	// end inline asm
	mov.b64 	%rd286, {%r163, %r168};
	add.s32 	%r180, %r122, 16;
	setp.gt.s32 	%p113, %r180, %r171;
	selp.b64 	%rd287, 0, %rd286, %p113;
	add.s64 	%rd402, %rd287, %rd285;
	setp.ne.s32 	%p114, %r122, 0;
	@%p114 bra 	$L__BB7_26;
	shr.u32 	%r181, %r2, 2;
	and.b32  	%r182, %r181, 248;
	mov.u32 	%r183, _ZZN3cub18CUB_300001_SM_10006detail6reduce28DeviceReduceSingleTileKernelINS2_10policy_hubIlyN4cuda3std3__44plusIlEEE10Policy1000EN6thrust24THRUST_300001_SM_1000_NS18transform_iteratorI16is_positive_gainNSD_6detail15normal_iteratorINSD_10device_ptrIfEEEEllEEPlyS9_llNS7_10__identityEEEvT0_T1_T2_T3_T4_T6_E12temp_storage;
	add.s32 	%r184, %r183, %r182;
	st.shared.u64 	[%r184+16], %rd402;
$L__BB7_26:
	bar.sync 	0;
	setp.ne.s32 	%p115, %r2, 0;
	@%p115 bra 	$L__BB7_49;
	setp.gt.u64 	%p116, %rd58, 32;
	ld.shared.u64 	%rd288, [_ZZN3cub18CUB_300001_SM_10006detail6reduce28DeviceReduceSingleTileKernelINS2_10policy_hubIlyN4cuda3std3__44plusIlEEE10Policy1000EN6thrust24THRUST_300001_SM_1000_NS18transform_iteratorI16is_positive_gainNSD_6detail15normal_iteratorINSD_10device_ptrIfEEEEllEEPlyS9_llNS7_10__identityEEEvT0_T1_T2_T3_T4_T6_E12temp_storage+24];
	selp.b64 	%rd289, %rd288, 0, %p116;
	add.s64 	%rd290, %rd289, %rd402;
	setp.gt.u64 	%p117, %rd58, 64;
	ld.shared.u64 	%rd291, [_ZZN3cub18CUB_300001_SM_10006detail6reduce28DeviceReduceSingleTileKernelINS2_10policy_hubIlyN4cuda3std3__44plusIlEEE10Policy1000EN6thrust24THRUST_300001_SM_1000_NS18transform_iteratorI16is_positive_gainNSD_6detail15normal_iteratorINSD_10device_ptrIfEEEEllEEPlyS9_llNS7_10__identityEEEvT0_T1_T2_T3_T4_T6_E12temp_storage+32];
	selp.b64 	%rd292, %rd291, 0, %p117;
	add.s64 	%rd293, %rd290, %rd292;
	setp.gt.u64 	%p118, %rd58, 96;
	ld.shared.u64 	%rd294, [_ZZN3cub18CUB_300001_SM_10006detail6reduce28DeviceReduceSingleTileKernelINS2_10policy_hubIlyN4cuda3std3__44plusIlEEE10Policy1000EN6thrust24THRUST_300001_SM_1000_NS18transform_iteratorI16is_positive_gainNSD_6detail15normal_iteratorINSD_10device_ptrIfEEEEllEEPlyS9_llNS7_10__identityEEEvT0_T1_T2_T3_T4_T6_E12temp_storage+40];
	selp.b64 	%rd295, %rd294, 0, %p118;
	add.s64 	%rd296, %rd293, %rd295;
	setp.gt.u64 	%p119, %rd58, 128;
	ld.shared.u64 	%rd297, [_ZZN3cub18CUB_300001_SM_10006detail6reduce28DeviceReduceSingleTileKernelINS2_10policy_hubIlyN4cuda3std3__44plusIlEEE10Policy1000EN6thrust24THRUST_300001_SM_1000_NS18transform_iteratorI16is_positive_gainNSD_6detail15normal_iteratorINSD_10device_ptrIfEEEEllEEPlyS9_llNS7_10__identityEEEvT0_T1_T2_T3_T4_T6_E12temp_storage+48];
	selp.b64 	%rd298, %rd297, 0, %p119;
	add.s64 	%rd299, %rd296, %rd298;
	setp.gt.u64 	%p120, %rd58, 160;
	ld.shared.u64 	%rd300, [_ZZN3cub18CUB_300001_SM_10006detail6reduce28DeviceReduceSingleTileKernelINS2_10policy_hubIlyN4cuda3std3__44plusIlEEE10Policy1000EN6thrust24THRUST_300001_SM_1000_NS18transform_iteratorI16is_positive_gainNSD_6detail15normal_iteratorINSD_10device_ptrIfEEEEllEEPlyS9_llNS7_10__identityEEEvT0_T1_T2_T3_T4_T6_E12temp_storage+56];
	selp.b64 	%rd301, %rd300, 0, %p120;
	add.s64 	%rd302, %rd299, %rd301;
	setp.gt.u64 	%p121, %rd58, 192;
	ld.shared.u64 	%rd303, [_ZZN3cub18CUB_300001_SM_10006detail6reduce28DeviceReduceSingleTileKernelINS2_10policy_hubIlyN4cuda3std3__44plusIlEEE10Policy1000EN6thrust24THRUST_300001_SM_1000_NS18transform_iteratorI16is_positive_gainNSD_6detail15normal_iteratorINSD_10device_ptrIfEEEEllEEPlyS9_llNS7_10__identityEEEvT0_T1_T2_T3_T4_T6_E12temp_storage+64];
	selp.b64 	%rd304, %rd303, 0, %p121;
	add.s64 	%rd305, %rd302, %rd304;
	setp.gt.u64 	%p122, %rd58, 224;
	ld.shared.u64 	%rd306, [_ZZN3cub18CUB_300001_SM_10006detail6reduce28DeviceReduceSingleTileKernelINS2_10policy_hubIlyN4cuda3std3__44plusIlEEE10Policy1000EN6thrust24THRUST_300001_SM_1000_NS18transform_iteratorI16is_positive_gainNSD_6detail15normal_iteratorINSD_10device_ptrIfEEEEllEEPlyS9_llNS7_10__identityEEEvT0_T1_T2_T3_T4_T6_E12temp_storage+72];
	selp.b64 	%rd307, %rd306, 0, %p122;
	add.s64 	%rd308, %rd305, %rd307;
	setp.gt.u64 	%p123, %rd58, 256;
	ld.shared.u64 	%rd309, [_ZZN3cub18CUB_300001_SM_10006detail6reduce28DeviceReduceSingleTileKernelINS2_10policy_hubIlyN4cuda3std3__44plusIlEEE10Policy1000EN6thrust24THRUST_300001_SM_1000_NS18transform_iteratorI16is_positive_gainNSD_6detail15normal_iteratorINSD_10device_ptrIfEEEEllEEPlyS9_llNS7_10__identityEEEvT0_T1_T2_T3_T4_T6_E12temp_storage+80];
	selp.b64 	%rd310, %rd309, 0, %p123;
	add.s64 	%rd311, %rd308, %rd310;
	setp.gt.u64 	%p124, %rd58, 288;
	ld.shared.u64 	%rd312, [_ZZN3cub18CUB_300001_SM_10006detail6reduce28DeviceReduceSingleTileKernelINS2_10policy_hubIlyN4cuda3std3__44plusIlEEE10Policy1000EN6thrust24THRUST_300001_SM_1000_NS18transform_iteratorI16is_positive_gainNSD_6detail15normal_iteratorINSD_10device_ptrIfEEEEllEEPlyS9_llNS7_10__identityEEEvT0_T1_T2_T3_T4_T6_E12temp_storage+88];
	selp.b64 	%rd313, %rd312, 0, %p124;
	add.s64 	%rd314, %rd311, %rd313;
	setp.gt.u64 	%p125, %rd58, 320;
	ld.shared.u64 	%rd315, [_ZZN3cub18CUB_300001_SM_10006detail6reduce28DeviceReduceSingleTileKernelINS2_10policy_hubIlyN4cuda3std3__44plusIlEEE10Policy1000EN6thrust24THRUST_300001_SM_1000_NS18transform_iteratorI16is_positive_gainNSD_6detail15normal_iteratorINSD_10device_ptrIfEEEEllEEPlyS9_llNS7_10__identityEEEvT0_T1_T2_T3_T4_T6_E12temp_storage+96];
	selp.b64 	%rd316, %rd315, 0, %p125;
	add.s64 	%rd317, %rd314, %rd316;
	setp.gt.u64 	%p126, %rd58, 352;
	ld.shared.u64 	%rd318, [_ZZN3cub18CUB_300001_SM_10006detail6reduce28DeviceReduceSingleTileKernelINS2_10policy_hubIlyN4cuda3std3__44plusIlEEE10Policy1000EN6thrust24THRUST_300001_SM_1000_NS18transform_iteratorI16is_positive_gainNSD_6detail15normal_iteratorINSD_10device_ptrIfEEEEllEEPlyS9_llNS7_10__identityEEEvT0_T1_T2_T3_T4_T6_E12temp_storage+104];
	selp.b64 	%rd319, %rd318, 0, %p126;
	add.s64 	%rd320, %rd317, %rd319;
	setp.gt.u64 	%p127, %rd58, 384;
	ld.shared.u64 	%rd321, [_ZZN3cub18CUB_300001_SM_10006detail6reduce28DeviceReduceSingleTileKernelINS2_10policy_hubIlyN4cuda3std3__44plusIlEEE10Policy1000EN6thrust24THRUST_300001_SM_1000_NS18transform_iteratorI16is_positive_gainNSD_6detail15normal_iteratorINSD_10device_ptrIfEEEEllEEPlyS9_llNS7_10__identityEEEvT0_T1_T2_T3_T4_T6_E12temp_storage+112];
	selp.b64 	%rd322, %rd321, 0, %p127;
	add.s64 	%rd323, %rd320, %rd322;
	setp.gt.u64 	%p128, %rd58, 416;
	ld.shared.u64 	%rd324, [_ZZN3cub18CUB_300001_SM_10006detail6reduce28DeviceReduceSingleTileKernelINS2_10policy_hubIlyN4cuda3std3__44plusIlEEE10Policy1000EN6thrust24THRUST_300001_SM_1000_NS18transform_iteratorI16is_positive_gainNSD_6detail15normal_iteratorINSD_10device_ptrIfEEEEllEEPlyS9_llNS7_10__identityEEEvT0_T1_T2_T3_T4_T6_E12temp_storage+120];
	selp.b64 	%rd325, %rd324, 0, %p128;
	add.s64 	%rd326, %rd323, %rd325;
	setp.gt.u64 	%p129, %rd58, 448;
	ld.shared.u64 	%rd327, [_ZZN3cub18CUB_300001_SM_10006detail6reduce28DeviceReduceSingleTileKernelINS2_10policy_hubIlyN4cuda3std3__44plusIlEEE10Policy1000EN6thrust24THRUST_300001_SM_1000_NS18transform_iteratorI16is_positive_gainNSD_6detail15normal_iteratorINSD_10device_ptrIfEEEEllEEPlyS9_llNS7_10__identityEEEvT0_T1_T2_T3_T4_T6_E12temp_storage+128];
	selp.b64 	%rd328, %rd327, 0, %p129;
	add.s64 	%rd329, %rd326, %rd328;
	setp.gt.u64 	%p130, %rd58, 480;
	ld.shared.u64 	%rd330, [_ZZN3cub18CUB_300001_SM_10006detail6reduce28DeviceReduceSingleTileKernelINS2_10policy_hubIlyN4cuda3std3__44plusIlEEE10Policy1000EN6thrust24THRUST_300001_SM_1000_NS18transform_iteratorI16is_positive_gainNSD_6detail15normal_iteratorINSD_10device_ptrIfEEEEllEEPlyS9_llNS7_10__identityEEEvT0_T1_T2_T3_T4_T6_E12temp_storage+136];
	selp.b64 	%rd331, %rd330, 0, %p130;
	add.s64 	%rd402, %rd329, %rd331;
	bra.uni 	$L__BB7_49;
$L__BB7_28:
	mov.u32 	%r24, %tid.x;
	cvt.u64.u32 	%rd25, %r24;
	mul.wide.u32 	%rd62, %r24, 4;
	add.s64 	%rd26, %rd2, %rd62;
	ld.global.f32 	%f1, [%rd26];
	setp.gt.f32 	%p3, %f1, 0f00000000;
	selp.u64 	%rd63, 1, 0, %p3;
	ld.global.f32 	%f2, [%rd26+2048];
	setp.gt.f32 	%p4, %f2, 0f00000000;
	selp.u64 	%rd64, 1, 0, %p4;
	ld.global.f32 	%f3, [%rd26+4096];
	setp.gt.f32 	%p5, %f3, 0f00000000;
	selp.u64 	%rd65, 1, 0, %p5;
	ld.global.f32 	%f4, [%rd26+6144];
	setp.gt.f32 	%p6, %f4, 0f00000000;
	selp.u64 	%rd66, 1, 0, %p6;
	ld.global.f32 	%f5, [%rd26+8192];
	setp.gt.f32 	%p7, %f5, 0f00000000;
	selp.u64 	%rd67, 1, 0, %p7;
	ld.global.f32 	%f6, [%rd26+10240];
	setp.gt.f32 	%p8, %f6, 0f00000000;
	selp.u64 	%rd68, 1, 0, %p8;
	ld.global.f32 	%f7, [%rd26+12288];
	setp.gt.f32 	%p9, %f7, 0f00000000;
	selp.u64 	%rd69, 1, 0, %p9;
	add.s64 	%rd70, %rd64, %rd63;
	add.s64 	%rd71, %rd70, %rd65;
	add.s64 	%rd72, %rd71, %rd66;
	add.s64 	%rd73, %rd72, %rd67;
	add.s64 	%rd74, %rd73, %rd68;
	add.s64 	%rd401, %rd74, %rd69;
	add.s64 	%rd28, %rd58, -3584;
	setp.lt.u64 	%p10, %rd28, 3584;
	mov.b64 	%rd389, 3584;
	@%p10 bra 	$L__BB7_32;
	mov.b64 	%rd389, 3584;
$L__BB7_30:
	shl.b64 	%rd76, %rd389, 2;
	add.s64 	%rd77, %rd26, %rd76;
	ld.global.f32 	%f8, [%rd77];
	setp.gt.f32 	%p11, %f8, 0f00000000;
	selp.u64 	%rd78, 1, 0, %p11;
	ld.global.f32 	%f9, [%rd77+2048];
	setp.gt.f32 	%p12, %f9, 0f00000000;
	selp.u64 	%rd79, 1, 0, %p12;
	ld.global.f32 	%f10, [%rd77+4096];
	setp.gt.f32 	%p13, %f10, 0f00000000;
	selp.u64 	%rd80, 1, 0, %p13;
	ld.global.f32 	%f11, [%rd77+6144];
	setp.gt.f32 	%p14, %f11, 0f00000000;
	selp.u64 	%rd81, 1, 0, %p14;
	ld.global.f32 	%f12, [%rd77+8192];
	setp.gt.f32 	%p15, %f12, 0f00000000;
	selp.u64 	%rd82, 1, 0, %p15;
	ld.global.f32 	%f13, [%rd77+10240];
	setp.gt.f32 	%p16, %f13, 0f00000000;
	selp.u64 	%rd83, 1, 0, %p16;
	ld.global.f32 	%f14, [%rd77+12288];
	setp.gt.f32 	%p17, %f14, 0f00000000;
	selp.u64 	%rd84, 1, 0, %p17;
	add.s64 	%rd85, %rd401, %rd78;
	add.s64 	%rd86, %rd85, %rd79;
	add.s64 	%rd87, %rd86, %rd80;
	add.s64 	%rd88, %rd87, %rd81;
	add.s64 	%rd89, %rd88, %rd82;
	add.s64 	%rd90, %rd89, %rd83;
	add.s64 	%rd401, %rd90, %rd84;
	sub.s64 	%rd91, %rd58, %rd389;
	setp.lt.u64 	%p18, %rd91, 3584;
	@%p18 bra 	$L__BB7_45;
	add.s64 	%rd389, %rd389, 3584;
	setp.le.u64 	%p19, %rd389, %rd28;
	@%p19 bra 	$L__BB7_30;
$L__BB7_32:
	setp.le.u64 	%p20, %rd58, %rd389;
	cvt.u32.u64 	%r52, %rd389;
	cvt.u32.u64 	%r53, %rd58;
	sub.s32 	%r54, %r53, %r52;
	setp.ge.s32 	%p21, %r24, %r54;
	or.pred  	%p22, %p20, %p21;
	@%p22 bra 	$L__BB7_45;
	not.b32 	%r57, %r24;
	add.s32 	%r58, %r57, %r53;
	sub.s32 	%r60, %r58, %r52;
	shr.u32 	%r61, %r60, 9;
	add.s32 	%r25, %r61, 1;
	and.b32  	%r26, %r25, 15;
	setp.lt.u32 	%p23, %r60, 7680;
	mov.u32 	%r252, %r24;
	@%p23 bra 	$L__BB7_36;
	and.b32  	%r62, %r25, 16777200;
	neg.s32 	%r250, %r62;
	add.s64 	%rd93, %rd389, %rd25;
	shl.b64 	%rd94, %rd93, 2;
	add.s64 	%rd95, %rd94, %rd2;
	add.s64 	%rd391, %rd95, 16384;
	mov.u32 	%r252, %r24;
$L__BB7_35:
	.pragma "nounroll";
	ld.global.f32 	%f15, [%rd391+-16384];
	setp.gt.f32 	%p24, %f15, 0f00000000;
	selp.u64 	%rd96, 1, 0, %p24;
	add.s64 	%rd97, %rd401, %rd96;
	ld.global.f32 	%f16, [%rd391+-14336];
	setp.gt.f32 	%p25, %f16, 0f00000000;
	selp.u64 	%rd98, 1, 0, %p25;
	add.s64 	%rd99, %rd97, %rd98;
	ld.global.f32 	%f17, [%rd391+-12288];
	setp.gt.f32 	%p26, %f17, 0f00000000;
	selp.u64 	%rd100, 1, 0, %p26;
	add.s64 	%rd101, %rd99, %rd100;
	ld.global.f32 	%f18, [%rd391+-10240];
	setp.gt.f32 	%p27, %f18, 0f00000000;
	selp.u64 	%rd102, 1, 0, %p27;
	add.s64 	%rd103, %rd101, %rd102;
	ld.global.f32 	%f19, [%rd391+-8192];
	setp.gt.f32 	%p28, %f19, 0f00000000;
	selp.u64 	%rd104, 1, 0, %p28;
	add.s64 	%rd105, %rd103, %rd104;
	ld.global.f32 	%f20, [%rd391+-6144];
	setp.gt.f32 	%p29, %f20, 0f00000000;
	selp.u64 	%rd106, 1, 0, %p29;
	add.s64 	%rd107, %rd105, %rd106;
	ld.global.f32 	%f21, [%rd391+-4096];
	setp.gt.f32 	%p30, %f21, 0f00000000;
	selp.u64 	%rd108, 1, 0, %p30;
	add.s64 	%rd109, %rd107, %rd108;
	ld.global.f32 	%f22, [%rd391+-2048];
	setp.gt.f32 	%p31, %f22, 0f00000000;
	selp.u64 	%rd110, 1, 0, %p31;
	add.s64 	%rd111, %rd109, %rd110;
	ld.global.f32 	%f23, [%rd391];
	setp.gt.f32 	%p32, %f23, 0f00000000;
	selp.u64 	%rd112, 1, 0, %p32;
	add.s64 	%rd113, %rd111, %rd112;
	ld.global.f32 	%f24, [%rd391+2048];
	setp.gt.f32 	%p33, %f24, 0f00000000;
	selp.u64 	%rd114, 1, 0, %p33;
	add.s64 	%rd115, %rd113, %rd114;
	ld.global.f32 	%f25, [%rd391+4096];
	setp.gt.f32 	%p34, %f25, 0f00000000;
	selp.u64 	%rd116, 1, 0, %p34;
	add.s64 	%rd117, %rd115, %rd116;
	ld.global.f32 	%f26, [%rd391+6144];
	setp.gt.f32 	%p35, %f26, 0f00000000;
	selp.u64 	%rd118, 1, 0, %p35;
	add.s64 	%rd119, %rd117, %rd118;
	ld.global.f32 	%f27, [%rd391+8192];
	setp.gt.f32 	%p36, %f27, 0f00000000;
	selp.u64 	%rd120, 1, 0, %p36;
	add.s64 	%rd121, %rd119, %rd120;
	ld.global.f32 	%f28, [%rd391+10240];
	setp.gt.f32 	%p37, %f28, 0f00000000;
	selp.u64 	%rd122, 1, 0, %p37;
	add.s64 	%rd123, %rd121, %rd122;
	ld.global.f32 	%f29, [%rd391+12288];
	setp.gt.f32 	%p38, %f29, 0f00000000;
	selp.u64 	%rd124, 1, 0, %p38;
	add.s64 	%rd125, %rd123, %rd124;
	ld.global.f32 	%f30, [%rd391+14336];
	setp.gt.f32 	%p39, %f30, 0f00000000;
	selp.u64 	%rd126, 1, 0, %p39;
	add.s64 	%rd401, %rd125, %rd126;
	add.s32 	%r252, %r252, 8192;
	add.s32 	%r250, %r250, 16;
	add.s64 	%rd391, %rd391, 32768;
	setp.ne.s32 	%p40, %r250, 0;
	@%p40 bra 	$L__BB7_35;
$L__BB7_36:
	setp.eq.s32 	%p41, %r26, 0;
	@%p41 bra 	$L__BB7_45;
	and.b32  	%r33, %r25, 7;
	setp.lt.u32 	%p42, %r26, 8;
	@%p42 bra 	$L__BB7_39;
	cvt.u64.u32 	%rd128, %r252;
	add.s64 	%rd129, %rd389, %rd128;
	shl.b64 	%rd130, %rd129, 2;
	add.s64 	%rd131, %rd2, %rd130;
	ld.global.f32 	%f31, [%rd131];
	setp.gt.f32 	%p43, %f31, 0f00000000;
	selp.u64 	%rd132, 1, 0, %p43;
	add.s64 	%rd133, %rd401, %rd132;
	ld.global.f32 	%f32, [%rd131+2048];
	setp.gt.f32 	%p44, %f32, 0f00000000;
	selp.u64 	%rd134, 1, 0, %p44;
	add.s64 	%rd135, %rd133, %rd134;
	ld.global.f32 	%f33, [%rd131+4096];
	setp.gt.f32 	%p45, %f33, 0f00000000;
	selp.u64 	%rd136, 1, 0, %p45;
	add.s64 	%rd137, %rd135, %rd136;
	ld.global.f32 	%f34, [%rd131+6144];
	setp.gt.f32 	%p46, %f34, 0f00000000;
	selp.u64 	%rd138, 1, 0, %p46;
	add.s64 	%rd139, %rd137, %rd138;
	ld.global.f32 	%f35, [%rd131+8192];
	setp.gt.f32 	%p47, %f35, 0f00000000;
	selp.u64 	%rd140, 1, 0, %p47;
	add.s64 	%rd141, %rd139, %rd140;
	ld.global.f32 	%f36, [%rd131+10240];
	setp.gt.f32 	%p48, %f36, 0f00000000;
	selp.u64 	%rd142, 1, 0, %p48;
	add.s64 	%rd143, %rd141, %rd142;
	ld.global.f32 	%f37, [%rd131+12288];
	setp.gt.f32 	%p49, %f37, 0f00000000;
	selp.u64 	%rd144, 1, 0, %p49;
	add.s64 	%rd145, %rd143, %rd144;
	ld.global.f32 	%f38, [%rd131+14336];
	setp.gt.f32 	%p50, %f38, 0f00000000;
	selp.u64 	%rd146, 1, 0, %p50;
	add.s64 	%rd401, %rd145, %rd146;
	add.s32 	%r252, %r252, 4096;
$L__BB7_39:
	setp.eq.s32 	%p51, %r33, 0;
	@%p51 bra 	$L__BB7_45;
	and.b32  	%r36, %r25, 3;
	setp.lt.u32 	%p52, %r33, 4;
	@%p52 bra 	$L__BB7_42;
	cvt.u64.u32 	%rd148, %r252;
	add.s64 	%rd149, %rd389, %rd148;
	shl.b64 	%rd150, %rd149, 2;
	add.s64 	%rd151, %rd2, %rd150;
	ld.global.f32 	%f39, [%rd151];
	setp.gt.f32 	%p53, %f39, 0f00000000;
	selp.u64 	%rd152, 1, 0, %p53;
	add.s64 	%rd153, %rd401, %rd152;
	ld.global.f32 	%f40, [%rd151+2048];
	setp.gt.f32 	%p54, %f40, 0f00000000;
	selp.u64 	%rd154, 1, 0, %p54;
	add.s64 	%rd155, %rd153, %rd154;
	ld.global.f32 	%f41, [%rd151+4096];
	setp.gt.f32 	%p55, %f41, 0f00000000;
	selp.u64 	%rd156, 1, 0, %p55;
	add.s64 	%rd157, %rd155, %rd156;
	ld.global.f32 	%f42, [%rd151+6144];
	setp.gt.f32 	%p56, %f42, 0f00000000;
	selp.u64 	%rd158, 1, 0, %p56;
	add.s64 	%rd401, %rd157, %rd158;
	add.s32 	%r252, %r252, 2048;
$L__BB7_42:
	setp.eq.s32 	%p57, %r36, 0;
	@%p57 bra 	$L__BB7_45;
	cvt.u64.u32 	%rd159, %r252;
	add.s64 	%rd160, %rd389, %rd159;
	shl.b64 	%rd161, %rd160, 2;
	add.s64 	%rd399, %rd2, %rd161;
	neg.s32 	%r255, %r36;
$L__BB7_44:
	.pragma "nounroll";
	ld.global.f32 	%f43, [%rd399];
	setp.gt.f32 	%p58, %f43, 0f00000000;
	selp.u64 	%rd162, 1, 0, %p58;
	add.s64 	%rd401, %rd401, %rd162;
	add.s64 	%rd399, %rd399, 2048;
	add.s32 	%r255, %r255, 1;
	setp.ne.s32 	%p59, %r255, 0;
	@%p59 bra 	$L__BB7_44;
$L__BB7_45:
	// begin inline asm
	mov.u32 %r63, %laneid;
	// end inline asm
	mov.b64 	{%r65, %r70}, %rd401;
	mov.b32 	%r71, 1;
	mov.b32 	%r112, 31;
	mov.b32 	%r113, -1;
	// begin inline asm
	shfl.sync.down.b32 %r64, %r65, %r71, %r112, %r113;
	// end inline asm
	// begin inline asm
	shfl.sync.down.b32 %r69, %r70, %r71, %r112, %r113;
	// end inline asm
	mov.b64 	%rd163, {%r64, %r69};
	setp.gt.s32 	%p60, %r63, 30;
	selp.b64 	%rd164, 0, %rd163, %p60;
	add.s64 	%rd165, %rd164, %rd401;
	mov.b64 	{%r75, %r80}, %rd165;
	mov.b32 	%r81, 2;
	// begin inline asm
	shfl.sync.down.b32 %r74, %r75, %r81, %r112, %r113;
	// end inline asm
	// begin inline asm
	shfl.sync.down.b32 %r79, %r80, %r81, %r112, %r113;
	// end inline asm
	mov.b64 	%rd166, {%r74, %r79};
	setp.gt.s32 	%p61, %r63, 29;
	selp.b64 	%rd167, 0, %rd166, %p61;
	add.s64 	%rd168, %rd167, %rd165;
	mov.b64 	{%r85, %r90}, %rd168;
	mov.b32 	%r91, 4;
	// begin inline asm
	shfl.sync.down.b32 %r84, %r85, %r91, %r112, %r113;
	// end inline asm
	// begin inline asm
	shfl.sync.down.b32 %r89, %r90, %r91, %r112, %r113;
	// end inline asm
	mov.b64 	%rd169, {%r84, %r89};
	setp.gt.s32 	%p62, %r63, 27;
	selp.b64 	%rd170, 0, %rd169, %p62;
	add.s64 	%rd171, %rd170, %rd168;
	mov.b64 	{%r95, %r100}, %rd171;
	mov.b32 	%r101, 8;
	// begin inline asm
	shfl.sync.down.b32 %r94, %r95, %r101, %r112, %r113;
	// end inline asm
	// begin inline asm
	shfl.sync.down.b32 %r99, %r100, %r101, %r112, %r113;
	// end inline asm
	mov.b64 	%rd172, {%r94, %r99};
	setp.gt.s32 	%p63, %r63, 23;
	selp.b64 	%rd173, 0, %rd172, %p63;
	add.s64 	%rd174, %rd173, %rd171;
	mov.b64 	{%r105, %r110}, %rd174;
	mov.b32 	%r111, 16;
	// begin inline asm
	shfl.sync.down.b32 %r104, %r105, %r111, %r112, %r113;
	// end inline asm
	// begin inline asm
	shfl.sync.down.b32 %r109, %r110, %r111, %r112, %r113;
	// end inline asm
	mov.b64 	%rd175, {%r104, %r109};
	setp.gt.s32 	%p64, %r63, 15;
	selp.b64 	%rd176, 0, %rd175, %p64;
	add.s64 	%rd402, %rd176, %rd174;
	setp.ne.s32 	%p65, %r63, 0;
	@%p65 bra 	$L__BB7_47;
	shr.u32 	%r114, %r24, 2;
	and.b32  	%r115, %r114, 248;
	mov.u32 	%r116, _ZZN3cub18CUB_300001_SM_10006detail6reduce28DeviceReduceSingleTileKernelINS2_10policy_hubIlyN4cuda3std3__44plusIlEEE10Policy1000EN6thrust24THRUST_300001_SM_1000_NS18transform_iteratorI16is_positive_gainNSD_6detail15normal_iteratorINSD_10device_ptrIfEEEEllEEPlyS9_llNS7_10__identityEEEvT0_T1_T2_T3_T4_T6_E12temp_storage;
	add.s32 	%r117, %r116, %r115;
	st.shared.u64 	[%r117+16], %rd402;
$L__BB7_47:
	bar.sync 	0;
	setp.ne.s32 	%p66, %r24, 0;
	@%p66 bra 	$L__BB7_49;
	ld.shared.u64 	%rd177, [_ZZN3cub18CUB_300001_SM_10006detail6reduce28DeviceReduceSingleTileKernelINS2_10policy_hubIlyN4cuda3std3__44plusIlEEE10Policy1000EN6thrust24THRUST_300001_SM_1000_NS18transform_iteratorI16is_positive_gainNSD_6detail15normal_iteratorINSD_10device_ptrIfEEEEllEEPlyS9_llNS7_10__identityEEEvT0_T1_T2_T3_T4_T6_E12temp_storage+24];
	add.s64 	%rd178, %rd177, %rd402;
	ld.shared.u64 	%rd179, [_ZZN3cub18CUB_300001_SM_10006detail6reduce28DeviceReduceSingleTileKernelINS2_10policy_hubIlyN4cuda3std3__44plusIlEEE10Policy1000EN6thrust24THRUST_300001_SM_1000_NS18transform_iteratorI16is_positive_gainNSD_6detail15normal_iteratorINSD_10device_ptrIfEEEEllEEPlyS9_llNS7_10__identityEEEvT0_T1_T2_T3_T4_T6_E12temp_storage+32];
	add.s64 	%rd180, %rd178, %rd179;
	ld.shared.u64 	%rd181, [_ZZN3cub18CUB_300001_SM_10006detail6reduce28DeviceReduceSingleTileKernelINS2_10policy_hubIlyN4cuda3std3__44plusIlEEE10Policy1000EN6thrust24THRUST_300001_SM_1000_NS18transform_iteratorI16is_positive_gainNSD_6detail15normal_iteratorINSD_10device_ptrIfEEEEllEEPlyS9_llNS7_10__identityEEEvT0_T1_T2_T3_T4_T6_E12temp_storage+40];
	add.s64 	%rd182, %rd180, %rd181;
	ld.shared.u64 	%rd183, [_ZZN3cub18CUB_300001_SM_10006detail6reduce28DeviceReduceSingleTileKernelINS2_10policy_hubIlyN4cuda3std3__44plusIlEEE10Policy1000EN6thrust24THRUST_300001_SM_1000_NS18transform_iteratorI16is_positive_gainNSD_6detail15normal_iteratorINSD_10device_ptrIfEEEEllEEPlyS9_llNS7_10__identityEEEvT0_T1_T2_T3_T4_T6_E12temp_storage+48];
	add.s64 	%rd184, %rd182, %rd183;
	ld.shared.u64 	%rd185, [_ZZN3cub18CUB_300001_SM_10006detail6reduce28DeviceReduceSingleTileKernelINS2_10policy_hubIlyN4cuda3std3__44plusIlEEE10Policy1000EN6thrust24THRUST_300001_SM_1000_NS18transform_iteratorI16is_positive_gainNSD_6detail15normal_iteratorINSD_10device_ptrIfEEEEllEEPlyS9_llNS7_10__identityEEEvT0_T1_T2_T3_T4_T6_E12temp_storage+56];
	add.s64 	%rd186, %rd184, %rd185;
	ld.shared.u64 	%rd187, [_ZZN3cub18CUB_300001_SM_10006detail6reduce28DeviceReduceSingleTileKernelINS2_10policy_hubIlyN4cuda3std3__44plusIlEEE10Policy1000EN6thrust24THRUST_300001_SM_1000_NS18transform_iteratorI16is_positive_gainNSD_6detail15normal_iteratorINSD_10device_ptrIfEEEEllEEPlyS9_llNS7_10__identityEEEvT0_T1_T2_T3_T4_T6_E12temp_storage+64];
	add.s64 	%rd188, %rd186, %rd187;
	ld.shared.u64 	%rd189, [_ZZN3cub18CUB_300001_SM_10006detail6reduce28DeviceReduceSingleTileKernelINS2_10policy_hubIlyN4cuda3std3__44plusIlEEE10Policy1000EN6thrust24THRUST_300001_SM_1000_NS18transform_iteratorI16is_positive_gainNSD_6detail15normal_iteratorINSD_10device_ptrIfEEEEllEEPlyS9_llNS7_10__identityEEEvT0_T1_T2_T3_T4_T6_E12temp_storage+72];
	add.s64 	%rd190, %rd188, %rd189;
	ld.shared.u64 	%rd191, [_ZZN3cub18CUB_300001_SM_10006detail6reduce28DeviceReduceSingleTileKernelINS2_10policy_hubIlyN4cuda3std3__44plusIlEEE10Policy1000EN6thrust24THRUST_300001_SM_1000_NS18transform_iteratorI16is_positive_gainNSD_6detail15normal_iteratorINSD_10device_ptrIfEEEEllEEPlyS9_llNS7_10__identityEEEvT0_T1_T2_T3_T4_T6_E12temp_storage+80];
	add.s64 	%rd192, %rd190, %rd191;
	ld.shared.u64 	%rd193, [_ZZN3cub18CUB_300001_SM_10006detail6reduce28DeviceReduceSingleTileKernelINS2_10policy_hubIlyN4cuda3std3__44plusIlEEE10Policy1000EN6thrust24THRUST_300001_SM_1000_NS18transform_iteratorI16is_positive_gainNSD_6detail15normal_iteratorINSD_10device_ptrIfEEEEllEEPlyS9_llNS7_10__identityEEEvT0_T1_T2_T3_T4_T6_E12temp_storage+88];
	add.s64 	%rd194, %rd192, %rd193;
	ld.shared.u64 	%rd195, [_ZZN3cub18CUB_300001_SM_10006detail6reduce28DeviceReduceSingleTileKernelINS2_10policy_hubIlyN4cuda3std3__44plusIlEEE10Policy1000EN6thrust24THRUST_300001_SM_1000_NS18transform_iteratorI16is_positive_gainNSD_6detail15normal_iteratorINSD_10device_ptrIfEEEEllEEPlyS9_llNS7_10__identityEEEvT0_T1_T2_T3_T4_T6_E12temp_storage+96];
	add.s64 	%rd196, %rd194, %rd195;
	ld.shared.u64 	%rd197, [_ZZN3cub18CUB_300001_SM_10006detail6reduce28DeviceReduceSingleTileKernelINS2_10policy_hubIlyN4cuda3std3__44plusIlEEE10Policy1000EN6thrust24THRUST_300001_SM_1000_NS18transform_iteratorI16is_positive_gainNSD_6detail15normal_iteratorINSD_10device_ptrIfEEEEllEEPlyS9_llNS7_10__identityEEEvT0_T1_T2_T3_T4_T6_E12temp_storage+104];
	add.s64 	%rd198, %rd196, %rd197;
	ld.shared.u64 	%rd199, [_ZZN3cub18CUB_300001_SM_10006detail6reduce28DeviceReduceSingleTileKernelINS2_10policy_hubIlyN4cuda3std3__44plusIlEEE10Policy1000EN6thrust24THRUST_300001_SM_1000_NS18transform_iteratorI16is_positive_gainNSD_6detail15normal_iteratorINSD_10device_ptrIfEEEEllEEPlyS9_llNS7_10__identityEEEvT0_T1_T2_T3_T4_T6_E12temp_storage+112];
	add.s64 	%rd200, %rd198, %rd199;
	ld.shared.u64 	%rd201, [_ZZN3cub18CUB_300001_SM_10006detail6reduce28DeviceReduceSingleTileKernelINS2_10policy_hubIlyN4cuda3std3__44plusIlEEE10Policy1000EN6thrust24THRUST_300001_SM_1000_NS18transform_iteratorI16is_positive_gainNSD_6detail15normal_iteratorINSD_10device_ptrIfEEEEllEEPlyS9_llNS7_10__identityEEEvT0_T1_T2_T3_T4_T6_E12temp_storage+120];
	add.s64 	%rd202, %rd200, %rd201;
	ld.shared.u64 	%rd203, [_ZZN3cub18CUB_300001_SM_10006detail6reduce28DeviceReduceSingleTileKernelINS2_10policy_hubIlyN4cuda3std3__44plusIlEEE10Policy1000EN6thrust24THRUST_300001_SM_1000_NS18transform_iteratorI16is_positive_gainNSD_6detail15normal_iteratorINSD_10device_ptrIfEEEEllEEPlyS9_llNS7_10__identityEEEvT0_T1_T2_T3_T4_T6_E12temp_storage+128];
	add.s64 	%rd204, %rd202, %rd203;
	ld.shared.u64 	%rd205, [_ZZN3cub18CUB_300001_SM_10006detail6reduce28DeviceReduceSingleTileKernelINS2_10policy_hubIlyN4cuda3std3__44plusIlEEE10Policy1000EN6thrust24THRUST_300001_SM_1000_NS18transform_iteratorI16is_positive_gainNSD_6detail15normal_iteratorINSD_10device_ptrIfEEEEllEEPlyS9_llNS7_10__identityEEEvT0_T1_T2_T3_T4_T6_E12temp_storage+136];
	add.s64 	%rd402, %rd204, %rd205;
$L__BB7_49:
	mov.u32 	%r240, %tid.x;
	setp.ne.s32 	%p138, %r240, 0;
	@%p138 bra 	$L__BB7_51;
	add.s64 	%rd375, %rd402, %rd59;
	st.global.u64 	[%rd1], %rd375;
$L__BB7_51:
	ret;

}
	// .globl	_ZN3cub18CUB_300001_SM_10006detail6reduce18DeviceReduceKernelINS2_10policy_hubIlyN4cuda3std3__44plusIlEEE10Policy1000EN6thrust24THRUST_300001_SM_1000_NS18transform_iteratorI16is_positive_gainNSD_6detail15normal_iteratorINSD_10device_ptrIfEEEEllEEyS9_lNS7_10__identityEEEvT0_PT3_T1_NS0_13GridEvenShareISQ_EET2_T4_
.visible .entry _ZN3cub18CUB_300001_SM_10006detail6reduce18DeviceReduceKernelINS2_10policy_hubIlyN4cuda3std3__44plusIlEEE10Policy1000EN6thrust24THRUST_300001_SM_1000_NS18transform_iteratorI16is_positive_gainNSD_6detail15normal_iteratorINSD_10device_ptrIfEEEEllEEyS9_lNS7_10__identityEEEvT0_PT3_T1_NS0_13GridEvenShareISQ_EET2_T4_(
	.param .align 8 .b8 _ZN3cub18CUB_300001_SM_10006detail6reduce18DeviceReduceKernelINS2_10policy_hubIlyN4cuda3std3__44plusIlEEE10Policy1000EN6thrust24THRUST_300001_SM_1000_NS18transform_iteratorI16is_positive_gainNSD_6detail15normal_iteratorINSD_10device_ptrIfEEEEllEEyS9_lNS7_10__identityEEEvT0_PT3_T1_NS0_13GridEvenShareISQ_EET2_T4__param_0[16],
	.param .u64 .ptr .align 1 _ZN3cub18CUB_300001_SM_10006detail6reduce18DeviceReduceKernelINS2_10policy_hubIlyN4cuda3std3__44plusIlEEE10Policy1000EN6thrust24THRUST_300001_SM_1000_NS18transform_iteratorI16is_positive_gainNSD_6detail15normal_iteratorINSD_10device_ptrIfEEEEllEEyS9_lNS7_10__identityEEEvT0_PT3_T1_NS0_13GridEvenShareISQ_EET2_T4__param_1,
	.param .u64 _ZN3cub18CUB_300001_SM_10006detail6reduce18DeviceReduceKernelINS2_10policy_hubIlyN4cuda3std3__44plusIlEEE10Policy1000EN6thrust24THRUST_300001_SM_1000_NS18transform_iteratorI16is_positive_gainNSD_6detail15normal_iteratorINSD_10device_ptrIfEEEEllEEyS9_lNS7_10__identityEEEvT0_PT3_T1_NS0_13GridEvenShareISQ_EET2_T4__param_2,
	.param .align 8 .b8 _ZN3cub18CUB_300001_SM_10006detail6reduce18DeviceReduceKernelINS2_10policy_hubIlyN4cuda3std3__44plusIlEEE10Policy1000EN6thrust24THRUST_300001_SM_1000_NS18transform_iteratorI16is_positive_gainNSD_6detail15normal_iteratorINSD_10device_ptrIfEEEEllEEyS9_lNS7_10__identityEEEvT0_PT3_T1_NS0_13GridEvenShareISQ_EET2_T4__param_3[72],
	.param .align 1 .b8 _ZN3cub18CUB_300001_SM_10006detail6reduce18DeviceReduceKernelINS2_10policy_hubIlyN4cuda3std3__44plusIlEEE10Policy1000EN6thrust24THRUST_300001_SM_1000_NS18transform_iteratorI16is_positive_gainNSD_6detail15normal_iteratorINSD_10device_ptrIfEEEEllEEyS9_lNS7_10__identityEEEvT0_PT3_T1_NS0_13GridEvenShareISQ_EET2_T4__param_4[1],
	.param .align 1 .b8 _ZN3cub18CUB_300001_SM_10006detail6reduce18DeviceReduceKernelINS2_10policy_hubIlyN4cuda3std3__44plusIlEEE10Policy1000EN6thrust24THRUST_300001_SM_1000_NS18transform_iteratorI16is_positive_gainNSD_6detail15normal_iteratorINSD_10device_ptrIfEEEEllEEyS9_lNS7_10__identityEEEvT0_PT3_T1_NS0_13GridEvenShareISQ_EET2_T4__param_5[1]
)
.maxntid 512
{
	.reg .pred 	%p<138>;
	.reg .b16 	%rs<4>;
	.reg .b32 	%r<280>;
	.reg .b32 	%f<74>;
	.reg .b64 	%rd<420>;
	// demoted variable
	.shared .align 8 .b8 _ZZN3cub18CUB_300001_SM_10006detail6reduce18DeviceReduceKernelINS2_10policy_hubIlyN4cuda3std3__44plusIlEEE10Policy1000EN6thrust24THRUST_300001_SM_1000_NS18transform_iteratorI16is_positive_gainNSD_6detail15normal_iteratorINSD_10device_ptrIfEEEEllEEyS9_lNS7_10__identityEEEvT0_PT3_T1_NS0_13GridEvenShareISQ_EET2_T4_E12temp_storage[152];
	ld.param.u64 	%rd1, [_ZN3cub18CUB_300001_SM_10006detail6reduce18DeviceReduceKernelINS2_10policy_hubIlyN4cuda3std3__44plusIlEEE10Policy1000EN6thrust24THRUST_300001_SM_1000_NS18transform_iteratorI16is_positive_gainNSD_6detail15normal_iteratorINSD_10device_ptrIfEEEEllEEyS9_lNS7_10__identityEEEvT0_PT3_T1_NS0_13GridEvenShareISQ_EET2_T4__param_3+32];
	ld.param.u32 	%r1, [_ZN3cub18CUB_300001_SM_10006detail6reduce18DeviceReduceKernelINS2_10policy_hubIlyN4cuda3std3__44plusIlEEE10Policy1000EN6thrust24THRUST_300001_SM_1000_NS18transform_iteratorI16is_positive_gainNSD_6detail15normal_iteratorINSD_10device_ptrIfEEEEllEEyS9_lNS7_10__identityEEEvT0_PT3_T1_NS0_13GridEvenShareISQ_EET2_T4__param_3+40];
	ld.param.u64 	%rd64, [_ZN3cub18CUB_300001_SM_10006detail6reduce18DeviceReduceKernelINS2_10policy_hubIlyN4cuda3std3__44plusIlEEE10Policy1000EN6thrust24THRUST_300001_SM_1000_NS18transform_iteratorI16is_positive_gainNSD_6detail15normal_iteratorINSD_10device_ptrIfEEEEllEEyS9_lNS7_10__identityEEEvT0_PT3_T1_NS0_13GridEvenShareISQ_EET2_T4__param_0];
	cvta.to.global.u64 	%rd2, %rd64;
	mov.u32 	%r2, %ctaid.x;
	mul.lo.s32 	%r50, %r1, 3584;
	cvt.s64.s32 	%rd3, %r50;
	mul.lo.s32 	%r51, %r2, 3584;
	cvt.u64.u32 	%rd4, %r51;
	sub.s64 	%rd5, %rd1, %rd4;
	setp.gt.u64 	%p1, %rd5, 3583;
	@%p1 bra 	$L__BB8_25;
	cvt.u32.u64 	%r136, %rd4;
	cvt.u32.u64 	%r3, %rd1;
	sub.s32 	%r4, %r3, %r136;
	mov.u32 	%r5, %tid.x;
	setp.ge.s32 	%p66, %r5, %r4;
	mov.b64 	%rd403, 0;
	mov.u32 	%r267, %r5;
	@%p66 bra 	$L__BB8_3;
	add.s32 	%r138, %r136, %r5;
	mul.wide.u32 	%rd214, %r138, 4;
	add.s64 	%rd215, %rd2, %rd214;
	ld.global.f32 	%f44, [%rd215];
	setp.gt.f32 	%p67, %f44, 0f00000000;
	selp.u64 	%rd403, 1, 0, %p67;
	add.s32 	%r267, %r5, 512;
$L__BB8_3:
	setp.ge.s32 	%p68, %r267, %r4;
	@%p68 bra 	$L__BB8_16;
	not.b32 	%r140, %r267;
	add.s32 	%r141, %r140, %r3;
	sub.s32 	%r142, %r141, %r136;
	shr.u32 	%r143, %r142, 9;
	add.s32 	%r8, %r143, 1;
	and.b32  	%r9, %r8, 15;
	setp.lt.u32 	%p69, %r142, 7680;
	@%p69 bra 	$L__BB8_7;
	and.b32  	%r144, %r8, 16777200;
	neg.s32 	%r265, %r144;
	mul.wide.u32 	%rd217, %r2, 14336;
	mul.wide.u32 	%rd218, %r267, 4;
	add.s64 	%rd219, %rd217, %rd218;
	add.s64 	%rd220, %rd219, %rd2;
	add.s64 	%rd394, %rd220, 16384;
$L__BB8_6:
	.pragma "nounroll";
	ld.global.f32 	%f45, [%rd394+-16384];
	setp.gt.f32 	%p70, %f45, 0f00000000;
	selp.u64 	%rd221, 1, 0, %p70;
	add.s64 	%rd222, %rd403, %rd221;
	ld.global.f32 	%f46, [%rd394+-14336];
	setp.gt.f32 	%p71, %f46, 0f00000000;
	selp.u64 	%rd223, 1, 0, %p71;
	add.s64 	%rd224, %rd222, %rd223;
	ld.global.f32 	%f47, [%rd394+-12288];
	setp.gt.f32 	%p72, %f47, 0f00000000;
	selp.u64 	%rd225, 1, 0, %p72;
	add.s64 	%rd226, %rd224, %rd225;
	ld.global.f32 	%f48, [%rd394+-10240];
	setp.gt.f32 	%p73, %f48, 0f00000000;
	selp.u64 	%rd227, 1, 0, %p73;
	add.s64 	%rd228, %rd226, %rd227;
	ld.global.f32 	%f49, [%rd394+-8192];
	setp.gt.f32 	%p74, %f49, 0f00000000;
	selp.u64 	%rd229, 1, 0, %p74;
	add.s64 	%rd230, %rd228, %rd229;
	ld.global.f32 	%f50, [%rd394+-6144];
	setp.gt.f32 	%p75, %f50, 0f00000000;
	selp.u64 	%rd231, 1, 0, %p75;
	add.s64 	%rd232, %rd230, %rd231;
	ld.global.f32 	%f51, [%rd394+-4096];
	setp.gt.f32 	%p76, %f51, 0f00000000;
	selp.u64 	%rd233, 1, 0, %p76;
	add.s64 	%rd234, %rd232, %rd233;
	ld.global.f32 	%f52, [%rd394+-2048];
	setp.gt.f32 	%p77, %f52, 0f00000000;
	selp.u64 	%rd235, 1, 0, %p77;
	add.s64 	%rd236, %rd234, %rd235;
	ld.global.f32 	%f53, [%rd394];
	setp.gt.f32 	%p78, %f53, 0f00000000;
	selp.u64 	%rd237, 1, 0, %p78;
	add.s64 	%rd238, %rd236, %rd237;
	ld.global.f32 	%f54, [%rd394+2048];
	setp.gt.f32 	%p79, %f54, 0f00000000;
	selp.u64 	%rd239, 1, 0, %p79;
	add.s64 	%rd240, %rd238, %rd239;
	ld.global.f32 	%f55, [%rd394+4096];
	setp.gt.f32 	%p80, %f55, 0f00000000;
	selp.u64 	%rd241, 1, 0, %p80;
	add.s64 	%rd242, %rd240, %rd241;
	ld.global.f32 	%f56, [%rd394+6144];
	setp.gt.f32 	%p81, %f56, 0f00000000;
	selp.u64 	%rd243, 1, 0, %p81;
	add.s64 	%rd244, %rd242, %rd243;
	ld.global.f32 	%f57, [%rd394+8192];
	setp.gt.f32 	%p82, %f57, 0f00000000;
	selp.u64 	%rd245, 1, 0, %p82;
	add.s64 	%rd246, %rd244, %rd245;
	ld.global.f32 	%f58, [%rd394+10240];
	setp.gt.f32 	%p83, %f58, 0f00000000;
	selp.u64 	%rd247, 1, 0, %p83;
	add.s64 	%rd248, %rd246, %rd247;
	ld.global.f32 	%f59, [%rd394+12288];
	setp.gt.f32 	%p84, %f59, 0f00000000;
	selp.u64 	%rd249, 1, 0, %p84;
	add.s64 	%rd250, %rd248, %rd249;
	ld.global.f32 	%f60, [%rd394+14336];
	setp.gt.f32 	%p85, %f60, 0f00000000;
	selp.u64 	%rd251, 1, 0, %p85;
	add.s64 	%rd403, %rd250, %rd251;
	add.s32 	%r267, %r267, 8192;
	add.s32 	%r265, %r265, 16;
	add.s64 	%rd394, %rd394, 32768;
	setp.ne.s32 	%p86, %r265, 0;
	@%p86 bra 	$L__BB8_6;
$L__BB8_7:
	setp.eq.s32 	%p87, %r9, 0;
	@%p87 bra 	$L__BB8_16;
	and.b32  	%r16, %r8, 7;
	setp.lt.u32 	%p88, %r9, 8;
	@%p88 bra 	$L__BB8_10;
	cvt.s64.s32 	%rd253, %r267;
	add.s64 	%rd254, %rd253, %rd4;
	shl.b64 	%rd255, %rd254, 2;
	add.s64 	%rd256, %rd2, %rd255;
	ld.global.f32 	%f61, [%rd256];
	setp.gt.f32 	%p89, %f61, 0f00000000;
	selp.u64 	%rd257, 1, 0, %p89;
	add.s64 	%rd258, %rd403, %rd257;
	ld.global.f32 	%f62, [%rd256+2048];
	setp.gt.f32 	%p90, %f62, 0f00000000;
	selp.u64 	%rd259, 1, 0, %p90;
	add.s64 	%rd260, %rd258, %rd259;
	ld.global.f32 	%f63, [%rd256+4096];
	setp.gt.f32 	%p91, %f63, 0f00000000;
	selp.u64 	%rd261, 1, 0, %p91;
	add.s64 	%rd262, %rd260, %rd261;
	ld.global.f32 	%f64, [%rd256+6144];
	setp.gt.f32 	%p92, %f64, 0f00000000;
	selp.u64 	%rd263, 1, 0, %p92;
	add.s64 	%rd264, %rd262, %rd263;
	ld.global.f32 	%f65, [%rd256+8192];
	setp.gt.f32 	%p93, %f65, 0f00000000;
	selp.u64 	%rd265, 1, 0, %p93;
	add.s64 	%rd266, %rd264, %rd265;
	ld.global.f32 	%f66, [%rd256+10240];
	setp.gt.f32 	%p94, %f66, 0f00000000;
	selp.u64 	%rd267, 1, 0, %p94;
	add.s64 	%rd268, %rd266, %rd267;
	ld.global.f32 	%f67, [%rd256+12288];
	setp.gt.f32 	%p95, %f67, 0f00000000;
	selp.u64 	%rd269, 1, 0, %p95;
	add.s64 	%rd270, %rd268, %rd269;
	ld.global.f32 	%f68, [%rd256+14336];
	setp.gt.f32 	%p96, %f68, 0f00000000;
	selp.u64 	%rd271, 1, 0, %p96;
	add.s64 	%rd403, %rd270, %rd271;
	add.s32 	%r267, %r267, 4096;
$L__BB8_10:
	setp.eq.s32 	%p97, %r16, 0;
	@%p97 bra 	$L__BB8_16;
	and.b32  	%r19, %r8, 3;
	setp.lt.u32 	%p98, %r16, 4;
	@%p98 bra 	$L__BB8_13;
	cvt.s64.s32 	%rd273, %r267;
	add.s64 	%rd274, %rd273, %rd4;
	shl.b64 	%rd275, %rd274, 2;
	add.s64 	%rd276, %rd2, %rd275;
	ld.global.f32 	%f69, [%rd276];
	setp.gt.f32 	%p99, %f69, 0f00000000;
	selp.u64 	%rd277, 1, 0, %p99;
	add.s64 	%rd278, %rd403, %rd277;
	ld.global.f32 	%f70, [%rd276+2048];
	setp.gt.f32 	%p100, %f70, 0f00000000;
	selp.u64 	%rd279, 1, 0, %p100;
	add.s64 	%rd280, %rd278, %rd279;
	ld.global.f32 	%f71, [%rd276+4096];
	setp.gt.f32 	%p101, %f71, 0f00000000;
	selp.u64 	%rd281, 1, 0, %p101;
	add.s64 	%rd282, %rd280, %rd281;
	ld.global.f32 	%f72, [%rd276+6144];
	setp.gt.f32 	%p102, %f72, 0f00000000;
	selp.u64 	%rd283, 1, 0, %p102;
	add.s64 	%rd403, %rd282, %rd283;
	add.s32 	%r267, %r267, 2048;
$L__BB8_13:
	setp.eq.s32 	%p103, %r19, 0;
	@%p103 bra 	$L__BB8_16;
	mul.wide.u32 	%rd284, %r2, 14336;
	add.s64 	%rd21, %rd2, %rd284;
	neg.s32 	%r270, %r19;
$L__BB8_15:
	.pragma "nounroll";
	mul.wide.s32 	%rd285, %r267, 4;
	add.s64 	%rd286, %rd21, %rd285;
	ld.global.f32 	%f73, [%rd286];
	setp.gt.f32 	%p104, %f73, 0f00000000;
	selp.u64 	%rd287, 1, 0, %p104;
	add.s64 	%rd403, %rd403, %rd287;
	add.s32 	%r267, %r267, 512;
	add.s32 	%r270, %r270, 1;
	setp.ne.s32 	%p105, %r270, 0;
	@%p105 bra 	$L__BB8_15;
$L__BB8_16:
	setp.lt.s32 	%p106, %r4, 512;
	@%p106 bra 	$L__BB8_21;
	// begin inline asm
	mov.u32 %r208, %laneid;
	// end inline asm
	mov.b64 	{%r210, %r215}, %rd403;
	mov.b32 	%r216, 1;
	mov.b32 	%r257, 31;
	mov.b32 	%r258, -1;
	// begin inline asm
	shfl.sync.down.b32 %r209, %r210, %r216, %r257, %r258;
	// end inline asm
	// begin inline asm
	shfl.sync.down.b32 %r214, %r215, %r216, %r257, %r258;
	// end inline asm
	mov.b64 	%rd346, {%r209, %r214};
	setp.gt.s32 	%p130, %r208, 30;
	selp.b64 	%rd347, 0, %rd346, %p130;
	add.s64 	%rd348, %rd347, %rd403;
	mov.b64 	{%r220, %r225}, %rd348;
	mov.b32 	%r226, 2;
	// begin inline asm
	shfl.sync.down.b32 %r219, %r220, %r226, %r257, %r258;
	// end inline asm
	// begin inline asm
	shfl.sync.down.b32 %r224, %r225, %r226, %r257, %r258;
	// end inline asm
	mov.b64 	%rd349, {%r219, %r224};
	setp.gt.s32 	%p131, %r208, 29;
	selp.b64 	%rd350, 0, %rd349, %p131;
	add.s64 	%rd351, %rd350, %rd348;
	mov.b64 	{%r230, %r235}, %rd351;
	mov.b32 	%r236, 4;
	// begin inline asm
	shfl.sync.down.b32 %r229, %r230, %r236, %r257, %r258;
	// end inline asm
	// begin inline asm
	shfl.sync.down.b32 %r234, %r235, %r236, %r257, %r258;
	// end inline asm
	mov.b64 	%rd352, {%r229, %r234};
	setp.gt.s32 	%p132, %r208, 27;
	selp.b64 	%rd353, 0, %rd352, %p132;
	add.s64 	%rd354, %rd353, %rd351;
	mov.b64 	{%r240, %r245}, %rd354;
	mov.b32 	%r246, 8;
	// begin inline asm
	shfl.sync.down.b32 %r239, %r240, %r246, %r257, %r258;
	// end inline asm
	// begin inline asm
	shfl.sync.down.b32 %r244, %r245, %r246, %r257, %r258;
	// end inline asm
	mov.b64 	%rd355, {%r239, %r244};
	setp.gt.s32 	%p133, %r208, 23;
	selp.b64 	%rd356, 0, %rd355, %p133;
	add.s64 	%rd357, %rd356, %rd354;
	mov.b64 	{%r250, %r255}, %rd357;
	mov.b32 	%r256, 16;
	// begin inline asm
	shfl.sync.down.b32 %r249, %r250, %r256, %r257, %r258;
	// end inline asm
	// begin inline asm
	shfl.sync.down.b32 %r254, %r255, %r256, %r257, %r258;
	// end inline asm
	mov.b64 	%rd358, {%r249, %r254};
	setp.gt.s32 	%p134, %r208, 15;
	selp.b64 	%rd359, 0, %rd358, %p134;
	add.s64 	%rd419, %rd359, %rd357;
	setp.ne.s32 	%p135, %r208, 0;
	@%p135 bra 	$L__BB8_19;
	shr.u32 	%r259, %r5, 2;
	and.b32  	%r260, %r259, 248;
	mov.u32 	%r261, _ZZN3cub18CUB_300001_SM_10006detail6reduce18DeviceReduceKernelINS2_10policy_hubIlyN4cuda3std3__44plusIlEEE10Policy1000EN6thrust24THRUST_300001_SM_1000_NS18transform_iteratorI16is_positive_gainNSD_6detail15normal_iteratorINSD_10device_ptrIfEEEEllEEyS9_lNS7_10__identityEEEvT0_PT3_T1_NS0_13GridEvenShareISQ_EET2_T4_E12temp_storage;
	add.s32 	%r262, %r261, %r260;
	st.shared.u64 	[%r262+16], %rd419;
$L__BB8_19:
	bar.sync 	0;
	setp.ne.s32 	%p136, %r5, 0;
	@%p136 bra 	$L__BB8_46;
	ld.shared.u64 	%rd360, [_ZZN3cub18CUB_300001_SM_10006detail6reduce18DeviceReduceKernelINS2_10policy_hubIlyN4cuda3std3__44plusIlEEE10Policy1000EN6thrust24THRUST_300001_SM_1000_NS18transform_iteratorI16is_positive_gainNSD_6detail15normal_iteratorINSD_10device_ptrIfEEEEllEEyS9_lNS7_10__identityEEEvT0_PT3_T1_NS0_13GridEvenShareISQ_EET2_T4_E12temp_storage+24];
	add.s64 	%rd361, %rd360, %rd419;
	ld.shared.u64 	%rd362, [_ZZN3cub18CUB_300001_SM_10006detail6reduce18DeviceReduceKernelINS2_10policy_hubIlyN4cuda3std3__44plusIlEEE10Policy1000EN6thrust24THRUST_300001_SM_1000_NS18transform_iteratorI16is_positive_gainNSD_6detail15normal_iteratorINSD_10device_ptrIfEEEEllEEyS9_lNS7_10__identityEEEvT0_PT3_T1_NS0_13GridEvenShareISQ_EET2_T4_E12temp_storage+32];
	add.s64 	%rd363, %rd361, %rd362;
	ld.shared.u64 	%rd364, [_ZZN3cub18CUB_300001_SM_10006detail6reduce18DeviceReduceKernelINS2_10policy_hubIlyN4cuda3std3__44plusIlEEE10Policy1000EN6thrust24THRUST_300001_SM_1000_NS18transform_iteratorI16is_positive_gainNSD_6detail15normal_iteratorINSD_10device_ptrIfEEEEllEEyS9_lNS7_10__identityEEEvT0_PT3_T1_NS0_13GridEvenShareISQ_EET2_T4_E12temp_storage+40];
	add.s64 	%rd365, %rd363, %rd364;
	ld.shared.u64 	%rd366, [_ZZN3cub18CUB_300001_SM_10006detail6reduce18DeviceReduceKernelINS2_10policy_hubIlyN4cuda3std3__44plusIlEEE10Policy1000EN6thrust24THRUST_300001_SM_1000_NS18transform_iteratorI16is_positive_gainNSD_6detail15normal_iteratorINSD_10device_ptrIfEEEEllEEyS9_lNS7_10__identityEEEvT0_PT3_T1_NS0_13GridEvenShareISQ_EET2_T4_E12temp_storage+48];
	add.s64 	%rd367, %rd365, %rd366;
	ld.shared.u64 	%rd368, [_ZZN3cub18CUB_300001_SM_10006detail6reduce18DeviceReduceKernelINS2_10policy_hubIlyN4cuda3std3__44plusIlEEE10Policy1000EN6thrust24THRUST_300001_SM_1000_NS18transform_iteratorI16is_positive_gainNSD_6detail15normal_iteratorINSD_10device_ptrIfEEEEllEEyS9_lNS7_10__identityEEEvT0_PT3_T1_NS0_13GridEvenShareISQ_EET2_T4_E12temp_storage+56];
	add.s64 	%rd369, %rd367, %rd368;
	ld.shared.u64 	%rd370, [_ZZN3cub18CUB_300001_SM_10006detail6reduce18DeviceReduceKernelINS2_10policy_hubIlyN4cuda3std3__44plusIlEEE10Policy1000EN6thrust24THRUST_300001_SM_1000_NS18transform_iteratorI16is_positive_gainNSD_6detail15normal_iteratorINSD_10device_ptrIfEEEEllEEyS9_lNS7_10__identityEEEvT0_PT3_T1_NS0_13GridEvenShareISQ_EET2_T4_E12temp_storage+64];
	add.s64 	%rd371, %rd369, %rd370;
	ld.shared.u64 	%rd372, [_ZZN3cub18CUB_300001_SM_10006detail6reduce18DeviceReduceKernelINS2_10policy_hubIlyN4cuda3std3__44plusIlEEE10Policy1000EN6thrust24THRUST_300001_SM_1000_NS18transform_iteratorI16is_positive_gainNSD_6detail15normal_iteratorINSD_10device_ptrIfEEEEllEEyS9_lNS7_10__identityEEEvT0_PT3_T1_NS0_13GridEvenShareISQ_EET2_T4_E12temp_storage+72];
	add.s64 	%rd373, %rd371, %rd372;
	ld.shared.u64 	%rd374, [_ZZN3cub18CUB_300001_SM_10006detail6reduce18DeviceReduceKernelINS2_10policy_hubIlyN4cuda3std3__44plusIlEEE10Policy1000EN6thrust24THRUST_300001_SM_1000_NS18transform_iteratorI16is_positive_gainNSD_6detail15normal_iteratorINSD_10device_ptrIfEEEEllEEyS9_lNS7_10__identityEEEvT0_PT3_T1_NS0_13GridEvenShareISQ_EET2_T4_E12temp_storage+80];
	add.s64 	%rd375, %rd373, %rd374;
	ld.shared.u64 	%rd376, [_ZZN3cub18CUB_300001_SM_10006detail6reduce18DeviceReduceKernelINS2_10policy_hubIlyN4cuda3std3__44plusIlEEE10Policy1000EN6thrust24THRUST_300001_SM_1000_NS18transform_iteratorI16is_positive_gainNSD_6detail15normal_iteratorINSD_10device_ptrIfEEEEllEEyS9_lNS7_10__identityEEEvT0_PT3_T1_NS0_13GridEvenShareISQ_EET2_T4_E12temp_storage+88];
	add.s64 	%rd377, %rd375, %rd376;
	ld.shared.u64 	%rd378, [_ZZN3cub18CUB_300001_SM_10006detail6reduce18DeviceReduceKernelINS2_10policy_hubIlyN4cuda3std3__44plusIlEEE10Policy1000EN6thrust24THRUST_300001_SM_1000_NS18transform_iteratorI16is_positive_gainNSD_6detail15normal_iteratorINSD_10device_ptrIfEEEEllEEyS9_lNS7_10__identityEEEvT0_PT3_T1_NS0_13GridEvenShareISQ_EET2_T4_E12temp_storage+96];
	add.s64 	%rd379, %rd377, %rd378;
	ld.shared.u64 	%rd380, [_ZZN3cub18CUB_300001_SM_10006detail6reduce18DeviceReduceKernelINS2_10policy_hubIlyN4cuda3std3__44plusIlEEE10Policy1000EN6thrust24THRUST_300001_SM_1000_NS18transform_iteratorI16is_positive_gainNSD_6detail15normal_iteratorINSD_10device_ptrIfEEEEllEEyS9_lNS7_10__identityEEEvT0_PT3_T1_NS0_13GridEvenShareISQ_EET2_T4_E12temp_storage+104];
	add.s64 	%rd381, %rd379, %rd380;
	ld.shared.u64 	%rd382, [_ZZN3cub18CUB_300001_SM_10006detail6reduce18DeviceReduceKernelINS2_10policy_hubIlyN4cuda3std3__44plusIlEEE10Policy1000EN6thrust24THRUST_300001_SM_1000_NS18transform_iteratorI16is_positive_gainNSD_6detail15normal_iteratorINSD_10device_ptrIfEEEEllEEyS9_lNS7_10__identityEEEvT0_PT3_T1_NS0_13GridEvenShareISQ_EET2_T4_E12temp_storage+112];
	add.s64 	%rd383, %rd381, %rd382;
	ld.shared.u64 	%rd384, [_ZZN3cub18CUB_300001_SM_10006detail6reduce18DeviceReduceKernelINS2_10policy_hubIlyN4cuda3std3__44plusIlEEE10Policy1000EN6thrust24THRUST_300001_SM_1000_NS18transform_iteratorI16is_positive_gainNSD_6detail15normal_iteratorINSD_10device_ptrIfEEEEllEEyS9_lNS7_10__identityEEEvT0_PT3_T1_NS0_13GridEvenShareISQ_EET2_T4_E12temp_storage+120];
	add.s64 	%rd385, %rd383, %rd384;
	ld.shared.u64 	%rd386, [_ZZN3cub18CUB_300001_SM_10006detail6reduce18DeviceReduceKernelINS2_10policy_hubIlyN4cuda3std3__44plusIlEEE10Policy1000EN6thrust24THRUST_300001_SM_1000_NS18transform_iteratorI16is_positive_gainNSD_6detail15normal_iteratorINSD_10device_ptrIfEEEEllEEyS9_lNS7_10__identityEEEvT0_PT3_T1_NS0_13GridEvenShareISQ_EET2_T4_E12temp_storage+128];
	add.s64 	%rd387, %rd385, %rd386;
	ld.shared.u64 	%rd388, [_ZZN3cub18CUB_300001_SM_10006detail6reduce18DeviceReduceKernelINS2_10policy_hubIlyN4cuda3std3__44plusIlEEE10Policy1000EN6thrust24THRUST_300001_SM_1000_NS18transform_iteratorI16is_positive_gainNSD_6detail15normal_iteratorINSD_10device_ptrIfEEEEllEEyS9_lNS7_10__identityEEEvT0_PT3_T1_NS0_13GridEvenShareISQ_EET2_T4_E12temp_storage+136];
	add.s64 	%rd419, %rd387, %rd388;
	bra.uni 	$L__BB8_46;
$L__BB8_21:
	// begin inline asm
	mov.u32 %r145, %laneid;
	// end inline asm
	and.b32  	%r196, %r5, 992;
	add.s32 	%r197, %r196, 32;
	setp.gt.s32 	%p107, %r197, %r4;
	not.b32 	%r198, %r196;
	add.s32 	%r199, %r4, %r198;
	selp.b32 	%r194, %r199, 31, %p107;
	mov.b64 	{%r147, %r152}, %rd403;
	mov.b32 	%r153, 1;
	mov.b32 	%r195, -1;
	// begin inline asm
	shfl.sync.down.b32 %r146, %r147, %r153, %r194, %r195;
	// end inline asm
	// begin inline asm
	shfl.sync.down.b32 %r151, %r152, %r153, %r194, %r195;
	// end inline asm
	mov.b64 	%rd288, {%r146, %r151};
	setp.lt.s32 	%p108, %r145, %r194;
	selp.b64 	%rd289, %rd288, 0, %p108;
	add.s64 	%rd290, %rd289, %rd403;
	mov.b64 	{%r157, %r162}, %rd290;
	mov.b32 	%r163, 2;
	// begin inline asm
	shfl.sync.down.b32 %r156, %r157, %r163, %r194, %r195;
	// end inline asm
	// begin inline asm
	shfl.sync.down.b32 %r161, %r162, %r163, %r194, %r195;
	// end inline asm
	mov.b64 	%rd291, {%r156, %r161};
	add.s32 	%r200, %r145, 2;
	setp.gt.s32 	%p109, %r200, %r194;
	selp.b64 	%rd292, 0, %rd291, %p109;
	add.s64 	%rd293, %rd292, %rd290;
	mov.b64 	{%r167, %r172}, %rd293;
	mov.b32 	%r173, 4;
	// begin inline asm
	shfl.sync.down.b32 %r166, %r167, %r173, %r194, %r195;
	// end inline asm
	// begin inline asm
	shfl.sync.down.b32 %r171, %r172, %r173, %r194, %r195;
	// end inline asm
	mov.b64 	%rd294, {%r166, %r171};
	add.s32 	%r201, %r145, 4;
	setp.gt.s32 	%p110, %r201, %r194;
	selp.b64 	%rd295, 0, %rd294, %p110;
	add.s64 	%rd296, %rd295, %rd293;
	mov.b64 	{%r177, %r182}, %rd296;
	mov.b32 	%r183, 8;
	// begin inline asm
	shfl.sync.down.b32 %r176, %r177, %r183, %r194, %r195;
	// end inline asm
	// begin inline asm
	shfl.sync.down.b32 %r181, %r182, %r183, %r194, %r195;
	// end inline asm
	mov.b64 	%rd297, {%r176, %r181};
	add.s32 	%r202, %r145, 8;
	setp.gt.s32 	%p111, %r202, %r194;
	selp.b64 	%rd298, 0, %rd297, %p111;
	add.s64 	%rd299, %rd298, %rd296;
	mov.b64 	{%r187, %r192}, %rd299;
	mov.b32 	%r193, 16;
	// begin inline asm
	shfl.sync.down.b32 %r186, %r187, %r193, %r194, %r195;
	// end inline asm
	// begin inline asm
	shfl.sync.down.b32 %r191, %r192, %r193, %r194, %r195;
	// end inline asm
	mov.b64 	%rd300, {%r186, %r191};
	add.s32 	%r203, %r145, 16;
	setp.gt.s32 	%p112, %r203, %r194;
	selp.b64 	%rd301, 0, %rd300, %p112;
	add.s64 	%rd419, %rd301, %rd299;
	setp.ne.s32 	%p113, %r145, 0;
	@%p113 bra 	$L__BB8_23;
	shr.u32 	%r204, %r5, 2;
	and.b32  	%r205, %r204, 248;
	mov.u32 	%r206, _ZZN3cub18CUB_300001_SM_10006detail6reduce18DeviceReduceKernelINS2_10policy_hubIlyN4cuda3std3__44plusIlEEE10Policy1000EN6thrust24THRUST_300001_SM_1000_NS18transform_iteratorI16is_positive_gainNSD_6detail15normal_iteratorINSD_10device_ptrIfEEEEllEEyS9_lNS7_10__identityEEEvT0_PT3_T1_NS0_13GridEvenShareISQ_EET2_T4_E12temp_storage;
	add.s32 	%r207, %r206, %r205;
	st.shared.u64 	[%r207+16], %rd419;
$L__BB8_23:
	bar.sync 	0;
	setp.ne.s32 	%p114, %r5, 0;
	@%p114 bra 	$L__BB8_46;
	setp.gt.s32 	%p115, %r4, 32;
	ld.shared.u64 	%rd302, [_ZZN3cub18CUB_300001_SM_10006detail6reduce18DeviceReduceKernelINS2_10policy_hubIlyN4cuda3std3__44plusIlEEE10Policy1000EN6thrust24THRUST_300001_SM_1000_NS18transform_iteratorI16is_positive_gainNSD_6detail15normal_iteratorINSD_10device_ptrIfEEEEllEEyS9_lNS7_10__identityEEEvT0_PT3_T1_NS0_13GridEvenShareISQ_EET2_T4_E12temp_storage+24];
	selp.b64 	%rd303, %rd302, 0, %p115;
	add.s64 	%rd304, %rd303, %rd419;
	setp.gt.s32 	%p116, %r4, 64;
	ld.shared.u64 	%rd305, [_ZZN3cub18CUB_300001_SM_10006detail6reduce18DeviceReduceKernelINS2_10policy_hubIlyN4cuda3std3__44plusIlEEE10Policy1000EN6thrust24THRUST_300001_SM_1000_NS18transform_iteratorI16is_positive_gainNSD_6detail15normal_iteratorINSD_10device_ptrIfEEEEllEEyS9_lNS7_10__identityEEEvT0_PT3_T1_NS0_13GridEvenShareISQ_EET2_T4_E12temp_storage+32];
	selp.b64 	%rd306, %rd305, 0, %p116;
	add.s64 	%rd307, %rd304, %rd306;
	setp.gt.s32 	%p117, %r4, 96;
	ld.shared.u64 	%rd308, [_ZZN3cub18CUB_300001_SM_10006detail6reduce18DeviceReduceKernelINS2_10policy_hubIlyN4cuda3std3__44plusIlEEE10Policy1000EN6thrust24THRUST_300001_SM_1000_NS18transform_iteratorI16is_positive_gainNSD_6detail15normal_iteratorINSD_10device_ptrIfEEEEllEEyS9_lNS7_10__identityEEEvT0_PT3_T1_NS0_13GridEvenShareISQ_EET2_T4_E12temp_storage+40];
	selp.b64 	%rd309, %rd308, 0, %p117;
	add.s64 	%rd310, %rd307, %rd309;
	setp.gt.s32 	%p118, %r4, 128;
	ld.shared.u64 	%rd311, [_ZZN3cub18CUB_300001_SM_10006detail6reduce18DeviceReduceKernelINS2_10policy_hubIlyN4cuda3std3__44plusIlEEE10Policy1000EN6thrust24THRUST_300001_SM_1000_NS18transform_iteratorI16is_positive_gainNSD_6detail15normal_iteratorINSD_10device_ptrIfEEEEllEEyS9_lNS7_10__identityEEEvT0_PT3_T1_NS0_13GridEvenShareISQ_EET2_T4_E12temp_storage+48];
	selp.b64 	%rd312, %rd311, 0, %p118;
	add.s64 	%rd313, %rd310, %rd312;
	setp.gt.s32 	%p119, %r4, 160;
	ld.shared.u64 	%rd314, [_ZZN3cub18CUB_300001_SM_10006detail6reduce18DeviceReduceKernelINS2_10policy_hubIlyN4cuda3std3__44plusIlEEE10Policy1000EN6thrust24THRUST_300001_SM_1000_NS18transform_iteratorI16is_positive_gainNSD_6detail15normal_iteratorINSD_10device_ptrIfEEEEllEEyS9_lNS7_10__identityEEEvT0_PT3_T1_NS0_13GridEvenShareISQ_EET2_T4_E12temp_storage+56];
	selp.b64 	%rd315, %rd314, 0, %p119;
	add.s64 	%rd316, %rd313, %rd315;
	setp.gt.s32 	%p120, %r4, 192;
	ld.shared.u64 	%rd317, [_ZZN3cub18CUB_300001_SM_10006detail6reduce18DeviceReduceKernelINS2_10policy_hubIlyN4cuda3std3__44plusIlEEE10Policy1000EN6thrust24THRUST_300001_SM_1000_NS18transform_iteratorI16is_positive_gainNSD_6detail15normal_iteratorINSD_10device_ptrIfEEEEllEEyS9_lNS7_10__identityEEEvT0_PT3_T1_NS0_13GridEvenShareISQ_EET2_T4_E12temp_storage+64];
	selp.b64 	%rd318, %rd317, 0, %p120;
	add.s64 	%rd319, %rd316, %rd318;
	setp.gt.s32 	%p121, %r4, 224;
	ld.shared.u64 	%rd320, [_ZZN3cub18CUB_300001_SM_10006detail6reduce18DeviceReduceKernelINS2_10policy_hubIlyN4cuda3std3__44plusIlEEE10Policy1000EN6thrust24THRUST_300001_SM_1000_NS18transform_iteratorI16is_positive_gainNSD_6detail15normal_iteratorINSD_10device_ptrIfEEEEllEEyS9_lNS7_10__identityEEEvT0_PT3_T1_NS0_13GridEvenShareISQ_EET2_T4_E12temp_storage+72];
	selp.b64 	%rd321, %rd320, 0, %p121;
	add.s64 	%rd322, %rd319, %rd321;
	setp.gt.s32 	%p122, %r4, 256;
	ld.shared.u64 	%rd323, [_ZZN3cub18CUB_300001_SM_10006detail6reduce18DeviceReduceKernelINS2_10policy_hubIlyN4cuda3std3__44plusIlEEE10Policy1000EN6thrust24THRUST_300001_SM_1000_NS18transform_iteratorI16is_positive_gainNSD_6detail15normal_iteratorINSD_10device_ptrIfEEEEllEEyS9_lNS7_10__identityEEEvT0_PT3_T1_NS0_13GridEvenShareISQ_EET2_T4_E12temp_storage+80];
	selp.b64 	%rd324, %rd323, 0, %p122;
	add.s64 	%rd325, %rd322, %rd324;
	setp.gt.s32 	%p123, %r4, 288;
	ld.shared.u64 	%rd326, [_ZZN3cub18CUB_300001_SM_10006detail6reduce18DeviceReduceKernelINS2_10policy_hubIlyN4cuda3std3__44plusIlEEE10Policy1000EN6thrust24THRUST_300001_SM_1000_NS18transform_iteratorI16is_positive_gainNSD_6detail15normal_iteratorINSD_10device_ptrIfEEEEllEEyS9_lNS7_10__identityEEEvT0_PT3_T1_NS0_13GridEvenShareISQ_EET2_T4_E12temp_storage+88];
	selp.b64 	%rd327, %rd326, 0, %p123;
	add.s64 	%rd328, %rd325, %rd327;
	setp.gt.s32 	%p124, %r4, 320;
	ld.shared.u64 	%rd329, [_ZZN3cub18CUB_300001_SM_10006detail6reduce18DeviceReduceKernelINS2_10policy_hubIlyN4cuda3std3__44plusIlEEE10Policy1000EN6thrust24THRUST_300001_SM_1000_NS18transform_iteratorI16is_positive_gainNSD_6detail15normal_iteratorINSD_10device_ptrIfEEEEllEEyS9_lNS7_10__identityEEEvT0_PT3_T1_NS0_13GridEvenShareISQ_EET2_T4_E12temp_storage+96];
	selp.b64 	%rd330, %rd329, 0, %p124;
	add.s64 	%rd331, %rd328, %rd330;
	setp.gt.s32 	%p125, %r4, 352;
	ld.shared.u64 	%rd332, [_ZZN3cub18CUB_300001_SM_10006detail6reduce18DeviceReduceKernelINS2_10policy_hubIlyN4cuda3std3__44plusIlEEE10Policy1000EN6thrust24THRUST_300001_SM_1000_NS18transform_iteratorI16is_positive_gainNSD_6detail15normal_iteratorINSD_10device_ptrIfEEEEllEEyS9_lNS7_10__identityEEEvT0_PT3_T1_NS0_13GridEvenShareISQ_EET2_T4_E12temp_storage+104];
	selp.b64 	%rd333, %rd332, 0, %p125;
	add.s64 	%rd334, %rd331, %rd333;
	setp.gt.s32 	%p126, %r4, 384;
	ld.shared.u64 	%rd335, [_ZZN3cub18CUB_300001_SM_10006detail6reduce18DeviceReduceKernelINS2_10policy_hubIlyN4cuda3std3__44plusIlEEE10Policy1000EN6thrust24THRUST_300001_SM_1000_NS18transform_iteratorI16is_positive_gainNSD_6detail15normal_iteratorINSD_10device_ptrIfEEEEllEEyS9_lNS7_10__identityEEEvT0_PT3_T1_NS0_13GridEvenShareISQ_EET2_T4_E12temp_storage+112];
	selp.b64 	%rd336, %rd335, 0, %p126;
	add.s64 	%rd337, %rd334, %rd336;
	setp.gt.s32 	%p127, %r4, 416;
	ld.shared.u64 	%rd338, [_ZZN3cub18CUB_300001_SM_10006detail6reduce18DeviceReduceKernelINS2_10policy_hubIlyN4cuda3std3__44plusIlEEE10Policy1000EN6thrust24THRUST_300001_SM_1000_NS18transform_iteratorI16is_positive_gainNSD_6detail15normal_iteratorINSD_10device_ptrIfEEEEllEEyS9_lNS7_10__identityEEEvT0_PT3_T1_NS0_13GridEvenShareISQ_EET2_T4_E12temp_storage+120];
	selp.b64 	%rd339, %rd338, 0, %p127;
	add.s64 	%rd340, %rd337, %rd339;
	setp.gt.s32 	%p128, %r4, 448;
	ld.shared.u64 	%rd341, [_ZZN3cub18CUB_300001_SM_10006detail6reduce18DeviceReduceKernelINS2_10policy_hubIlyN4cuda3std3__44plusIlEEE10Policy1000EN6thrust24THRUST_300001_SM_1000_NS18transform_iteratorI16is_positive_gainNSD_6detail15normal_iteratorINSD_10device_ptrIfEEEEllEEyS9_lNS7_10__identityEEEvT0_PT3_T1_NS0_13GridEvenShareISQ_EET2_T4_E12temp_storage+128];
	selp.b64 	%rd342, %rd341, 0, %p128;
	add.s64 	%rd343, %rd340, %rd342;
	setp.gt.s32 	%p129, %r4, 480;
	ld.shared.u64 	%rd344, [_ZZN3cub18CUB_300001_SM_10006detail6reduce18DeviceReduceKernelINS2_10policy_hubIlyN4cuda3std3__44plusIlEEE10Policy1000EN6thrust24THRUST_300001_SM_1000_NS18transform_iteratorI16is_positive_gainNSD_6detail15normal_iteratorINSD_10device_ptrIfEEEEllEEyS9_lNS7_10__identityEEEvT0_PT3_T1_NS0_13GridEvenShareISQ_EET2_T4_E12temp_storage+136];
	selp.b64 	%rd345, %rd344, 0, %p129;
	add.s64 	%rd419, %rd343, %rd345;
	bra.uni 	$L__BB8_46;
$L__BB8_25:
	cvt.u32.u64 	%r52, %rd4;
	mov.u32 	%r27, %tid.x;
	add.s32 	%r53, %r52, %r27;
	mul.wide.u32 	%rd65, %r53, 4;
	add.s64 	%rd66, %rd2, %rd65;
	ld.global.f32 	%f1, [%rd66];
	setp.gt.f32 	%p2, %f1, 0f00000000;
	selp.u64 	%rd67, 1, 0, %p2;
	ld.global.f32 	%f2, [%rd66+2048];
	setp.gt.f32 	%p3, %f2, 0f00000000;
	selp.u64 	%rd68, 1, 0, %p3;
	ld.global.f32 	%f3, [%rd66+4096];
	setp.gt.f32 	%p4, %f3, 0f00000000;
	selp.u64 	%rd69, 1, 0, %p4;
	ld.global.f32 	%f4, [%rd66+6144];
	setp.gt.f32 	%p5, %f4, 0f00000000;
	selp.u64 	%rd70, 1, 0, %p5;
	ld.global.f32 	%f5, [%rd66+8192];
	setp.gt.f32 	%p6, %f5, 0f00000000;
	selp.u64 	%rd71, 1, 0, %p6;
	ld.global.f32 	%f6, [%rd66+10240];
	setp.gt.f32 	%p7, %f6, 0f00000000;
	selp.u64 	%rd72, 1, 0, %p7;
	ld.global.f32 	%f7, [%rd66+12288];
	setp.gt.f32 	%p8, %f7, 0f00000000;
	selp.u64 	%rd73, 1, 0, %p8;
	add.s64 	%rd74, %rd68, %rd67;
	add.s64 	%rd75, %rd74, %rd69;
	add.s64 	%rd76, %rd75, %rd70;
	add.s64 	%rd77, %rd76, %rd71;
	add.s64 	%rd78, %rd77, %rd72;
	add.s64 	%rd418, %rd78, %rd73;
	setp.lt.u64 	%p9, %rd5, %rd3;
	@%p9 bra 	$L__BB8_42;
	cvt.u32.u64 	%r55, %rd3;
	cvt.u64.u32 	%rd30, %r27;
	add.s64 	%rd405, %rd4, %rd3;
	cvt.u32.u64 	%r28, %rd1;
	not.b32 	%r57, %r27;
	add.s32 	%r58, %r57, %r28;
	sub.s32 	%r59, %r58, %r55;
	sub.s32 	%r272, %r59, %r52;
	add.s64 	%rd79, %rd405, %rd30;
	shl.b64 	%rd80, %rd79, 2;
	add.s64 	%rd81, %rd80, %rd2;
	add.s64 	%rd404, %rd81, 16384;
	mov.b32 	%r273, 0;
	mov.u64 	%rd406, %rd4;
$L__BB8_27:
	cvt.s64.s32 	%rd37, %r50;
	add.s64 	%rd406, %rd406, %rd37;
	add.s64 	%rd82, %rd1, -3584;
	setp.gt.u64 	%p10, %rd406, %rd82;
	@%p10 bra 	$L__BB8_29;
	mul.lo.s32 	%r61, %r1, 3584;
	cvt.s64.s32 	%rd83, %r61;
	add.s64 	%rd84, %rd406, %rd30;
	shl.b64 	%rd85, %rd84, 2;
	add.s64 	%rd86, %rd2, %rd85;
	ld.global.f32 	%f8, [%rd86];
	setp.gt.f32 	%p11, %f8, 0f00000000;
	selp.u64 	%rd87, 1, 0, %p11;
	ld.global.f32 	%f9, [%rd86+2048];
	setp.gt.f32 	%p12, %f9, 0f00000000;
	selp.u64 	%rd88, 1, 0, %p12;
	ld.global.f32 	%f10, [%rd86+4096];
	setp.gt.f32 	%p13, %f10, 0f00000000;
	selp.u64 	%rd89, 1, 0, %p13;
	ld.global.f32 	%f11, [%rd86+6144];
	setp.gt.f32 	%p14, %f11, 0f00000000;
	selp.u64 	%rd90, 1, 0, %p14;
	ld.global.f32 	%f12, [%rd86+8192];
	setp.gt.f32 	%p15, %f12, 0f00000000;
	selp.u64 	%rd91, 1, 0, %p15;
	ld.global.f32 	%f13, [%rd86+10240];
	setp.gt.f32 	%p16, %f13, 0f00000000;
	selp.u64 	%rd92, 1, 0, %p16;
	ld.global.f32 	%f14, [%rd86+12288];
	setp.gt.f32 	%p17, %f14, 0f00000000;
	selp.u64 	%rd93, 1, 0, %p17;
	add.s64 	%rd94, %rd418, %rd87;
	add.s64 	%rd95, %rd94, %rd88;
	add.s64 	%rd96, %rd95, %rd89;
	add.s64 	%rd97, %rd96, %rd90;
	add.s64 	%rd98, %rd97, %rd91;
	add.s64 	%rd99, %rd98, %rd92;
	add.s64 	%rd418, %rd99, %rd93;
	sub.s64 	%rd100, %rd1, %rd406;
	setp.lt.u64 	%p18, %rd100, %rd83;
	add.s32 	%r273, %r273, 1;
	add.s64 	%rd405, %rd405, %rd83;
	sub.s32 	%r272, %r272, %r61;
	mul.wide.s32 	%rd101, %r61, 4;
	add.s64 	%rd404, %rd404, %rd101;
	@%p18 bra 	$L__BB8_42;
	bra.uni 	$L__BB8_27;
$L__BB8_29:
	setp.le.u64 	%p19, %rd1, %rd406;
	cvt.u32.u64 	%r62, %rd406;
	cvt.u32.u64 	%r63, %rd1;
	sub.s32 	%r64, %r63, %r62;
	setp.ge.s32 	%p20, %r27, %r64;
	or.pred  	%p21, %p19, %p20;
	@%p21 bra 	$L__BB8_42;
	cvt.u32.u64 	%r66, %rd37;
	cvt.u32.u64 	%r67, %rd4;
	not.b32 	%r68, %r27;
	add.s32 	%r69, %r68, %r28;
	add.s32 	%r70, %r66, %r67;
	sub.s32 	%r71, %r69, %r70;
	mul.lo.s32 	%r72, %r1, %r273;
	mad.lo.s32 	%r73, %r72, -3584, %r71;
	shr.u32 	%r74, %r73, 9;
	add.s32 	%r34, %r74, 1;
	and.b32  	%r35, %r34, 15;
	setp.lt.u32 	%p22, %r73, 7680;
	mov.u32 	%r276, %r27;
	@%p22 bra 	$L__BB8_33;
	shr.u32 	%r75, %r272, 9;
	add.s32 	%r76, %r75, 1;
	and.b32  	%r77, %r76, 16777200;
	neg.s32 	%r274, %r77;
	mov.u32 	%r276, %r27;
$L__BB8_32:
	.pragma "nounroll";
	ld.global.f32 	%f15, [%rd404+-16384];
	setp.gt.f32 	%p23, %f15, 0f00000000;
	selp.u64 	%rd103, 1, 0, %p23;
	add.s64 	%rd104, %rd418, %rd103;
	ld.global.f32 	%f16, [%rd404+-14336];
	setp.gt.f32 	%p24, %f16, 0f00000000;
	selp.u64 	%rd105, 1, 0, %p24;
	add.s64 	%rd106, %rd104, %rd105;
	ld.global.f32 	%f17, [%rd404+-12288];
	setp.gt.f32 	%p25, %f17, 0f00000000;
	selp.u64 	%rd107, 1, 0, %p25;
	add.s64 	%rd108, %rd106, %rd107;
	ld.global.f32 	%f18, [%rd404+-10240];
	setp.gt.f32 	%p26, %f18, 0f00000000;
	selp.u64 	%rd109, 1, 0, %p26;
	add.s64 	%rd110, %rd108, %rd109;
	ld.global.f32 	%f19, [%rd404+-8192];
	setp.gt.f32 	%p27, %f19, 0f00000000;
	selp.u64 	%rd111, 1, 0, %p27;
	add.s64 	%rd112, %rd110, %rd111;
	ld.global.f32 	%f20, [%rd404+-6144];
	setp.gt.f32 	%p28, %f20, 0f00000000;
	selp.u64 	%rd113, 1, 0, %p28;
	add.s64 	%rd114, %rd112, %rd113;
	ld.global.f32 	%f21, [%rd404+-4096];
	setp.gt.f32 	%p29, %f21, 0f00000000;
	selp.u64 	%rd115, 1, 0, %p29;
	add.s64 	%rd116, %rd114, %rd115;
	ld.global.f32 	%f22, [%rd404+-2048];
	setp.gt.f32 	%p30, %f22, 0f00000000;
	selp.u64 	%rd117, 1, 0, %p30;
	add.s64 	%rd118, %rd116, %rd117;
	ld.global.f32 	%f23, [%rd404];
	setp.gt.f32 	%p31, %f23, 0f00000000;
	selp.u64 	%rd119, 1, 0, %p31;
	add.s64 	%rd120, %rd118, %rd119;
	ld.global.f32 	%f24, [%rd404+2048];
	setp.gt.f32 	%p32, %f24, 0f00000000;
	selp.u64 	%rd121, 1, 0, %p32;
	add.s64 	%rd122, %rd120, %rd121;
	ld.global.f32 	%f25, [%rd404+4096];
	setp.gt.f32 	%p33, %f25, 0f00000000;
	selp.u64 	%rd123, 1, 0, %p33;
	add.s64 	%rd124, %rd122, %rd123;
	ld.global.f32 	%f26, [%rd404+6144];
	setp.gt.f32 	%p34, %f26, 0f00000000;
	selp.u64 	%rd125, 1, 0, %p34;
	add.s64 	%rd126, %rd124, %rd125;
	ld.global.f32 	%f27, [%rd404+8192];
	setp.gt.f32 	%p35, %f27, 0f00000000;
	selp.u64 	%rd127, 1, 0, %p35;
	add.s64 	%rd128, %rd126, %rd127;
	ld.global.f32 	%f28, [%rd404+10240];
	setp.gt.f32 	%p36, %f28, 0f00000000;
	selp.u64 	%rd129, 1, 0, %p36;
	add.s64 	%rd130, %rd128, %rd129;
	ld.global.f32 	%f29, [%rd404+12288];
	setp.gt.f32 	%p37, %f29, 0f00000000;
	selp.u64 	%rd131, 1, 0, %p37;
	add.s64 	%rd132, %rd130, %rd131;
	ld.global.f32 	%f30, [%rd404+14336];
	setp.gt.f32 	%p38, %f30, 0f00000000;
	selp.u64 	%rd133, 1, 0, %p38;
	add.s64 	%rd418, %rd132, %rd133;
	add.s32 	%r276, %r276, 8192;
	add.s32 	%r274, %r274, 16;
	add.s64 	%rd404, %rd404, 32768;
	setp.ne.s32 	%p39, %r274, 0;
	@%p39 bra 	$L__BB8_32;
$L__BB8_33:
	setp.eq.s32 	%p40, %r35, 0;
	@%p40 bra 	$L__BB8_42;
	and.b32  	%r42, %r34, 7;
	setp.lt.u32 	%p41, %r35, 8;
	@%p41 bra 	$L__BB8_36;
	cvt.u64.u32 	%rd135, %r276;
	add.s64 	%rd136, %rd406, %rd135;
	shl.b64 	%rd137, %rd136, 2;
	add.s64 	%rd138, %rd2, %rd137;
	ld.global.f32 	%f31, [%rd138];
	setp.gt.f32 	%p42, %f31, 0f00000000;
	selp.u64 	%rd139, 1, 0, %p42;
	add.s64 	%rd140, %rd418, %rd139;
	ld.global.f32 	%f32, [%rd138+2048];
	setp.gt.f32 	%p43, %f32, 0f00000000;
	selp.u64 	%rd141, 1, 0, %p43;
	add.s64 	%rd142, %rd140, %rd141;
	ld.global.f32 	%f33, [%rd138+4096];
	setp.gt.f32 	%p44, %f33, 0f00000000;
	selp.u64 	%rd143, 1, 0, %p44;
	add.s64 	%rd144, %rd142, %rd143;
	ld.global.f32 	%f34, [%rd138+6144];
	setp.gt.f32 	%p45, %f34, 0f00000000;
	selp.u64 	%rd145, 1, 0, %p45;
	add.s64 	%rd146, %rd144, %rd145;
	ld.global.f32 	%f35, [%rd138+8192];
	setp.gt.f32 	%p46, %f35, 0f00000000;
	selp.u64 	%rd147, 1, 0, %p46;
	add.s64 	%rd148, %rd146, %rd147;
	ld.global.f32 	%f36, [%rd138+10240];
	setp.gt.f32 	%p47, %f36, 0f00000000;
	selp.u64 	%rd149, 1, 0, %p47;
	add.s64 	%rd150, %rd148, %rd149;
	ld.global.f32 	%f37, [%rd138+12288];
	setp.gt.f32 	%p48, %f37, 0f00000000;
	selp.u64 	%rd151, 1, 0, %p48;
	add.s64 	%rd152, %rd150, %rd151;
	ld.global.f32 	%f38, [%rd138+14336];
	setp.gt.f32 	%p49, %f38, 0f00000000;
	selp.u64 	%rd153, 1, 0, %p49;
	add.s64 	%rd418, %rd152, %rd153;
	add.s32 	%r276, %r276, 4096;
$L__BB8_36:
	setp.eq.s32 	%p50, %r42, 0;
	@%p50 bra 	$L__BB8_42;
	setp.lt.u32 	%p51, %r42, 4;
	@%p51 bra 	$L__BB8_39;
	cvt.u64.u32 	%rd155, %r276;
	add.s64 	%rd156, %rd406, %rd155;
	shl.b64 	%rd157, %rd156, 2;
	add.s64 	%rd158, %rd2, %rd157;
	ld.global.f32 	%f39, [%rd158];
	setp.gt.f32 	%p52, %f39, 0f00000000;
	selp.u64 	%rd159, 1, 0, %p52;
	add.s64 	%rd160, %rd418, %rd159;
	ld.global.f32 	%f40, [%rd158+2048];
	setp.gt.f32 	%p53, %f40, 0f00000000;
	selp.u64 	%rd161, 1, 0, %p53;
	add.s64 	%rd162, %rd160, %rd161;
	ld.global.f32 	%f41, [%rd158+4096];
	setp.gt.f32 	%p54, %f41, 0f00000000;
	selp.u64 	%rd163, 1, 0, %p54;
	add.s64 	%rd164, %rd162, %rd163;
	ld.global.f32 	%f42, [%rd158+6144];
	setp.gt.f32 	%p55, %f42, 0f00000000;
	selp.u64 	%rd165, 1, 0, %p55;
	add.s64 	%rd418, %rd164, %rd165;
	add.s32 	%r276, %r276, 2048;
$L__BB8_39:
	and.b32  	%r78, %r34, 3;
	setp.eq.s32 	%p56, %r78, 0;
	@%p56 bra 	$L__BB8_42;
	cvt.u64.u32 	%rd166, %r276;
	add.s64 	%rd167, %rd166, %rd405;
	shl.b64 	%rd168, %rd167, 2;
	add.s64 	%rd416, %rd2, %rd168;
	cvt.u16.u32 	%rs1, %r272;
	shr.u16 	%rs2, %rs1, 9;
	add.s16 	%rs3, %rs2, 1;
	cvt.u32.u16 	%r79, %rs3;
	and.b32  	%r80, %r79, 3;
	neg.s32 	%r279, %r80;
$L__BB8_41:
	.pragma "nounroll";
	ld.global.f32 	%f43, [%rd416];
	setp.gt.f32 	%p57, %f43, 0f00000000;
	selp.u64 	%rd169, 1, 0, %p57;
	add.s64 	%rd418, %rd418, %rd169;
	add.s64 	%rd416, %rd416, 2048;
	add.s32 	%r279, %r279, 1;
	setp.ne.s32 	%p58, %r279, 0;
	@%p58 bra 	$L__BB8_41;
$L__BB8_42:
	// begin inline asm
	mov.u32 %r81, %laneid;
	// end inline asm
	mov.b64 	{%r83, %r88}, %rd418;
	mov.b32 	%r89, 1;
	mov.b32 	%r130, 31;
	mov.b32 	%r131, -1;
	// begin inline asm
	shfl.sync.down.b32 %r82, %r83, %r89, %r130, %r131;
	// end inline asm
	// begin inline asm
	shfl.sync.down.b32 %r87, %r88, %r89, %r130, %r131;
	// end inline asm
	mov.b64 	%rd170, {%r82, %r87};
	setp.gt.s32 	%p59, %r81, 30;
	selp.b64 	%rd171, 0, %rd170, %p59;
	add.s64 	%rd172, %rd171, %rd418;
	mov.b64 	{%r93, %r98}, %rd172;
	mov.b32 	%r99, 2;
	// begin inline asm
	shfl.sync.down.b32 %r92, %r93, %r99, %r130, %r131;
	// end inline asm
	// begin inline asm
	shfl.sync.down.b32 %r97, %r98, %r99, %r130, %r131;
	// end inline asm
	mov.b64 	%rd173, {%r92, %r97};
	setp.gt.s32 	%p60, %r81, 29;
	selp.b64 	%rd174, 0, %rd173, %p60;
	add.s64 	%rd175, %rd174, %rd172;
	mov.b64 	{%r103, %r108}, %rd175;
	mov.b32 	%r109, 4;
	// begin inline asm
	shfl.sync.down.b32 %r102, %r103, %r109, %r130, %r131;
	// end inline asm
	// begin inline asm
	shfl.sync.down.b32 %r107, %r108, %r109, %r130, %r131;
	// end inline asm
	mov.b64 	%rd176, {%r102, %r107};
	setp.gt.s32 	%p61, %r81, 27;
	selp.b64 	%rd177, 0, %rd176, %p61;
	add.s64 	%rd178, %rd177, %rd175;
	mov.b64 	{%r113, %r118}, %rd178;
	mov.b32 	%r119, 8;
	// begin inline asm
	shfl.sync.down.b32 %r112, %r113, %r119, %r130, %r131;
	// end inline asm
	// begin inline asm
	shfl.sync.down.b32 %r117, %r118, %r119, %r130, %r131;
	// end inline asm
	mov.b64 	%rd179, {%r112, %r117};
	setp.gt.s32 	%p62, %r81, 23;
	selp.b64 	%rd180, 0, %rd179, %p62;
	add.s64 	%rd181, %rd180, %rd178;
	mov.b64 	{%r123, %r128}, %rd181;
	mov.b32 	%r129, 16;
	// begin inline asm
	shfl.sync.down.b32 %r122, %r123, %r129, %r130, %r131;
	// end inline asm
	// begin inline asm
	shfl.sync.down.b32 %r127, %r128, %r129, %r130, %r131;
	// end inline asm
	mov.b64 	%rd182, {%r122, %r127};
	setp.gt.s32 	%p63, %r81, 15;
	selp.b64 	%rd183, 0, %rd182, %p63;
	add.s64 	%rd419, %rd183, %rd181;
	setp.ne.s32 	%p64, %r81, 0;
	@%p64 bra 	$L__BB8_44;
	shr.u32 	%r132, %r27, 2;
	and.b32  	%r133, %r132, 248;
	mov.u32 	%r134, _ZZN3cub18CUB_300001_SM_10006detail6reduce18DeviceReduceKernelINS2_10policy_hubIlyN4cuda3std3__44plusIlEEE10Policy1000EN6thrust24THRUST_300001_SM_1000_NS18transform_iteratorI16is_positive_gainNSD_6detail15normal_iteratorINSD_10device_ptrIfEEEEllEEyS9_lNS7_10__identityEEEvT0_PT3_T1_NS0_13GridEvenShareISQ_EET2_T4_E12temp_storage;
	add.s32 	%r135, %r134, %r133;
	st.shared.u64 	[%r135+16], %rd419;
$L__BB8_44:
	bar.sync 	0;
	setp.ne.s32 	%p65, %r27, 0;
	@%p65 bra 	$L__BB8_46;
	ld.shared.u64 	%rd184, [_ZZN3cub18CUB_300001_SM_10006detail6reduce18DeviceReduceKernelINS2_10policy_hubIlyN4cuda3std3__44plusIlEEE10Policy1000EN6thrust24THRUST_300001_SM_1000_NS18transform_iteratorI16is_positive_gainNSD_6detail15normal_iteratorINSD_10device_ptrIfEEEEllEEyS9_lNS7_10__identityEEEvT0_PT3_T1_NS0_13GridEvenShareISQ_EET2_T4_E12temp_storage+24];
	add.s64 	%rd185, %rd184, %rd419;
	ld.shared.u64 	%rd186, [_ZZN3cub18CUB_300001_SM_10006detail6reduce18DeviceReduceKernelINS2_10policy_hubIlyN4cuda3std3__44plusIlEEE10Policy1000EN6thrust24THRUST_300001_SM_1000_NS18transform_iteratorI16is_positive_gainNSD_6detail15normal_iteratorINSD_10device_ptrIfEEEEllEEyS9_lNS7_10__identityEEEvT0_PT3_T1_NS0_13GridEvenShareISQ_EET2_T4_E12temp_storage+32];
	add.s64 	%rd187, %rd185, %rd186;
	ld.shared.u64 	%rd188, [_ZZN3cub18CUB_300001_SM_10006detail6reduce18DeviceReduceKernelINS2_10policy_hubIlyN4cuda3std3__44plusIlEEE10Policy1000EN6thrust24THRUST_300001_SM_1000_NS18transform_iteratorI16is_positive_gainNSD_6detail15normal_iteratorINSD_10device_ptrIfEEEEllEEyS9_lNS7_10__identityEEEvT0_PT3_T1_NS0_13GridEvenShareISQ_EET2_T4_E12temp_storage+40];
	add.s64 	%rd189, %rd187, %rd188;
	ld.shared.u64 	%rd190, [_ZZN3cub18CUB_300001_SM_10006detail6reduce18DeviceReduceKernelINS2_10policy_hubIlyN4cuda3std3__44plusIlEEE10Policy1000EN6thrust24THRUST_300001_SM_1000_NS18transform_iteratorI16is_positive_gainNSD_6detail15normal_iteratorINSD_10device_ptrIfEEEEllEEyS9_lNS7_10__identityEEEvT0_PT3_T1_NS0_13GridEvenShareISQ_EET2_T4_E12temp_storage+48];
	add.s64 	%rd191, %rd189, %rd190;
	ld.shared.u64 	%rd192, [_ZZN3cub18CUB_300001_SM_10006detail6reduce18DeviceReduceKernelINS2_10policy_hubIlyN4cuda3std3__44plusIlEEE10Policy1000EN6thrust24THRUST_300001_SM_1000_NS18transform_iteratorI16is_positive_gainNSD_6detail15normal_iteratorINSD_10device_ptrIfEEEEllEEyS9_lNS7_10__identityEEEvT0_PT3_T1_NS0_13GridEvenShareISQ_EET2_T4_E12temp_storage+56];
	add.s64 	%rd193, %rd191, %rd192;
	ld.shared.u64 	%rd194, [_ZZN3cub18CUB_300001_SM_10006detail6reduce18DeviceReduceKernelINS2_10policy_hubIlyN4cuda3std3__44plusIlEEE10Policy1000EN6thrust24THRUST_300001_SM_1000_NS18transform_iteratorI16is_positive_gainNSD_6detail15normal_iteratorINSD_10device_ptrIfEEEEllEEyS9_lNS7_10__identityEEEvT0_PT3_T1_NS0_13GridEvenShareISQ_EET2_T4_E12temp_storage+64];
	add.s64 	%rd195, %rd193, %rd194;
	ld.shared.u64 	%rd196, [_ZZN3cub18CUB_300001_SM_10006detail6reduce18DeviceReduceKernelINS2_10policy_hubIlyN4cuda3std3__44plusIlEEE10Policy1000EN6thrust24THRUST_300001_SM_1000_NS18transform_iteratorI16is_positive_gainNSD_6detail15normal_iteratorINSD_10device_ptrIfEEEEllEEyS9_lNS7_10__identityEEEvT0_PT3_T1_NS0_13GridEvenShareISQ_EET2_T4_E12temp_storage+72];
	add.s64 	%rd197, %rd195, %rd196;
	ld.shared.u64 	%rd198, [_ZZN3cub18CUB_300001_SM_10006detail6reduce18DeviceReduceKernelINS2_10policy_hubIlyN4cuda3std3__44plusIlEEE10Policy1000EN6thrust24THRUST_300001_SM_1000_NS18transform_iteratorI16is_positive_gainNSD_6detail15normal_iteratorINSD_10device_ptrIfEEEEllEEyS9_lNS7_10__identityEEEvT0_PT3_T1_NS0_13GridEvenShareISQ_EET2_T4_E12temp_storage+80];
	add.s64 	%rd199, %rd197, %rd198;
	ld.shared.u64 	%rd200, [_ZZN3cub18CUB_300001_SM_10006detail6reduce18DeviceReduceKernelINS2_10policy_hubIlyN4cuda3std3__44plusIlEEE10Policy1000EN6thrust24THRUST_300001_SM_1000_NS18transform_iteratorI16is_positive_gainNSD_6detail15normal_iteratorINSD_10device_ptrIfEEEEllEEyS9_lNS7_10__identityEEEvT0_PT3_T1_NS0_13GridEvenShareISQ_EET2_T4_E12temp_storage+88];
	add.s64 	%rd201, %rd199, %rd200;
	ld.shared.u64 	%rd202, [_ZZN3cub18CUB_300001_SM_10006detail6reduce18DeviceReduceKernelINS2_10policy_hubIlyN4cuda3std3__44plusIlEEE10Policy1000EN6thrust24THRUST_300001_SM_1000_NS18transform_iteratorI16is_positive_gainNSD_6detail15normal_iteratorINSD_10device_ptrIfEEEEllEEyS9_lNS7_10__identityEEEvT0_PT3_T1_NS0_13GridEvenShareISQ_EET2_T4_E12temp_storage+96];
	add.s64 	%rd203, %rd201, %rd202;
	ld.shared.u64 	%rd204, [_ZZN3cub18CUB_300001_SM_10006detail6reduce18DeviceReduceKernelINS2_10policy_hubIlyN4cuda3std3__44plusIlEEE10Policy1000EN6thrust24THRUST_300001_SM_1000_NS18transform_iteratorI16is_positive_gainNSD_6detail15normal_iteratorINSD_10device_ptrIfEEEEllEEyS9_lNS7_10__identityEEEvT0_PT3_T1_NS0_13GridEvenShareISQ_EET2_T4_E12temp_storage+104];
	add.s64 	%rd205, %rd203, %rd204;
	ld.shared.u64 	%rd206, [_ZZN3cub18CUB_300001_SM_10006detail6reduce18DeviceReduceKernelINS2_10policy_hubIlyN4cuda3std3__44plusIlEEE10Policy1000EN6thrust24THRUST_300001_SM_1000_NS18transform_iteratorI16is_positive_gainNSD_6detail15normal_iteratorINSD_10device_ptrIfEEEEllEEyS9_lNS7_10__identityEEEvT0_PT3_T1_NS0_13GridEvenShareISQ_EET2_T4_E12temp_storage+112];
	add.s64 	%rd207, %rd205, %rd206;
	ld.shared.u64 	%rd208, [_ZZN3cub18CUB_300001_SM_10006detail6reduce18DeviceReduceKernelINS2_10policy_hubIlyN4cuda3std3__44plusIlEEE10Policy1000EN6thrust24THRUST_300001_SM_1000_NS18transform_iteratorI16is_positive_gainNSD_6detail15normal_iteratorINSD_10device_ptrIfEEEEllEEyS9_lNS7_10__identityEEEvT0_PT3_T1_NS0_13GridEvenShareISQ_EET2_T4_E12temp_storage+120];
	add.s64 	%rd209, %rd207, %rd208;
	ld.shared.u64 	%rd210, [_ZZN3cub18CUB_300001_SM_10006detail6reduce18DeviceReduceKernelINS2_10policy_hubIlyN4cuda3std3__44plusIlEEE10Policy1000EN6thrust24THRUST_300001_SM_1000_NS18transform_iteratorI16is_positive_gainNSD_6detail15normal_iteratorINSD_10device_ptrIfEEEEllEEyS9_lNS7_10__identityEEEvT0_PT3_T1_NS0_13GridEvenShareISQ_EET2_T4_E12temp_storage+128];
	add.s64 	%rd211, %rd209, %rd210;
	ld.shared.u64 	%rd212, [_ZZN3cub18CUB_300001_SM_10006detail6reduce18DeviceReduceKernelINS2_10policy_hubIlyN4cuda3std3__44plusIlEEE10Policy1000EN6thrust24THRUST_300001_SM_1000_NS18transform_iteratorI16is_positive_gainNSD_6detail15normal_iteratorINSD_10device_ptrIfEEEEllEEyS9_lNS7_10__identityEEEvT0_PT3_T1_NS0_13GridEvenShareISQ_EET2_T4_E12temp_storage+136];
	add.s64 	%rd419, %rd211, %rd212;
$L__BB8_46:
	mov.u32 	%r263, %tid.x;
	setp.ne.s32 	%p137, %r263, 0;
	@%p137 bra 	$L__BB8_48;
	ld.param.u64 	%rd392, [_ZN3cub18CUB_300001_SM_10006detail6reduce18DeviceReduceKernelINS2_10policy_hubIlyN4cuda3std3__44plusIlEEE10Policy1000EN6thrust24THRUST_300001_SM_1000_NS18transform_iteratorI16is_positive_gainNSD_6detail15normal_iteratorINSD_10device_ptrIfEEEEllEEyS9_lNS7_10__identityEEEvT0_PT3_T1_NS0_13GridEvenShareISQ_EET2_T4__param_1];
	cvta.to.global.u64 	%rd389, %rd392;
	mul.wide.u32 	%rd390, %r2, 8;
	add.s64 	%rd391, %rd389, %rd390;
	st.global.u64 	[%rd391], %rd419;
$L__BB8_48:
	ret;

}
	// .globl	_ZN3cub18CUB_300001_SM_10006detail6reduce28DeviceReduceSingleTileKernelINS2_10policy_hubIlyN4cuda3std3__44plusIlEEE10Policy1000EPlSC_iS9_llNS7_10__identityEEEvT0_T1_T2_T3_T4_T6_
.visible .entry _ZN3cub18CUB_300001_SM_10006detail6reduce28DeviceReduceSingleTileKernelINS2_10policy_hubIlyN4cuda3std3__44plusIlEEE10Policy1000EPlSC_iS9_llNS7_10__identityEEEvT0_T1_T2_T3_T4_T6_(
	.param .u64 .ptr .align 1 _ZN3cub18CUB_300001_SM_10006detail6reduce28DeviceReduceSingleTileKernelINS2_10policy_hubIlyN4cuda3std3__44plusIlEEE10Policy1000EPlSC_iS9_llNS7_10__identityEEEvT0_T1_T2_T3_T4_T6__param_0,
	.param .u64 .ptr .align 1 _ZN3cub18CUB_300001_SM_10006detail6reduce28DeviceReduceSingleTileKernelINS2_10policy_hubIlyN4cuda3std3__44plusIlEEE10Policy1000EPlSC_iS9_llNS7_10__identityEEEvT0_T1_T2_T3_T4_T6__param_1,
	.param .u32 _ZN3cub18CUB_300001_SM_10006detail6reduce28DeviceReduceSingleTileKernelINS2_10policy_hubIlyN4cuda3std3__44plusIlEEE10Policy1000EPlSC_iS9_llNS7_10__identityEEEvT0_T1_T2_T3_T4_T6__param_2,
	.param .align 1 .b8 _ZN3cub18CUB_300001_SM_10006detail6reduce28DeviceReduceSingleTileKernelINS2_10policy_hubIlyN4cuda3std3__44plusIlEEE10Policy1000EPlSC_iS9_llNS7_10__identityEEEvT0_T1_T2_T3_T4_T6__param_3[1],
	.param .u64 _ZN3cub18CUB_300001_SM_10006detail6reduce28DeviceReduceSingleTileKernelINS2_10policy_hubIlyN4cuda3std3__44plusIlEEE10Policy1000EPlSC_iS9_llNS7_10__identityEEEvT0_T1_T2_T3_T4_T6__param_4,
	.param .align 1 .b8 _ZN3cub18CUB_300001_SM_10006detail6reduce28DeviceReduceSingleTileKernelINS2_10policy_hubIlyN4cuda3std3__44plusIlEEE10Policy1000EPlSC_iS9_llNS7_10__identityEEEvT0_T1_T2_T3_T4_T6__param_5[1]
)
.maxntid 512
.minnctapersm 1
{
	.reg .pred 	%p<58>;
	.reg .b32 	%r<238>;
	.reg .b64 	%rd<281>;
	// demoted variable
	.shared .align 8 .b8 _ZZN3cub18CUB_300001_SM_10006detail6reduce28DeviceReduceSingleTileKernelINS2_10policy_hubIlyN4cuda3std3__44plusIlEEE10Policy1000EPlSC_iS9_llNS7_10__identityEEEvT0_T1_T2_T3_T4_T6_E12temp_storage[152];
	ld.param.u64 	%rd35, [_ZN3cub18CUB_300001_SM_10006detail6reduce28DeviceReduceSingleTileKernelINS2_10policy_hubIlyN4cuda3std3__44plusIlEEE10Policy1000EPlSC_iS9_llNS7_10__identityEEEvT0_T1_T2_T3_T4_T6__param_0];
	ld.param.u64 	%rd37, [_ZN3cub18CUB_300001_SM_10006detail6reduce28DeviceReduceSingleTileKernelINS2_10policy_hubIlyN4cuda3std3__44plusIlEEE10Policy1000EPlSC_iS9_llNS7_10__identityEEEvT0_T1_T2_T3_T4_T6__param_1];
	ld.param.u32 	%r34, [_ZN3cub18CUB_300001_SM_10006detail6reduce28DeviceReduceSingleTileKernelINS2_10policy_hubIlyN4cuda3std3__44plusIlEEE10Policy1000EPlSC_iS9_llNS7_10__identityEEEvT0_T1_T2_T3_T4_T6__param_2];
	ld.param.u64 	%rd36, [_ZN3cub18CUB_300001_SM_10006detail6reduce28DeviceReduceSingleTileKernelINS2_10policy_hubIlyN4cuda3std3__44plusIlEEE10Policy1000EPlSC_iS9_llNS7_10__identityEEEvT0_T1_T2_T3_T4_T6__param_4];
	cvta.to.global.u64 	%rd1, %rd37;
	setp.ne.s32 	%p1, %r34, 0;
	@%p1 bra 	$L__BB9_3;
	mov.u32 	%r224, %tid.x;
	setp.ne.s32 	%p57, %r224, 0;
	@%p57 bra 	$L__BB9_39;
	st.global.u64 	[%rd1], %rd36;
	bra.uni 	$L__BB9_39;
$L__BB9_3:
	setp.gt.s32 	%p2, %r34, 3583;
	@%p2 bra 	$L__BB9_21;
	mov.u32 	%r1, %tid.x;
	setp.ge.s32 	%p19, %r1, %r34;
	mov.b64 	%rd271, 0;
	mov.u32 	%r228, %r1;
	@%p19 bra 	$L__BB9_6;
	mul.wide.u32 	%rd146, %r1, 8;
	add.s64 	%rd145, %rd35, %rd146;
	// begin inline asm
	ld.global.nc.u64 %rd271, [%rd145];
	// end inline asm
	add.s32 	%r228, %r1, 512;
$L__BB9_6:
	setp.ge.s32 	%p20, %r228, %r34;
	@%p20 bra 	$L__BB9_12;
	not.b32 	%r100, %r228;
	add.s32 	%r4, %r34, %r100;
	and.b32  	%r101, %r4, 1536;
	setp.eq.s32 	%p21, %r101, 1536;
	@%p21 bra 	$L__BB9_10;
	mul.wide.u32 	%rd148, %r228, 8;
	add.s64 	%rd266, %rd35, %rd148;
	shr.u32 	%r102, %r4, 9;
	add.s32 	%r103, %r102, 1;
	and.b32  	%r104, %r103, 3;
	neg.s32 	%r226, %r104;
$L__BB9_9:
	.pragma "nounroll";
	// begin inline asm
	ld.global.nc.u64 %rd149, [%rd266];
	// end inline asm
	add.s64 	%rd271, %rd149, %rd271;
	add.s32 	%r228, %r228, 512;
	add.s64 	%rd266, %rd266, 4096;
	add.s32 	%r226, %r226, 1;
	setp.ne.s32 	%p22, %r226, 0;
	@%p22 bra 	$L__BB9_9;
$L__BB9_10:
	setp.lt.u32 	%p23, %r4, 1536;
	@%p23 bra 	$L__BB9_12;
$L__BB9_11:
	mul.wide.s32 	%rd159, %r228, 8;
	add.s64 	%rd152, %rd35, %rd159;
	// begin inline asm
	ld.global.nc.u64 %rd151, [%rd152];
	// end inline asm
	add.s64 	%rd160, %rd151, %rd271;
	add.s64 	%rd154, %rd152, 4096;
	// begin inline asm
	ld.global.nc.u64 %rd153, [%rd154];
	// end inline asm
	add.s64 	%rd161, %rd153, %rd160;
	add.s64 	%rd156, %rd152, 8192;
	// begin inline asm
	ld.global.nc.u64 %rd155, [%rd156];
	// end inline asm
	add.s64 	%rd162, %rd155, %rd161;
	add.s64 	%rd158, %rd152, 12288;
	// begin inline asm
	ld.global.nc.u64 %rd157, [%rd158];
	// end inline asm
	add.s64 	%rd271, %rd157, %rd162;
	add.s32 	%r228, %r228, 2048;
	setp.lt.s32 	%p24, %r228, %r34;
	@%p24 bra 	$L__BB9_11;
$L__BB9_12:
	setp.lt.s32 	%p25, %r34, 512;
	@%p25 bra 	$L__BB9_17;
	// begin inline asm
	mov.u32 %r168, %laneid;
	// end inline asm
	mov.b64 	{%r170, %r175}, %rd271;
	mov.b32 	%r176, 1;
	mov.b32 	%r217, 31;
	mov.b32 	%r218, -1;
	// begin inline asm
	shfl.sync.down.b32 %r169, %r170, %r176, %r217, %r218;
	// end inline asm
	// begin inline asm
	shfl.sync.down.b32 %r174, %r175, %r176, %r217, %r218;
	// end inline asm
	mov.b64 	%rd221, {%r169, %r174};
	setp.gt.s32 	%p49, %r168, 30;
	selp.b64 	%rd222, 0, %rd221, %p49;
	add.s64 	%rd223, %rd222, %rd271;
	mov.b64 	{%r180, %r185}, %rd223;
	mov.b32 	%r186, 2;
	// begin inline asm
	shfl.sync.down.b32 %r179, %r180, %r186, %r217, %r218;
	// end inline asm
	// begin inline asm
	shfl.sync.down.b32 %r184, %r185, %r186, %r217, %r218;
	// end inline asm
	mov.b64 	%rd224, {%r179, %r184};
	setp.gt.s32 	%p50, %r168, 29;
	selp.b64 	%rd225, 0, %rd224, %p50;
	add.s64 	%rd226, %rd225, %rd223;
	mov.b64 	{%r190, %r195}, %rd226;
	mov.b32 	%r196, 4;
	// begin inline asm
	shfl.sync.down.b32 %r189, %r190, %r196, %r217, %r218;
	// end inline asm
	// begin inline asm
	shfl.sync.down.b32 %r194, %r195, %r196, %r217, %r218;
	// end inline asm
	mov.b64 	%rd227, {%r189, %r194};
	setp.gt.s32 	%p51, %r168, 27;
	selp.b64 	%rd228, 0, %rd227, %p51;
	add.s64 	%rd229, %rd228, %rd226;
	mov.b64 	{%r200, %r205}, %rd229;
	mov.b32 	%r206, 8;
	// begin inline asm
	shfl.sync.down.b32 %r199, %r200, %r206, %r217, %r218;
	// end inline asm
	// begin inline asm
	shfl.sync.down.b32 %r204, %r205, %r206, %r217, %r218;
	// end inline asm
	mov.b64 	%rd230, {%r199, %r204};
	setp.gt.s32 	%p52, %r168, 23;
	selp.b64 	%rd231, 0, %rd230, %p52;
	add.s64 	%rd232, %rd231, %rd229;
	mov.b64 	{%r210, %r215}, %rd232;
	mov.b32 	%r216, 16;
	// begin inline asm
	shfl.sync.down.b32 %r209, %r210, %r216, %r217, %r218;
	// end inline asm
	// begin inline asm
	shfl.sync.down.b32 %r214, %r215, %r216, %r217, %r218;
	// end inline asm
	mov.b64 	%rd233, {%r209, %r214};
	setp.gt.s32 	%p53, %r168, 15;
	selp.b64 	%rd234, 0, %rd233, %p53;
	add.s64 	%rd280, %rd234, %rd232;
	setp.ne.s32 	%p54, %r168, 0;
	@%p54 bra 	$L__BB9_15;
	shr.u32 	%r219, %r1, 2;
	and.b32  	%r220, %r219, 248;
	mov.u32 	%r221, _ZZN3cub18CUB_300001_SM_10006detail6reduce28DeviceReduceSingleTileKernelINS2_10policy_hubIlyN4cuda3std3__44plusIlEEE10Policy1000EPlSC_iS9_llNS7_10__identityEEEvT0_T1_T2_T3_T4_T6_E12temp_storage;
	add.s32 	%r222, %r221, %r220;
	st.shared.u64 	[%r222+16], %rd280;
$L__BB9_15:
	bar.sync 	0;
	setp.ne.s32 	%p55, %r1, 0;
	@%p55 bra 	$L__BB9_37;
	ld.shared.u64 	%rd235, [_ZZN3cub18CUB_300001_SM_10006detail6reduce28DeviceReduceSingleTileKernelINS2_10policy_hubIlyN4cuda3std3__44plusIlEEE10Policy1000EPlSC_iS9_llNS7_10__identityEEEvT0_T1_T2_T3_T4_T6_E12temp_storage+24];
	add.s64 	%rd236, %rd235, %rd280;
	ld.shared.u64 	%rd237, [_ZZN3cub18CUB_300001_SM_10006detail6reduce28DeviceReduceSingleTileKernelINS2_10policy_hubIlyN4cuda3std3__44plusIlEEE10Policy1000EPlSC_iS9_llNS7_10__identityEEEvT0_T1_T2_T3_T4_T6_E12temp_storage+32];
	add.s64 	%rd238, %rd236, %rd237;
	ld.shared.u64 	%rd239, [_ZZN3cub18CUB_300001_SM_10006detail6reduce28DeviceReduceSingleTileKernelINS2_10policy_hubIlyN4cuda3std3__44plusIlEEE10Policy1000EPlSC_iS9_llNS7_10__identityEEEvT0_T1_T2_T3_T4_T6_E12temp_storage+40];
	add.s64 	%rd240, %rd238, %rd239;
	ld.shared.u64 	%rd241, [_ZZN3cub18CUB_300001_SM_10006detail6reduce28DeviceReduceSingleTileKernelINS2_10policy_hubIlyN4cuda3std3__44plusIlEEE10Policy1000EPlSC_iS9_llNS7_10__identityEEEvT0_T1_T2_T3_T4_T6_E12temp_storage+48];
	add.s64 	%rd242, %rd240, %rd241;
	ld.shared.u64 	%rd243, [_ZZN3cub18CUB_300001_SM_10006detail6reduce28DeviceReduceSingleTileKernelINS2_10policy_hubIlyN4cuda3std3__44plusIlEEE10Policy1000EPlSC_iS9_llNS7_10__identityEEEvT0_T1_T2_T3_T4_T6_E12temp_storage+56];
	add.s64 	%rd244, %rd242, %rd243;
	ld.shared.u64 	%rd245, [_ZZN3cub18CUB_300001_SM_10006detail6reduce28DeviceReduceSingleTileKernelINS2_10policy_hubIlyN4cuda3std3__44plusIlEEE10Policy1000EPlSC_iS9_llNS7_10__identityEEEvT0_T1_T2_T3_T4_T6_E12temp_storage+64];
	add.s64 	%rd246, %rd244, %rd245;
	ld.shared.u64 	%rd247, [_ZZN3cub18CUB_300001_SM_10006detail6reduce28DeviceReduceSingleTileKernelINS2_10policy_hubIlyN4cuda3std3__44plusIlEEE10Policy1000EPlSC_iS9_llNS7_10__identityEEEvT0_T1_T2_T3_T4_T6_E12temp_storage+72];
	add.s64 	%rd248, %rd246, %rd247;
	ld.shared.u64 	%rd249, [_ZZN3cub18CUB_300001_SM_10006detail6reduce28DeviceReduceSingleTileKernelINS2_10policy_hubIlyN4cuda3std3__44plusIlEEE10Policy1000EPlSC_iS9_llNS7_10__identityEEEvT0_T1_T2_T3_T4_T6_E12temp_storage+80];
	add.s64 	%rd250, %rd248, %rd249;
	ld.shared.u64 	%rd251, [_ZZN3cub18CUB_300001_SM_10006detail6reduce28DeviceReduceSingleTileKernelINS2_10policy_hubIlyN4cuda3std3__44plusIlEEE10Policy1000EPlSC_iS9_llNS7_10__identityEEEvT0_T1_T2_T3_T4_T6_E12temp_storage+88];
	add.s64 	%rd252, %rd250, %rd251;
	ld.shared.u64 	%rd253, [_ZZN3cub18CUB_300001_SM_10006detail6reduce28DeviceReduceSingleTileKernelINS2_10policy_hubIlyN4cuda3std3__44plusIlEEE10Policy1000EPlSC_iS9_llNS7_10__identityEEEvT0_T1_T2_T3_T4_T6_E12temp_storage+96];
	add.s64 	%rd254, %rd252, %rd253;
	ld.shared.u64 	%rd255, [_ZZN3cub18CUB_300001_SM_10006detail6reduce28DeviceReduceSingleTileKernelINS2_10policy_hubIlyN4cuda3std3__44plusIlEEE10Policy1000EPlSC_iS9_llNS7_10__identityEEEvT0_T1_T2_T3_T4_T6_E12temp_storage+104];
	add.s64 	%rd256, %rd254, %rd255;
	ld.shared.u64 	%rd257, [_ZZN3cub18CUB_300001_SM_10006detail6reduce28DeviceReduceSingleTileKernelINS2_10policy_hubIlyN4cuda3std3__44plusIlEEE10Policy1000EPlSC_iS9_llNS7_10__identityEEEvT0_T1_T2_T3_T4_T6_E12temp_storage+112];
	add.s64 	%rd258, %rd256, %rd257;
	ld.shared.u64 	%rd259, [_ZZN3cub18CUB_300001_SM_10006detail6reduce28DeviceReduceSingleTileKernelINS2_10policy_hubIlyN4cuda3std3__44plusIlEEE10Policy1000EPlSC_iS9_llNS7_10__identityEEEvT0_T1_T2_T3_T4_T6_E12temp_storage+120];
	add.s64 	%rd260, %rd258, %rd259;
	ld.shared.u64 	%rd261, [_ZZN3cub18CUB_300001_SM_10006detail6reduce28DeviceReduceSingleTileKernelINS2_10policy_hubIlyN4cuda3std3__44plusIlEEE10Policy1000EPlSC_iS9_llNS7_10__identityEEEvT0_T1_T2_T3_T4_T6_E12temp_storage+128];
	add.s64 	%rd262, %rd260, %rd261;
	ld.shared.u64 	%rd263, [_ZZN3cub18CUB_300001_SM_10006detail6reduce28DeviceReduceSingleTileKernelINS2_10policy_hubIlyN4cuda3std3__44plusIlEEE10Policy1000EPlSC_iS9_llNS7_10__identityEEEvT0_T1_T2_T3_T4_T6_E12temp_storage+136];
	add.s64 	%rd280, %rd262, %rd263;
	bra.uni 	$L__BB9_37;
$L__BB9_17:
	// begin inline asm
	mov.u32 %r105, %laneid;
	// end inline asm
	and.b32  	%r156, %r1, 992;
	add.s32 	%r157, %r156, 32;
	setp.gt.s32 	%p26, %r157, %r34;
	not.b32 	%r158, %r156;
	add.s32 	%r159, %r34, %r158;
	selp.b32 	%r154, %r159, 31, %p26;
	mov.b64 	{%r107, %r112}, %rd271;
	mov.b32 	%r113, 1;
	mov.b32 	%r155, -1;
	// begin inline asm
	shfl.sync.down.b32 %r106, %r107, %r113, %r154, %r155;
	// end inline asm
	// begin inline asm
	shfl.sync.down.b32 %r111, %r112, %r113, %r154, %r155;
	// end inline asm
	mov.b64 	%rd163, {%r106, %r111};
	setp.lt.s32 	%p27, %r105, %r154;
	selp.b64 	%rd164, %rd163, 0, %p27;
	add.s64 	%rd165, %rd164, %rd271;
	mov.b64 	{%r117, %r122}, %rd165;
	mov.b32 	%r123, 2;
	// begin inline asm
	shfl.sync.down.b32 %r116, %r117, %r123, %r154, %r155;
	// end inline asm
	// begin inline asm
	shfl.sync.down.b32 %r121, %r122, %r123, %r154, %r155;
	// end inline asm
	mov.b64 	%rd166, {%r116, %r121};
	add.s32 	%r160, %r105, 2;
	setp.gt.s32 	%p28, %r160, %r154;
	selp.b64 	%rd167, 0, %rd166, %p28;
	add.s64 	%rd168, %rd167, %rd165;
	mov.b64 	{%r127, %r132}, %rd168;
	mov.b32 	%r133, 4;
	// begin inline asm
	shfl.sync.down.b32 %r126, %r127, %r133, %r154, %r155;
	// end inline asm
	// begin inline asm
	shfl.sync.down.b32 %r131, %r132, %r133, %r154, %r155;
	// end inline asm
	mov.b64 	%rd169, {%r126, %r131};
	add.s32 	%r161, %r105, 4;
	setp.gt.s32 	%p29, %r161, %r154;
	selp.b64 	%rd170, 0, %rd169, %p29;
	add.s64 	%rd171, %rd170, %rd168;
	mov.b64 	{%r137, %r142}, %rd171;
	mov.b32 	%r143, 8;
	// begin inline asm
	shfl.sync.down.b32 %r136, %r137, %r143, %r154, %r155;
	// end inline asm
	// begin inline asm
	shfl.sync.down.b32 %r141, %r142, %r143, %r154, %r155;
	// end inline asm
	mov.b64 	%rd172, {%r136, %r141};
	add.s32 	%r162, %r105, 8;
	setp.gt.s32 	%p30, %r162, %r154;
	selp.b64 	%rd173, 0, %rd172, %p30;
	add.s64 	%rd174, %rd173, %rd171;
	mov.b64 	{%r147, %r152}, %rd174;
	mov.b32 	%r153, 16;
	// begin inline asm
	shfl.sync.down.b32 %r146, %r147, %r153, %r154, %r155;
	// end inline asm
	// begin inline asm
	shfl.sync.down.b32 %r151, %r152, %r153, %r154, %r155;
	// end inline asm
	mov.b64 	%rd175, {%r146, %r151};
	add.s32 	%r163, %r105, 16;
	setp.gt.s32 	%p31, %r163, %r154;
	selp.b64 	%rd176, 0, %rd175, %p31;
	add.s64 	%rd280, %rd176, %rd174;
	setp.ne.s32 	%p32, %r105, 0;
	@%p32 bra 	$L__BB9_19;
	shr.u32 	%r164, %r1, 2;
	and.b32  	%r165, %r164, 248;
	mov.u32 	%r166, _ZZN3cub18CUB_300001_SM_10006detail6reduce28DeviceReduceSingleTileKernelINS2_10policy_hubIlyN4cuda3std3__44plusIlEEE10Policy1000EPlSC_iS9_llNS7_10__identityEEEvT0_T1_T2_T3_T4_T6_E12temp_storage;
	add.s32 	%r167, %r166, %r165;
	st.shared.u64 	[%r167+16], %rd280;
$L__BB9_19:
	bar.sync 	0;
	setp.ne.s32 	%p33, %r1, 0;
	@%p33 bra 	$L__BB9_37;
	setp.gt.s32 	%p34, %r34, 32;
	ld.shared.u64 	%rd177, [_ZZN3cub18CUB_300001_SM_10006detail6reduce28DeviceReduceSingleTileKernelINS2_10policy_hubIlyN4cuda3std3__44plusIlEEE10Policy1000EPlSC_iS9_llNS7_10__identityEEEvT0_T1_T2_T3_T4_T6_E12temp_storage+24];
	selp.b64 	%rd178, %rd177, 0, %p34;
	add.s64 	%rd179, %rd178, %rd280;
	setp.gt.s32 	%p35, %r34, 64;
	ld.shared.u64 	%rd180, [_ZZN3cub18CUB_300001_SM_10006detail6reduce28DeviceReduceSingleTileKernelINS2_10policy_hubIlyN4cuda3std3__44plusIlEEE10Policy1000EPlSC_iS9_llNS7_10__identityEEEvT0_T1_T2_T3_T4_T6_E12temp_storage+32];
	selp.b64 	%rd181, %rd180, 0, %p35;
	add.s64 	%rd182, %rd179, %rd181;
	setp.gt.s32 	%p36, %r34, 96;
	ld.shared.u64 	%rd183, [_ZZN3cub18CUB_300001_SM_10006detail6reduce28DeviceReduceSingleTileKernelINS2_10policy_hubIlyN4cuda3std3__44plusIlEEE10Policy1000EPlSC_iS9_llNS7_10__identityEEEvT0_T1_T2_T3_T4_T6_E12temp_storage+40];
	selp.b64 	%rd184, %rd183, 0, %p36;
	add.s64 	%rd185, %rd182, %rd184;
	setp.gt.s32 	%p37, %r34, 128;
	ld.shared.u64 	%rd186, [_ZZN3cub18CUB_300001_SM_10006detail6reduce28DeviceReduceSingleTileKernelINS2_10policy_hubIlyN4cuda3std3__44plusIlEEE10Policy1000EPlSC_iS9_llNS7_10__identityEEEvT0_T1_T2_T3_T4_T6_E12temp_storage+48];
	selp.b64 	%rd187, %rd186, 0, %p37;
	add.s64 	%rd188, %rd185, %rd187;
	setp.gt.s32 	%p38, %r34, 160;
	ld.shared.u64 	%rd189, [_ZZN3cub18CUB_300001_SM_10006detail6reduce28DeviceReduceSingleTileKernelINS2_10policy_hubIlyN4cuda3std3__44plusIlEEE10Policy1000EPlSC_iS9_llNS7_10__identityEEEvT0_T1_T2_T3_T4_T6_E12temp_storage+56];
	selp.b64 	%rd190, %rd189, 0, %p38;
	add.s64 	%rd191, %rd188, %rd190;
	setp.gt.s32 	%p39, %r34, 192;
	ld.shared.u64 	%rd192, [_ZZN3cub18CUB_300001_SM_10006detail6reduce28DeviceReduceSingleTileKernelINS2_10policy_hubIlyN4cuda3std3__44plusIlEEE10Policy1000EPlSC_iS9_llNS7_10__identityEEEvT0_T1_T2_T3_T4_T6_E12temp_storage+64];
	selp.b64 	%rd193, %rd192, 0, %p39;
	add.s64 	%rd194, %rd191, %rd193;
	setp.gt.s32 	%p40, %r34, 224;
	ld.shared.u64 	%rd195, [_ZZN3cub18CUB_300001_SM_10006detail6reduce28DeviceReduceSingleTileKernelINS2_10policy_hubIlyN4cuda3std3__44plusIlEEE10Policy1000EPlSC_iS9_llNS7_10__identityEEEvT0_T1_T2_T3_T4_T6_E12temp_storage+72];
	selp.b64 	%rd196, %rd195, 0, %p40;
	add.s64 	%rd197, %rd194, %rd196;
	setp.gt.s32 	%p41, %r34, 256;
	ld.shared.u64 	%rd198, [_ZZN3cub18CUB_300001_SM_10006detail6reduce28DeviceReduceSingleTileKernelINS2_10policy_hubIlyN4cuda3std3__44plusIlEEE10Policy1000EPlSC_iS9_llNS7_10__identityEEEvT0_T1_T2_T3_T4_T6_E12temp_storage+80];
	selp.b64 	%rd199, %rd198, 0, %p41;
	add.s64 	%rd200, %rd197, %rd199;
	setp.gt.s32 	%p42, %r34, 288;
	ld.shared.u64 	%rd201, [_ZZN3cub18CUB_300001_SM_10006detail6reduce28DeviceReduceSingleTileKernelINS2_10policy_hubIlyN4cuda3std3__44plusIlEEE10Policy1000EPlSC_iS9_llNS7_10__identityEEEvT0_T1_T2_T3_T4_T6_E12temp_storage+88];
	selp.b64 	%rd202, %rd201, 0, %p42;
	add.s64 	%rd203, %rd200, %rd202;
	setp.gt.s32 	%p43, %r34, 320;
	ld.shared.u64 	%rd204, [_ZZN3cub18CUB_300001_SM_10006detail6reduce28DeviceReduceSingleTileKernelINS2_10policy_hubIlyN4cuda3std3__44plusIlEEE10Policy1000EPlSC_iS9_llNS7_10__identityEEEvT0_T1_T2_T3_T4_T6_E12temp_storage+96];
	selp.b64 	%rd205, %rd204, 0, %p43;
	add.s64 	%rd206, %rd203, %rd205;
	setp.gt.s32 	%p44, %r34, 352;
	ld.shared.u64 	%rd207, [_ZZN3cub18CUB_300001_SM_10006detail6reduce28DeviceReduceSingleTileKernelINS2_10policy_hubIlyN4cuda3std3__44plusIlEEE10Policy1000EPlSC_iS9_llNS7_10__identityEEEvT0_T1_T2_T3_T4_T6_E12temp_storage+104];
	selp.b64 	%rd208, %rd207, 0, %p44;
	add.s64 	%rd209, %rd206, %rd208;
	setp.gt.s32 	%p45, %r34, 384;
	ld.shared.u64 	%rd210, [_ZZN3cub18CUB_300001_SM_10006detail6reduce28DeviceReduceSingleTileKernelINS2_10policy_hubIlyN4cuda3std3__44plusIlEEE10Policy1000EPlSC_iS9_llNS7_10__identityEEEvT0_T1_T2_T3_T4_T6_E12temp_storage+112];
	selp.b64 	%rd211, %rd210, 0, %p45;
	add.s64 	%rd212, %rd209, %rd211;
	setp.gt.s32 	%p46, %r34, 416;
	ld.shared.u64 	%rd213, [_ZZN3cub18CUB_300001_SM_10006detail6reduce28DeviceReduceSingleTileKernelINS2_10policy_hubIlyN4cuda3std3__44plusIlEEE10Policy1000EPlSC_iS9_llNS7_10__identityEEEvT0_T1_T2_T3_T4_T6_E12temp_storage+120];
	selp.b64 	%rd214, %rd213, 0, %p46;
	add.s64 	%rd215, %rd212, %rd214;
	setp.gt.s32 	%p47, %r34, 448;
	ld.shared.u64 	%rd216, [_ZZN3cub18CUB_300001_SM_10006detail6reduce28DeviceReduceSingleTileKernelINS2_10policy_hubIlyN4cuda3std3__44plusIlEEE10Policy1000EPlSC_iS9_llNS7_10__identityEEEvT0_T1_T2_T3_T4_T6_E12temp_storage+128];
	selp.b64 	%rd217, %rd216, 0, %p47;
	add.s64 	%rd218, %rd215, %rd217;
	setp.gt.s32 	%p48, %r34, 480;
	ld.shared.u64 	%rd219, [_ZZN3cub18CUB_300001_SM_10006detail6reduce28DeviceReduceSingleTileKernelINS2_10policy_hubIlyN4cuda3std3__44plusIlEEE10Policy1000EPlSC_iS9_llNS7_10__identityEEEvT0_T1_T2_T3_T4_T6_E12temp_storage+136];
	selp.b64 	%rd220, %rd219, 0, %p48;
	add.s64 	%rd280, %rd218, %rd220;
	bra.uni 	$L__BB9_37;
$L__BB9_21:
	mov.u32 	%r13, %tid.x;
	mul.wide.u32 	%rd52, %r13, 8;
	add.s64 	%rd39, %rd35, %rd52;
	// begin inline asm
	ld.global.nc.u64 %rd38, [%rd39];
	// end inline asm
	add.s64 	%rd41, %rd39, 4096;
	// begin inline asm
	ld.global.nc.u64 %rd40, [%rd41];
	// end inline asm
	add.s64 	%rd43, %rd39, 8192;
	// begin inline asm
	ld.global.nc.u64 %rd42, [%rd43];
	// end inline asm
	add.s64 	%rd45, %rd39, 12288;
	// begin inline asm
	ld.global.nc.u64 %rd44, [%rd45];
	// end inline asm
	add.s64 	%rd47, %rd39, 16384;
	// begin inline asm
	ld.global.nc.u64 %rd46, [%rd47];
	// end inline asm
	add.s64 	%rd49, %rd39, 20480;
	// begin inline asm
	ld.global.nc.u64 %rd48, [%rd49];
	// end inline asm
	add.s64 	%rd51, %rd39, 24576;
	// begin inline asm
	ld.global.nc.u64 %rd50, [%rd51];
	// end inline asm
	add.s64 	%rd53, %rd40, %rd38;
	add.s64 	%rd54, %rd42, %rd53;
	add.s64 	%rd55, %rd44, %rd54;
	add.s64 	%rd56, %rd46, %rd55;
	add.s64 	%rd57, %rd48, %rd56;
	add.s64 	%rd279, %rd50, %rd57;
	setp.lt.u32 	%p3, %r34, 7168;
	mov.b32 	%r231, 3584;
	@%p3 bra 	$L__BB9_25;
	add.s32 	%r14, %r34, -3584;
	mov.b32 	%r231, 3584;
$L__BB9_23:
	add.s32 	%r37, %r231, %r13;
	mul.wide.u32 	%rd72, %r37, 8;
	add.s64 	%rd59, %rd35, %rd72;
	// begin inline asm
	ld.global.nc.u64 %rd58, [%rd59];
	// end inline asm
	add.s64 	%rd61, %rd59, 4096;
	// begin inline asm
	ld.global.nc.u64 %rd60, [%rd61];
	// end inline asm
	add.s64 	%rd63, %rd59, 8192;
	// begin inline asm
	ld.global.nc.u64 %rd62, [%rd63];
	// end inline asm
	add.s64 	%rd65, %rd59, 12288;
	// begin inline asm
	ld.global.nc.u64 %rd64, [%rd65];
	// end inline asm
	add.s64 	%rd67, %rd59, 16384;
	// begin inline asm
	ld.global.nc.u64 %rd66, [%rd67];
	// end inline asm
	add.s64 	%rd69, %rd59, 20480;
	// begin inline asm
	ld.global.nc.u64 %rd68, [%rd69];
	// end inline asm
	add.s64 	%rd71, %rd59, 24576;
	// begin inline asm
	ld.global.nc.u64 %rd70, [%rd71];
	// end inline asm
	add.s64 	%rd73, %rd58, %rd279;
	add.s64 	%rd74, %rd60, %rd73;
	add.s64 	%rd75, %rd62, %rd74;
	add.s64 	%rd76, %rd64, %rd75;
	add.s64 	%rd77, %rd66, %rd76;
	add.s64 	%rd78, %rd68, %rd77;
	add.s64 	%rd279, %rd70, %rd78;
	sub.s32 	%r38, %r34, %r231;
	setp.lt.s32 	%p4, %r38, 3584;
	@%p4 bra 	$L__BB9_33;
	add.s32 	%r231, %r231, 3584;
	setp.le.s32 	%p5, %r231, %r14;
	@%p5 bra 	$L__BB9_23;
$L__BB9_25:
	setp.le.s32 	%p6, %r34, %r231;
	@%p6 bra 	$L__BB9_33;
	sub.s32 	%r18, %r34, %r231;
	setp.ge.s32 	%p7, %r13, %r18;
	@%p7 bra 	$L__BB9_33;
	not.b32 	%r39, %r13;
	add.s32 	%r40, %r34, %r39;
	sub.s32 	%r19, %r40, %r231;
	and.b32  	%r41, %r19, 1536;
	setp.eq.s32 	%p8, %r41, 1536;
	mov.u32 	%r235, %r13;
	@%p8 bra 	$L__BB9_30;
	add.s32 	%r233, %r13, %r231;
	shr.u32 	%r42, %r19, 9;
	add.s32 	%r43, %r42, 1;
	and.b32  	%r44, %r43, 3;
	neg.s32 	%r232, %r44;
	mov.u32 	%r235, %r13;
$L__BB9_29:
	.pragma "nounroll";
	mul.wide.u32 	%rd82, %r233, 8;
	add.s64 	%rd81, %rd35, %rd82;
	// begin inline asm
	ld.global.nc.u64 %rd80, [%rd81];
	// end inline asm
	add.s64 	%rd279, %rd80, %rd279;
	add.s32 	%r235, %r235, 512;
	add.s32 	%r233, %r233, 512;
	add.s32 	%r232, %r232, 1;
	setp.ne.s32 	%p9, %r232, 0;
	@%p9 bra 	$L__BB9_29;
$L__BB9_30:
	setp.lt.u32 	%p10, %r19, 1536;
	@%p10 bra 	$L__BB9_33;
	cvt.u64.u32 	%rd83, %r235;
	cvt.u64.u32 	%rd84, %r231;
	add.s64 	%rd85, %rd83, %rd84;
	shl.b64 	%rd86, %rd85, 3;
	add.s64 	%rd87, %rd86, %rd35;
	add.s64 	%rd277, %rd87, 8192;
	add.s32 	%r236, %r235, %r231;
$L__BB9_32:
	mul.wide.u32 	%rd96, %r236, 8;
	add.s64 	%rd89, %rd35, %rd96;
	// begin inline asm
	ld.global.nc.u64 %rd88, [%rd89];
	// end inline asm
	add.s64 	%rd97, %rd88, %rd279;
	add.s64 	%rd91, %rd277, -4096;
	// begin inline asm
	ld.global.nc.u64 %rd90, [%rd91];
	// end inline asm
	add.s64 	%rd98, %rd90, %rd97;
	// begin inline asm
	ld.global.nc.u64 %rd92, [%rd277];
	// end inline asm
	add.s64 	%rd99, %rd92, %rd98;
	add.s64 	%rd95, %rd277, 4096;
	// begin inline asm
	ld.global.nc.u64 %rd94, [%rd95];
	// end inline asm
	add.s64 	%rd279, %rd94, %rd99;
	add.s32 	%r235, %r235, 2048;
	add.s64 	%rd277, %rd277, 16384;
	add.s32 	%r236, %r236, 2048;
	setp.lt.s32 	%p11, %r235, %r18;
	@%p11 bra 	$L__BB9_32;
$L__BB9_33:
	// begin inline asm
	mov.u32 %r45, %laneid;
	// end inline asm
	mov.b64 	{%r47, %r52}, %rd279;
	mov.b32 	%r53, 1;
	mov.b32 	%r94, 31;
	mov.b32 	%r95, -1;
	// begin inline asm
	shfl.sync.down.b32 %r46, %r47, %r53, %r94, %r95;
	// end inline asm
	// begin inline asm
	shfl.sync.down.b32 %r51, %r52, %r53, %r94, %r95;
	// end inline asm
	mov.b64 	%rd100, {%r46, %r51};
	setp.gt.s32 	%p12, %r45, 30;
	selp.b64 	%rd101, 0, %rd100, %p12;
	add.s64 	%rd102, %rd101, %rd279;
	mov.b64 	{%r57, %r62}, %rd102;
	mov.b32 	%r63, 2;
	// begin inline asm
	shfl.sync.down.b32 %r56, %r57, %r63, %r94, %r95;
	// end inline asm
	// begin inline asm
	shfl.sync.down.b32 %r61, %r62, %r63, %r94, %r95;
	// end inline asm
	mov.b64 	%rd103, {%r56, %r61};
	setp.gt.s32 	%p13, %r45, 29;
	selp.b64 	%rd104, 0, %rd103, %p13;
	add.s64 	%rd105, %rd104, %rd102;
	mov.b64 	{%r67, %r72}, %rd105;
	mov.b32 	%r73, 4;
	// begin inline asm
	shfl.sync.down.b32 %r66, %r67, %r73, %r94, %r95;
	// end inline asm
	// begin inline asm
	shfl.sync.down.b32 %r71, %r72, %r73, %r94, %r95;
	// end inline asm
	mov.b64 	%rd106, {%r66, %r71};
	setp.gt.s32 	%p14, %r45, 27;
	selp.b64 	%rd107, 0, %rd106, %p14;
	add.s64 	%rd108, %rd107, %rd105;
	mov.b64 	{%r77, %r82}, %rd108;
	mov.b32 	%r83, 8;
	// begin inline asm
	shfl.sync.down.b32 %r76, %r77, %r83, %r94, %r95;
	// end inline asm
	// begin inline asm
	shfl.sync.down.b32 %r81, %r82, %r83, %r94, %r95;
	// end inline asm
	mov.b64 	%rd109, {%r76, %r81};
	setp.gt.s32 	%p15, %r45, 23;
	selp.b64 	%rd110, 0, %rd109, %p15;
	add.s64 	%rd111, %rd110, %rd108;
	mov.b64 	{%r87, %r92}, %rd111;
	mov.b32 	%r93, 16;
	// begin inline asm
	shfl.sync.down.b32 %r86, %r87, %r93, %r94, %r95;
	// end inline asm
	// begin inline asm
	shfl.sync.down.b32 %r91, %r92, %r93, %r94, %r95;
	// end inline asm
	mov.b64 	%rd112, {%r86, %r91};
	setp.gt.s32 	%p16, %r45, 15;
	selp.b64 	%rd113, 0, %rd112, %p16;
	add.s64 	%rd280, %rd113, %rd111;
	setp.ne.s32 	%p17, %r45, 0;
	@%p17 bra 	$L__BB9_35;
	shr.u32 	%r96, %r13, 2;
	and.b32  	%r97, %r96, 248;
	mov.u32 	%r98, _ZZN3cub18CUB_300001_SM_10006detail6reduce28DeviceReduceSingleTileKernelINS2_10policy_hubIlyN4cuda3std3__44plusIlEEE10Policy1000EPlSC_iS9_llNS7_10__identityEEEvT0_T1_T2_T3_T4_T6_E12temp_storage;
	add.s32 	%r99, %r98, %r97;
	st.shared.u64 	[%r99+16], %rd280;
$L__BB9_35:
	bar.sync 	0;
	setp.ne.s32 	%p18, %r13, 0;
	@%p18 bra 	$L__BB9_37;
	ld.shared.u64 	%rd114, [_ZZN3cub18CUB_300001_SM_10006detail6reduce28DeviceReduceSingleTileKernelINS2_10policy_hubIlyN4cuda3std3__44plusIlEEE10Policy1000EPlSC_iS9_llNS7_10__identityEEEvT0_T1_T2_T3_T4_T6_E12temp_storage+24];
	add.s64 	%rd115, %rd114, %rd280;
	ld.shared.u64 	%rd116, [_ZZN3cub18CUB_300001_SM_10006detail6reduce28DeviceReduceSingleTileKernelINS2_10policy_hubIlyN4cuda3std3__44plusIlEEE10Policy1000EPlSC_iS9_llNS7_10__identityEEEvT0_T1_T2_T3_T4_T6_E12temp_storage+32];
	add.s64 	%rd117, %rd115, %rd116;
	ld.shared.u64 	%rd118, [_ZZN3cub18CUB_300001_SM_10006detail6reduce28DeviceReduceSingleTileKernelINS2_10policy_hubIlyN4cuda3std3__44plusIlEEE10Policy1000EPlSC_iS9_llNS7_10__identityEEEvT0_T1_T2_T3_T4_T6_E12temp_storage+40];
	add.s64 	%rd119, %rd117, %rd118;
	ld.shared.u64 	%rd120, [_ZZN3cub18CUB_300001_SM_10006detail6reduce28DeviceReduceSingleTileKernelINS2_10policy_hubIlyN4cuda3std3__44plusIlEEE10Policy1000EPlSC_iS9_llNS7_10__identityEEEvT0_T1_T2_T3_T4_T6_E12temp_storage+48];
	add.s64 	%rd121, %rd119, %rd120;
	ld.shared.u64 	%rd122, [_ZZN3cub18CUB_300001_SM_10006detail6reduce28DeviceReduceSingleTileKernelINS2_10policy_hubIlyN4cuda3std3__44plusIlEEE10Policy1000EPlSC_iS9_llNS7_10__identityEEEvT0_T1_T2_T3_T4_T6_E12temp_storage+56];
	add.s64 	%rd123, %rd121, %rd122;
	ld.shared.u64 	%rd124, [_ZZN3cub18CUB_300001_SM_10006detail6reduce28DeviceReduceSingleTileKernelINS2_10policy_hubIlyN4cuda3std3__44plusIlEEE10Policy1000EPlSC_iS9_llNS7_10__identityEEEvT0_T1_T2_T3_T4_T6_E12temp_storage+64];
	add.s64 	%rd125, %rd123, %rd124;
	ld.shared.u64 	%rd126, [_ZZN3cub18CUB_300001_SM_10006detail6reduce28DeviceReduceSingleTileKernelINS2_10policy_hubIlyN4cuda3std3__44plusIlEEE10Policy1000EPlSC_iS9_llNS7_10__identityEEEvT0_T1_T2_T3_T4_T6_E12temp_storage+72];
	add.s64 	%rd127, %rd125, %rd126;
	ld.shared.u64 	%rd128, [_ZZN3cub18CUB_300001_SM_10006detail6reduce28DeviceReduceSingleTileKernelINS2_10policy_hubIlyN4cuda3std3__44plusIlEEE10Policy1000EPlSC_iS9_llNS7_10__identityEEEvT0_T1_T2_T3_T4_T6_E12temp_storage+80];
	add.s64 	%rd129, %rd127, %rd128;
	ld.shared.u64 	%rd130, [_ZZN3cub18CUB_300001_SM_10006detail6reduce28DeviceReduceSingleTileKernelINS2_10policy_hubIlyN4cuda3std3__44plusIlEEE10Policy1000EPlSC_iS9_llNS7_10__identityEEEvT0_T1_T2_T3_T4_T6_E12temp_storage+88];
	add.s64 	%rd131, %rd129, %rd130;
	ld.shared.u64 	%rd132, [_ZZN3cub18CUB_300001_SM_10006detail6reduce28DeviceReduceSingleTileKernelINS2_10policy_hubIlyN4cuda3std3__44plusIlEEE10Policy1000EPlSC_iS9_llNS7_10__identityEEEvT0_T1_T2_T3_T4_T6_E12temp_storage+96];
	add.s64 	%rd133, %rd131, %rd132;
	ld.shared.u64 	%rd134, [_ZZN3cub18CUB_300001_SM_10006detail6reduce28DeviceReduceSingleTileKernelINS2_10policy_hubIlyN4cuda3std3__44plusIlEEE10Policy1000EPlSC_iS9_llNS7_10__identityEEEvT0_T1_T2_T3_T4_T6_E12temp_storage+104];
	add.s64 	%rd135, %rd133, %rd134;
	ld.shared.u64 	%rd136, [_ZZN3cub18CUB_300001_SM_10006detail6reduce28DeviceReduceSingleTileKernelINS2_10policy_hubIlyN4cuda3std3__44plusIlEEE10Policy1000EPlSC_iS9_llNS7_10__identityEEEvT0_T1_T2_T3_T4_T6_E12temp_storage+112];
	add.s64 	%rd137, %rd135, %rd136;
	ld.shared.u64 	%rd138, [_ZZN3cub18CUB_300001_SM_10006detail6reduce28DeviceReduceSingleTileKernelINS2_10policy_hubIlyN4cuda3std3__44plusIlEEE10Policy1000EPlSC_iS9_llNS7_10__identityEEEvT0_T1_T2_T3_T4_T6_E12temp_storage+120];
	add.s64 	%rd139, %rd137, %rd138;
	ld.shared.u64 	%rd140, [_ZZN3cub18CUB_300001_SM_10006detail6reduce28DeviceReduceSingleTileKernelINS2_10policy_hubIlyN4cuda3std3__44plusIlEEE10Policy1000EPlSC_iS9_llNS7_10__identityEEEvT0_T1_T2_T3_T4_T6_E12temp_storage+128];
	add.s64 	%rd141, %rd139, %rd140;
	ld.shared.u64 	%rd142, [_ZZN3cub18CUB_300001_SM_10006detail6reduce28DeviceReduceSingleTileKernelINS2_10policy_hubIlyN4cuda3std3__44plusIlEEE10Policy1000EPlSC_iS9_llNS7_10__identityEEEvT0_T1_T2_T3_T4_T6_E12temp_storage+136];
	add.s64 	%rd280, %rd141, %rd142;
$L__BB9_37:
	mov.u32 	%r223, %tid.x;
	setp.ne.s32 	%p56, %r223, 0;
	@%p56 bra 	$L__BB9_39;
	add.s64 	%rd264, %rd280, %rd36;
	st.global.u64 	[%rd1], %rd264;
$L__BB9_39:
	ret;

}


// ===== COMPILED SASS (sm_100) =====

	.target	sm_100

	.elftype	@"ET_EXEC"


//--------------------- .note.nv.tkinfo           --------------------------
	.section	.note.nv.tkinfo,"",@"SHT_NOTE"
	.sectionflags	@"SHF_NOTE_NV_TKINFO"
	.tkinfo
        /*0018*/ 	.word	0x00000002
        /*0030*/ 	.string	""
        /*0030*/ 	.string	"ptxas"
        /*0030*/ 	.string	"Cuda compilation tools, release 13.0, V13.0.88"
        /*0030*/ 	.string	"Build cuda_13.0.r13.0/compiler.36424714_0"
        /*0030*/ 	.string	"-arch sm_100 -m 64 "



//--------------------- .note.nv.cuinfo           --------------------------
	.section	.note.nv.cuinfo,"",@"SHT_NOTE"
	.sectionflags	@"SHF_NOTE_NV_CUINFO"
        /*0018*/ 	.short	0x0002
        /*001a*/ 	.short	0x0064
        /*001c*/ 	.short	0x0082
	.zero		2


//--------------------- .nv.info                  --------------------------
	.section	.nv.info,"",@"SHT_CUDA_INFO"
	.align	4


	//----- nvinfo : EIATTR_REGCOUNT
	.align		4
        /*0000*/ 	.byte	0x04, 0x2f
        /*0002*/ 	.short	(.L_44 - .L_43)
	.align		4
.L_43:
        /*0004*/ 	.word	index@(_ZN3cub18CUB_300001_SM_10006detail11EmptyKernelIvEEvv)
        /*0008*/ 	.word	0x00000004


	//----- nvinfo : EIATTR_FRAME_SIZE
	.align		4
.L_44:
        /*000c*/ 	.byte	0x04, 0x11
        /*000e*/ 	.short	(.L_46 - .L_45)
	.align		4
.L_45:
        /*0010*/ 	.word	index@(_ZN3cub18CUB_300001_SM_10006detail11EmptyKernelIvEEvv)
        /*0014*/ 	.word	0x00000000


	//----- nvinfo : EIATTR_REGCOUNT
	.align		4
.L_46:
        /*0018*/ 	.byte	0x04, 0x2f
        /*001a*/ 	.short	(.L_48 - .L_47)
	.align		4
.L_47:
        /*001c*/ 	.word	index@(_ZN3cub18CUB_300001_SM_10006detail8for_each13static_kernelINS2_12policy_hub_t12policy_500_tEmN6thrust24THRUST_300001_SM_1000_NS8cuda_cub20__uninitialized_fill7functorINS7_10device_ptrIfEEfEEEEvT0_T1_)
        /*0020*/ 	.word	0x00000008


	//----- nvinfo : EIATTR_FRAME_SIZE
	.align		4
.L_48:
        /*0024*/ 	.byte	0x04, 0x11
        /*0026*/ 	.short	(.L_50 - .L_49)
	.align		4
.L_49:
        /*0028*/ 	.word	index@(_ZN3cub18CUB_300001_SM_10006detail8for_each13static_kernelINS2_12policy_hub_t12policy_500_tEmN6thrust24THRUST_300001_SM_1000_NS8cuda_cub20__uninitialized_fill7functorINS7_10device_ptrIfEEfEEEEvT0_T1_)
        /*002c*/ 	.word	0x00000000


	//----- nvinfo : EIATTR_REGCOUNT
	.align		4
.L_50:
        /*0030*/ 	.byte	0x04, 0x2f
        /*0032*/ 	.short	(.L_52 - .L_51)
	.align		4
.L_51:
        /*0034*/ 	.word	index@(_ZN3cub18CUB_300001_SM_10006detail9transform16transform_kernelINS2_10policy_hubILb1EN4cuda3std3__45tupleIJN6thrust24THRUST_300001_SM_1000_NS6detail15normal_iteratorINSA_10device_ptrIfEEEESF_EEEE10policy1000Ei18daily_gain_functorSF_JPfSK_EEEvT0_iT1_T2_DpNS2_10kernel_argIT3_EE)
        /*0038*/ 	.word	0x00000020


	//----- nvinfo : EIATTR_FRAME_SIZE
	.align		4
.L_52:
        /*003c*/ 	.byte	0x04, 0x11
        /*003e*/ 	.short	(.L_54 - .L_53)
	.align		4
.L_53:
        /*0040*/ 	.word	index@(_ZN3cub18CUB_300001_SM_10006detail9transform16transform_kernelINS2_10policy_hubILb1EN4cuda3std3__45tupleIJN6thrust24THRUST_300001_SM_1000_NS6detail15normal_iteratorINSA_10device_ptrIfEEEESF_EEEE10policy1000Ei18daily_gain_functorSF_JPfSK_EEEvT0_iT1_T2_DpNS2_10kernel_argIT3_EE)
        /*0044*/ 	.word	0x00000000


	//----- nvinfo : EIATTR_REGCOUNT
	.align		4
.L_54:
        /*0048*/ 	.byte	0x04, 0x2f
        /*004a*/ 	.short	(.L_56 - .L_55)
	.align		4
.L_55:
        /*004c*/ 	.word	index@(_ZN3cub18CUB_300001_SM_10006detail9transform16transform_kernelINS2_10policy_hubILb1EN4cuda3std3__45tupleIJN6thrust24THRUST_300001_SM_1000_NS6detail15normal_iteratorINSA_10device_ptrIfEEEESF_EEEE10policy1000El18daily_gain_functorSF_JPfSK_EEEvT0_iT1_T2_DpNS2_10kernel_argIT3_EE)
        /*0050*/ 	.word	0x00000020


	//----- nvinfo : EIATTR_FRAME_SIZE
	.align		4
.L_56:
        /*0054*/ 	.byte	0x04, 0x11
        /*0056*/ 	.short	(.L_58 - .L_57)
	.align		4
.L_57:
        /*0058*/ 	.word	index@(_ZN3cub18CUB_300001_SM_10006detail9transform16transform_kernelINS2_10policy_hubILb1EN4cuda3std3__45tupleIJN6thrust24THRUST_300001_SM_1000_NS6detail15normal_iteratorINSA_10device_ptrIfEEEESF_EEEE10policy1000El18daily_gain_functorSF_JPfSK_EEEvT0_iT1_T2_DpNS2_10kernel_argIT3_EE)
        /*005c*/ 	.word	0x00000000


	//----- nvinfo : EIATTR_REGCOUNT
	.align		4
.L_58:
        /*0060*/ 	.byte	0x04, 0x2f
        /*0062*/ 	.short	(.L_60 - .L_59)
	.align		4
.L_59:
        /*0064*/ 	.word	index@(_ZN3cub18CUB_300001_SM_10006detail6reduce28DeviceReduceSingleTileKernelINS2_10policy_hubIljN4cuda3std3__44plusIlEEE10Policy1000EN6thrust24THRUST_300001_SM_1000_NS18transform_iteratorI16is_positive_gainNSD_6detail15normal_iteratorINSD_10device_ptrIfEEEEllEEPljS9_llNS7_10__identityEEEvT0_T1_T2_T3_T4_T6_)
        /*0068*/ 	.word	0x00000028


	//----- nvinfo : EIATTR_FRAME_SIZE
	.align		4
.L_60:
        /*006c*/ 	.byte	0x04, 0x11
        /*006e*/ 	.short	(.L_62 - .L_61)
	.align		4
.L_61:
        /*0070*/ 	.word	index@(_ZN3cub18CUB_300001_SM_10006detail6reduce28DeviceReduceSingleTileKernelINS2_10policy_hubIljN4cuda3std3__44plusIlEEE10Policy1000EN6thrust24THRUST_300001_SM_1000_NS18transform_iteratorI16is_positive_gainNSD_6detail15normal_iteratorINSD_10device_ptrIfEEEEllEEPljS9_llNS7_10__identityEEEvT0_T1_T2_T3_T4_T6_)
        /*0074*/ 	.word	0x00000000


	//----- nvinfo : EIATTR_REGCOUNT
	.align		4
.L_62:
        /*0078*/ 	.byte	0x04, 0x2f
        /*007a*/ 	.short	(.L_64 - .L_63)
	.align		4
.L_63:
        /*007c*/ 	.word	index@(_ZN3cub18CUB_300001_SM_10006detail6reduce18DeviceReduceKernelINS2_10policy_hubIljN4cuda3std3__44plusIlEEE10Policy1000EN6thrust24THRUST_300001_SM_1000_NS18transform_iteratorI16is_positive_gainNSD_6detail15normal_iteratorINSD_10device_ptrIfEEEEllEEjS9_lNS7_10__identityEEEvT0_PT3_T1_NS0_13GridEvenShareISQ_EET2_T4_)
        /*0080*/ 	.word	0x00000020


	//----- nvinfo : EIATTR_FRAME_SIZE
	.align		4
.L_64:
        /*0084*/ 	.byte	0x04, 0x11
        /*0086*/ 	.short	(.L_66 - .L_65)
	.align		4
.L_65:
        /*0088*/ 	.word	index@(_ZN3cub18CUB_300001_SM_10006detail6reduce18DeviceReduceKernelINS2_10policy_hubIljN4cuda3std3__44plusIlEEE10Policy1000EN6thrust24THRUST_300001_SM_1000_NS18transform_iteratorI16is_positive_gainNSD_6detail15normal_iteratorINSD_10device_ptrIfEEEEllEEjS9_lNS7_10__identityEEEvT0_PT3_T1_NS0_13GridEvenShareISQ_EET2_T4_)
        /*008c*/ 	.word	0x00000000


	//----- nvinfo : EIATTR_REGCOUNT
	.align		4
.L_66:
        /*0090*/ 	.byte	0x04, 0x2f
        /*0092*/ 	.short	(.L_68 - .L_67)
	.align		4
.L_67:
        /*0094*/ 	.word	index@(_ZN3cub18CUB_300001_SM_10006detail6reduce28DeviceReduceSingleTileKernelINS2_10policy_hubIljN4cuda3std3__44plusIlEEE10Policy1000EPlSC_iS9_llNS7_10__identityEEEvT0_T1_T2_T3_T4_T6_)
        /*0098*/ 	.word	0x00000030


	//----- nvinfo : EIATTR_FRAME_SIZE
	.align		4
.L_68:
        /*009c*/ 	.byte	0x04, 0x11
        /*009e*/ 	.short	(.L_70 - .L_69)
	.align		4
.L_69:
        /*00a0*/ 	.word	index@(_ZN3cub18CUB_300001_SM_10006detail6reduce28DeviceReduceSingleTileKernelINS2_10policy_hubIljN4cuda3std3__44plusIlEEE10Policy1000EPlSC_iS9_llNS7_10__identityEEEvT0_T1_T2_T3_T4_T6_)
        /*00a4*/ 	.word	0x00000000


	//----- nvinfo : EIATTR_REGCOUNT
	.align		4
.L_70:
        /*00a8*/ 	.byte	0x04, 0x2f
        /*00aa*/ 	.short	(.L_72 - .L_71)
	.align		4
.L_71:
        /*00ac*/ 	.word	index@(_ZN3cub18CUB_300001_SM_10006detail6reduce28DeviceReduceSingleTileKernelINS2_10policy_hubIlyN4cuda3std3__44plusIlEEE10Policy1000EN6thrust24THRUST_300001_SM_1000_NS18transform_iteratorI16is_positive_gainNSD_6detail15normal_iteratorINSD_10device_ptrIfEEEEllEEPlyS9_llNS7_10__identityEEEvT0_T1_T2_T3_T4_T6_)
        /*00b0*/ 	.word	0x00000026


	//----- nvinfo : EIATTR_FRAME_SIZE
	.align		4
.L_72:
        /*00b4*/ 	.byte	0x04, 0x11
        /*00b6*/ 	.short	(.L_74 - .L_73)
	.align		4
.L_73:
        /*00b8*/ 	.word	index@(_ZN3cub18CUB_300001_SM_10006detail6reduce28DeviceReduceSingleTileKernelINS2_10policy_hubIlyN4cuda3std3__44plusIlEEE10Policy1000EN6thrust24THRUST_300001_SM_1000_NS18transform_iteratorI16is_positive_gainNSD_6detail15normal_iteratorINSD_10device_ptrIfEEEEllEEPlyS9_llNS7_10__identityEEEvT0_T1_T2_T3_T4_T6_)
        /*00bc*/ 	.word	0x00000000


	//----- nvinfo : EIATTR_REGCOUNT
	.align		4
.L_74:
        /*00c0*/ 	.byte	0x04, 0x2f
        /*00c2*/ 	.short	(.L_76 - .L_75)
	.align		4
.L_75:
        /*00c4*/ 	.word	index@(_ZN3cub18CUB_300001_SM_10006detail6reduce18DeviceReduceKernelINS2_10policy_hubIlyN4cuda3std3__44plusIlEEE10Policy1000EN6thrust24THRUST_300001_SM_1000_NS18transform_iteratorI16is_positive_gainNSD_6detail15normal_iteratorINSD_10device_ptrIfEEEEllEEyS9_lNS7_10__identityEEEvT0_PT3_T1_NS0_13GridEvenShareISQ_EET2_T4_)
        /*00c8*/ 	.word	0x0000001f


	//----- nvinfo : EIATTR_FRAME_SIZE
	.align		4
.L_76:
        /*00cc*/ 	.byte	0x04, 0x11
        /*00ce*/ 	.short	(.L_78 - .L_77)
	.align		4
.L_77:
        /*00d0*/ 	.word	index@(_ZN3cub18CUB_300001_SM_10006detail6reduce18DeviceReduceKernelINS2_10policy_hubIlyN4cuda3std3__44plusIlEEE10Policy1000EN6thrust24THRUST_300001_SM_1000_NS18transform_iteratorI16is_positive_gainNSD_6detail15normal_iteratorINSD_10device_ptrIfEEEEllEEyS9_lNS7_10__identityEEEvT0_PT3_T1_NS0_13GridEvenShareISQ_EET2_T4_)
        /*00d4*/ 	.word	0x00000000


	//----- nvinfo : EIATTR_REGCOUNT
	.align		4
.L_78:
        /*00d8*/ 	.byte	0x04, 0x2f
        /*00da*/ 	.short	(.L_80 - .L_79)
	.align		4
.L_79:
        /*00dc*/ 	.word	index@(_ZN3cub18CUB_300001_SM_10006detail6reduce28DeviceReduceSingleTileKernelINS2_10policy_hubIlyN4cuda3std3__44plusIlEEE10Policy1000EPlSC_iS9_llNS7_10__identityEEEvT0_T1_T2_T3_T4_T6_)
        /*00e0*/ 	.word	0x00000030


	//----- nvinfo : EIATTR_FRAME_SIZE
	.align		4
.L_80:
        /*00e4*/ 	.byte	0x04, 0x11
        /*00e6*/ 	.short	(.L_82 - .L_81)
	.align		4
.L_81:
        /*00e8*/ 	.word	index@(_ZN3cub18CUB_300001_SM_10006detail6reduce28DeviceReduceSingleTileKernelINS2_10policy_hubIlyN4cuda3std3__44plusIlEEE10Policy1000EPlSC_iS9_llNS7_10__identityEEEvT0_T1_T2_T3_T4_T6_)
        /*00ec*/ 	.word	0x00000000


	//----- nvinfo : EIATTR_MIN_STACK_SIZE
	.align		4
.L_82:
        /*00f0*/ 	.byte	0x04, 0x12
        /*00f2*/ 	.short	(.L_84 - .L_83)
	.align		4
.L_83:
        /*00f4*/ 	.word	index@(_ZN3cub18CUB_300001_SM_10006detail6reduce28DeviceReduceSingleTileKernelINS2_10policy_hubIlyN4cuda3std3__44plusIlEEE10Policy1000EPlSC_iS9_llNS7_10__identityEEEvT0_T1_T2_T3_T4_T6_)
        /*00f8*/ 	.word	0x00000000


	//----- nvinfo : EIATTR_MIN_STACK_SIZE
	.align		4
.L_84:
        /*00fc*/ 	.byte	0x04, 0x12
        /*00fe*/ 	.short	(.L_86 - .L_85)
	.align		4
.L_85:
        /*0100*/ 	.word	index@(_ZN3cub18CUB_300001_SM_10006detail6reduce18DeviceReduceKernelINS2_10policy_hubIlyN4cuda3std3__44plusIlEEE10Policy1000EN6thrust24THRUST_300001_SM_1000_NS18transform_iteratorI16is_positive_gainNSD_6detail15normal_iteratorINSD_10device_ptrIfEEEEllEEyS9_lNS7_10__identityEEEvT0_PT3_T1_NS0_13GridEvenShareISQ_EET2_T4_)
        /*0104*/ 	.word	0x00000000


	//----- nvinfo : EIATTR_MIN_STACK_SIZE
	.align		4
.L_86:
        /*0108*/ 	.byte	0x04, 0x12
        /*010a*/ 	.short	(.L_88 - .L_87)
	.align		4
.L_87:
        /*010c*/ 	.word	index@(_ZN3cub18CUB_300001_SM_10006detail6reduce28DeviceReduceSingleTileKernelINS2_10policy_hubIlyN4cuda3std3__44plusIlEEE10Policy1000EN6thrust24THRUST_300001_SM_1000_NS18transform_iteratorI16is_positive_gainNSD_6detail15normal_iteratorINSD_10device_ptrIfEEEEllEEPlyS9_llNS7_10__identityEEEvT0_T1_T2_T3_T4_T6_)
        /*0110*/ 	.word	0x00000000


	//----- nvinfo : EIATTR_MIN_STACK_SIZE
	.align		4
.L_88:
        /*0114*/ 	.byte	0x04, 0x12
        /*0116*/ 	.short	(.L_90 - .L_89)
	.align		4
.L_89:
        /*0118*/ 	.word	index@(_ZN3cub18CUB_300001_SM_10006detail6reduce28DeviceReduceSingleTileKernelINS2_10policy_hubIljN4cuda3std3__44plusIlEEE10Policy1000EPlSC_iS9_llNS7_10__identityEEEvT0_T1_T2_T3_T4_T6_)
        /*011c*/ 	.word	0x00000000


	//----- nvinfo : EIATTR_MIN_STACK_SIZE
	.align		4
.L_90:
        /*0120*/ 	.byte	0x04, 0x12
        /*0122*/ 	.short	(.L_92 - .L_91)
	.align		4
.L_91:
        /*0124*/ 	.word	index@(_ZN3cub18CUB_300001_SM_10006detail6reduce18DeviceReduceKernelINS2_10policy_hubIljN4cuda3std3__44plusIlEEE10Policy1000EN6thrust24THRUST_300001_SM_1000_NS18transform_iteratorI16is_positive_gainNSD_6detail15normal_iteratorINSD_10device_ptrIfEEEEllEEjS9_lNS7_10__identityEEEvT0_PT3_T1_NS0_13GridEvenShareISQ_EET2_T4_)
        /*0128*/ 	.word	0x00000000


	//----- nvinfo : EIATTR_MIN_STACK_SIZE
	.align		4
.L_92:
        /*012c*/ 	.byte	0x04, 0x12
        /*012e*/ 	.short	(.L_94 - .L_93)
	.align		4
.L_93:
        /*0130*/ 	.word	index@(_ZN3cub18CUB_300001_SM_10006detail6reduce28DeviceReduceSingleTileKernelINS2_10policy_hubIljN4cuda3std3__44plusIlEEE10Policy1000EN6thrust24THRUST_300001_SM_1000_NS18transform_iteratorI16is_positive_gainNSD_6detail15normal_iteratorINSD_10device_ptrIfEEEEllEEPljS9_llNS7_10__identityEEEvT0_T1_T2_T3_T4_T6_)
        /*0134*/ 	.word	0x00000000


	//----- nvinfo : EIATTR_MIN_STACK_SIZE
	.align		4
.L_94:
        /*0138*/ 	.byte	0x04, 0x12
        /*013a*/ 	.short	(.L_96 - .L_95)
	.align		4
.L_95:
        /*013c*/ 	.word	index@(_ZN3cub18CUB_300001_SM_10006detail9transform16transform_kernelINS2_10policy_hubILb1EN4cuda3std3__45tupleIJN6thrust24THRUST_300001_SM_1000_NS6detail15normal_iteratorINSA_10device_ptrIfEEEESF_EEEE10policy1000El18daily_gain_functorSF_JPfSK_EEEvT0_iT1_T2_DpNS2_10kernel_argIT3_EE)
        /*0140*/ 	.word	0x00000000


	//----- nvinfo : EIATTR_MIN_STACK_SIZE
	.align		4
.L_96:
        /*0144*/ 	.byte	0x04, 0x12
        /*0146*/ 	.short	(.L_98 - .L_97)
	.align		4
.L_97:
        /*0148*/ 	.word	index@(_ZN3cub18CUB_300001_SM_10006detail9transform16transform_kernelINS2_10policy_hubILb1EN4cuda3std3__45tupleIJN6thrust24THRUST_300001_SM_1000_NS6detail15normal_iteratorINSA_10device_ptrIfEEEESF_EEEE10policy1000Ei18daily_gain_functorSF_JPfSK_EEEvT0_iT1_T2_DpNS2_10kernel_argIT3_EE)
        /*014c*/ 	.word	0x00000000


	//----- nvinfo : EIATTR_MIN_STACK_SIZE
	.align		4
.L_98:
        /*0150*/ 	.byte	0x04, 0x12
        /*0152*/ 	.short	(.L_100 - .L_99)
	.align		4
.L_99:
        /*0154*/ 	.word	index@(_ZN3cub18CUB_300001_SM_10006detail8for_each13static_kernelINS2_12policy_hub_t12policy_500_tEmN6thrust24THRUST_300001_SM_1000_NS8cuda_cub20__uninitialized_fill7functorINS7_10device_ptrIfEEfEEEEvT0_T1_)
        /*0158*/ 	.word	0x00000000


	//----- nvinfo : EIATTR_MIN_STACK_SIZE
	.align		4
.L_100:
        /*015c*/ 	.byte	0x04, 0x12
        /*015e*/ 	.short	(.L_102 - .L_101)
	.align		4
.L_101:
        /*0160*/ 	.word	index@(_ZN3cub18CUB_300001_SM_10006detail11EmptyKernelIvEEvv)
        /*0164*/ 	.word	0x00000000
.L_102:


//--------------------- .nv.compat                --------------------------
	.section	.nv.compat,"",@"SHT_CUDA_COMPAT_INFO"
	.align	4
        /*0000*/ 	.byte	0x02, 0x09, 0x00, 0x00, 0x02, 0x02, 0x01, 0x00, 0x02, 0x05, 0x05, 0x00, 0x03, 0x07, 0x01, 0x01
        /*0010*/ 	.byte	0x02, 0x03, 0x00, 0x00, 0x02, 0x06, 0x01, 0x00, 0x04, 0x0b, 0x08, 0x00, 0x09, 0x00, 0x00, 0x00
        /*0020*/ 	.byte	0x00, 0x00, 0x00, 0x00


//--------------------- .nv.info._ZN3cub18CUB_300001_SM_10006detail6reduce28DeviceReduceSingleTileKernelINS2_10policy_hubIlyN4cuda3std3__44plusIlEEE10Policy1000EPlSC_iS9_llNS7_10__identityEEEvT0_T1_T2_T3_T4_T6_ --------------------------
	.section	.nv.info._ZN3cub18CUB_300001_SM_10006detail6reduce28DeviceReduceSingleTileKernelINS2_10policy_hubIlyN4cuda3std3__44plusIlEEE10Policy1000EPlSC_iS9_llNS7_10__identityEEEvT0_T1_T2_T3_T4_T6_,"",@"SHT_CUDA_INFO"
	.sectionflags	@""
	.align	4


	//----- nvinfo : EIATTR_CUDA_API_VERSION
	.align		4
        /*0000*/ 	.byte	0x04, 0x37
        /*0002*/ 	.short	(.L_104 - .L_103)
.L_103:
        /*0004*/ 	.word	0x00000082


	//----- nvinfo : EIATTR_KPARAM_INFO
	.align		4
.L_104:
        /*0008*/ 	.byte	0x04, 0x17
        /*000a*/ 	.short	(.L_106 - .L_105)
.L_105:
        /*000c*/ 	.word	0x00000000
        /*0010*/ 	.short	0x0005
        /*0012*/ 	.short	0x0020
        /*0014*/ 	.byte	0x00, 0xf0, 0x05, 0x00


	//----- nvinfo : EIATTR_KPARAM_INFO
	.align		4
.L_106:
        /*0018*/ 	.byte	0x04, 0x17
        /*001a*/ 	.short	(.L_108 - .L_107)
.L_107:
        /*001c*/ 	.word	0x00000000
        /*0020*/ 	.short	0x0004
        /*0022*/ 	.short	0x0018
        /*0024*/ 	.byte	0x00, 0xf0, 0x21, 0x00


	//----- nvinfo : EIATTR_KPARAM_INFO
	.align		4
.L_108:
        /*0028*/ 	.byte	0x04, 0x17
        /*002a*/ 	.short	(.L_110 - .L_109)
.L_109:
        /*002c*/ 	.word	0x00000000
        /*0030*/ 	.short	0x0003
        /*0032*/ 	.short	0x0014
        /*0034*/ 	.byte	0x00, 0xf0, 0x05, 0x00


	//----- nvinfo : EIATTR_KPARAM_INFO
	.align		4
.L_110:
        /*0038*/ 	.byte	0x04, 0x17
        /*003a*/ 	.short	(.L_112 - .L_111)
.L_111:
        /*003c*/ 	.word	0x00000000
        /*0040*/ 	.short	0x0002
        /*0042*/ 	.short	0x0010
        /*0044*/ 	.byte	0x00, 0xf0, 0x11, 0x00


	//----- nvinfo : EIATTR_KPARAM_INFO
	.align		4
.L_112:
        /*0048*/ 	.byte	0x04, 0x17
        /*004a*/ 	.short	(.L_114 - .L_113)
.L_113:
        /*004c*/ 	.word	0x00000000
        /*0050*/ 	.short	0x0001
        /*0052*/ 	.short	0x0008
        /*0054*/ 	.byte	0x00, 0xf5, 0x21, 0x00


	//----- nvinfo : EIATTR_KPARAM_INFO
	.align		4
.L_114:
        /*0058*/ 	.byte	0x04, 0x17
        /*005a*/ 	.short	(.L_116 - .L_115)
.L_115:
        /*005c*/ 	.word	0x00000000
        /*0060*/ 	.short	0x0000
        /*0062*/ 	.short	0x0000
        /*0064*/ 	.byte	0x00, 0xf5, 0x21, 0x00


	//----- nvinfo : EIATTR_SPARSE_MMA_MASK
	.align		4
.L_116:
        /*0068*/ 	.byte	0x03, 0x50
        /*006a*/ 	.short	0x0000


	//----- nvinfo : EIATTR_MAXREG_COUNT
	.align		4
        /*006c*/ 	.byte	0x03, 0x1b
        /*006e*/ 	.short	0x0080


	//----- nvinfo : EIATTR_NUM_BARRIERS
	.align		4
        /*0070*/ 	.byte	0x02, 0x4c
        /*0072*/ 	.byte	0x01
	.zero		1


	//----- nvinfo : EIATTR_MERCURY_ISA_VERSION
	.align		4
        /*0074*/ 	.byte	0x03, 0x5f
        /*0076*/ 	.short	0x0101


	//----- nvinfo : EIATTR_COOP_GROUP_MASK_REGIDS
	.align		4
        /*0078*/ 	.byte	0x04, 0x29
        /*007a*/ 	.short	(.L_118 - .L_117)


	//   ....[0]....
.L_117:
        /*007c*/ 	.word	0xffffffff


	//   ....[1]....
        /*0080*/ 	.word	0xffffffff


	//   ....[2]....
        /*0084*/ 	.word	0xffffffff


	//   ....[3]....
        /*0088*/ 	.word	0xffffffff


	//   ....[4]....
        /*008c*/ 	.word	0xffffffff


	//   ....[5]....
        /*0090*/ 	.word	0xffffffff


	//   ....[6]....
        /*0094*/ 	.word	0xffffffff


	//   ....[7]....
        /*0098*/ 	.word	0xffffffff


	//   ....[8]....
        /*009c*/ 	.word	0xffffffff


	//   ....[9]....
        /*00a0*/ 	.word	0xffffffff


	//   ....[10]....
        /*00a4*/ 	.word	0xffffffff


	//   ....[11]....
        /*00a8*/ 	.word	0xffffffff


	//   ....[12]....
        /*00ac*/ 	.word	0xffffffff


	//   ....[13]....
        /*00b0*/ 	.word	0xffffffff


	//   ....[14]....
        /*00b4*/ 	.word	0xffffffff


	//   ....[15]....
        /*00b8*/ 	.word	0xffffffff


	//   ....[16]....
        /*00bc*/ 	.word	0xffffffff


	//   ....[17]....
        /*00c0*/ 	.word	0xffffffff


	//   ....[18]....
        /*00c4*/ 	.word	0xffffffff


	//   ....[19]....
        /*00c8*/ 	.word	0xffffffff


	//   ....[20]....
        /*00cc*/ 	.word	0xffffffff


	//   ....[21]....
        /*00d0*/ 	.word	0xffffffff


	//   ....[22]....
        /*00d4*/ 	.word	0xffffffff


	//   ....[23]....
        /*00d8*/ 	.word	0xffffffff


	//   ....[24]....
        /*00dc*/ 	.word	0xffffffff


	//   ....[25]....
        /*00e0*/ 	.word	0xffffffff


	//   ....[26]....
        /*00e4*/ 	.word	0xffffffff


	//   ....[27]....
        /*00e8*/ 	.word	0xffffffff


	//   ....[28]....
        /*00ec*/ 	.word	0xffffffff


	//   ....[29]....
        /*00f0*/ 	.word	0xffffffff


	//----- nvinfo : EIATTR_COOP_GROUP_INSTR_OFFSETS
	.align		4
.L_118:
        /*00f4*/ 	.byte	0x04, 0x28
        /*00f6*/ 	.short	(.L_120 - .L_119)


	//   ....[0]....
.L_119:
        /*00f8*/ 	.word	0x00000970


	//   ....[1]....
        /*00fc*/ 	.word	0x00000980


	//   ....[2]....
        /*0100*/ 	.word	0x000009e0


	//   ....[3]....
        /*0104*/ 	.word	0x00000a00


	//   ....[4]....
        /*0108*/ 	.word	0x00000a50


	//   ....[5]....
        /*010c*/ 	.word	0x00000a70


	//   ....[6]....
        /*0110*/ 	.word	0x00000ab0


	//   ....[7]....
        /*0114*/ 	.word	0x00000af0


	//   ....[8]....
        /*0118*/ 	.word	0x00000b40


	//   ....[9]....
        /*011c*/ 	.word	0x00000b80


	//   ....[10]....
        /*0120*/ 	.word	0x00000e80


	//   ....[11]....
        /*0124*/ 	.word	0x00000e90


	//   ....[12]....
        /*0128*/ 	.word	0x00000f10


	//   ....[13]....
        /*012c*/ 	.word	0x00000f30


	//   ....[14]....
        /*0130*/ 	.word	0x00000f70


	//   ....[15]....
        /*0134*/ 	.word	0x00000fb0


	//   ....[16]....
        /*0138*/ 	.word	0x00001010


	//   ....[17]....
        /*013c*/ 	.word	0x00001040


	//   ....[18]....
        /*0140*/ 	.word	0x00001080


	//   ....[19]....
        /*0144*/ 	.word	0x000010c0


	//   ....[20]....
        /*0148*/ 	.word	0x000021b0


	//   ....[21]....
        /*014c*/ 	.word	0x000021c0


	//   ....[22]....
        /*0150*/ 	.word	0x00002240


	//   ....[23]....
        /*0154*/ 	.word	0x00002250


	//   ....[24]....
        /*0158*/ 	.word	0x000022b0


	//   ....[25]....
        /*015c*/ 	.word	0x000022d0


	//   ....[26]....
        /*0160*/ 	.word	0x00002310


	//   ....[27]....
        /*0164*/ 	.word	0x00002340


	//   ....[28]....
        /*0168*/ 	.word	0x00002380


	//   ....[29]....
        /*016c*/ 	.word	0x000023e0


	//----- nvinfo : EIATTR_VRC_CTA_INIT_COUNT
	.align		4
.L_120:
        /*0170*/ 	.byte	0x02, 0x4a
	.zero		1
	.zero		1


	//----- nvinfo : EIATTR_EXIT_INSTR_OFFSETS
	.align		4
        /*0174*/ 	.byte	0x04, 0x1c
        /*0176*/ 	.short	(.L_122 - .L_121)


	//   ....[0]....
.L_121:
        /*0178*/ 	.word	0x00000080


	//   ....[1]....
        /*017c*/ 	.word	0x000000c0


	//   ....[2]....
        /*0180*/ 	.word	0x00002650


	//   ....[3]....
        /*0184*/ 	.word	0x000026b0


	//----- nvinfo : EIATTR_MAX_THREADS
	.align		4
.L_122:
        /*0188*/ 	.byte	0x04, 0x05
        /*018a*/ 	.short	(.L_124 - .L_123)
.L_123:
        /*018c*/ 	.word	0x00000200
        /*0190*/ 	.word	0x00000001
        /*0194*/ 	.word	0x00000001


	//----- nvinfo : EIATTR_CRS_STACK_SIZE
	.align		4
.L_124:
        /*0198*/ 	.byte	0x04, 0x1e
        /*019a*/ 	.short	(.L_126 - .L_125)
.L_125:
        /*019c*/ 	.word	0x00000000


	//----- nvinfo : EIATTR_CBANK_PARAM_SIZE
	.align		4
.L_126:
        /*01a0*/ 	.byte	0x03, 0x19
        /*01a2*/ 	.short	0x0021


	//----- nvinfo : EIATTR_PARAM_CBANK
	.align		4
        /*01a4*/ 	.byte	0x04, 0x0a
        /*01a6*/ 	.short	(.L_128 - .L_127)
	.align		4
.L_127:
        /*01a8*/ 	.word	index@(.nv.constant0._ZN3cub18CUB_300001_SM_10006detail6reduce28DeviceReduceSingleTileKernelINS2_10policy_hubIlyN4cuda3std3__44plusIlEEE10Policy1000EPlSC_iS9_llNS7_10__identityEEEvT0_T1_T2_T3_T4_T6_)
        /*01ac*/ 	.short	0x0380
        /*01ae*/ 	.short	0x0021


	//----- nvinfo : EIATTR_SW_WAR
	.align		4
.L_128:
        /*01b0*/ 	.byte	0x04, 0x36
        /*01b2*/ 	.short	(.L_130 - .L_129)
.L_129:
        /*01b4*/ 	.word	0x00000008
.L_130:


//--------------------- .nv.info._ZN3cub18CUB_300001_SM_10006detail6reduce18DeviceReduceKernelINS2_10policy_hubIlyN4cuda3std3__44plusIlEEE10Policy1000EN6thrust24THRUST_300001_SM_1000_NS18transform_iteratorI16is_positive_gainNSD_6detail15normal_iteratorINSD_10device_ptrIfEEEEllEEyS9_lNS7_10__identityEEEvT0_PT3_T1_NS0_13GridEvenShareISQ_EET2_T4_ --------------------------
	.section	.nv.info._ZN3cub18CUB_300001_SM_10006detail6reduce18DeviceReduceKernelINS2_10policy_hubIlyN4cuda3std3__44plusIlEEE10Policy1000EN6thrust24THRUST_300001_SM_1000_NS18transform_iteratorI16is_positive_gainNSD_6detail15normal_iteratorINSD_10device_ptrIfEEEEllEEyS9_lNS7_10__identityEEEvT0_PT3_T1_NS0_13GridEvenShareISQ_EET2_T4_,"",@"SHT_CUDA_INFO"
	.sectionflags	@""
	.align	4


	//----- nvinfo : EIATTR_CUDA_API_VERSION
	.align		4
        /*0000*/ 	.byte	0x04, 0x37
        /*0002*/ 	.short	(.L_132 - .L_131)
.L_131:
        /*0004*/ 	.word	0x00000082


	//----- nvinfo : EIATTR_KPARAM_INFO
	.align		4
.L_132:
        /*0008*/ 	.byte	0x04, 0x17
        /*000a*/ 	.short	(.L_134 - .L_133)
.L_133:
        /*000c*/ 	.word	0x00000000
        /*0010*/ 	.short	0x0005
        /*0012*/ 	.short	0x0069
        /*0014*/ 	.byte	0x00, 0xf0, 0x05, 0x00


	//----- nvinfo : EIATTR_KPARAM_INFO
	.align		4
.L_134:
        /*0018*/ 	.byte	0x04, 0x17
        /*001a*/ 	.short	(.L_136 - .L_135)
.L_135:
        /*001c*/ 	.word	0x00000000
        /*0020*/ 	.short	0x0004
        /*0022*/ 	.short	0x0068
        /*0024*/ 	.byte	0x00, 0xf0, 0x05, 0x00


	//----- nvinfo : EIATTR_KPARAM_INFO
	.align		4
.L_136:
        /*0028*/ 	.byte	0x04, 0x17
        /*002a*/ 	.short	(.L_138 - .L_137)
.L_137:
        /*002c*/ 	.word	0x00000000
        /*0030*/ 	.short	0x0003
        /*0032*/ 	.short	0x0020
        /*0034*/ 	.byte	0x00, 0xf0, 0x21, 0x01


	//----- nvinfo : EIATTR_KPARAM_INFO
	.align		4
.L_138:
        /*0038*/ 	.byte	0x04, 0x17
        /*003a*/ 	.short	(.L_140 - .L_139)
.L_139:
        /*003c*/ 	.word	0x00000000
        /*0040*/ 	.short	0x0002
        /*0042*/ 	.short	0x0018
        /*0044*/ 	.byte	0x00, 0xf0, 0x21, 0x00


	//----- nvinfo : EIATTR_KPARAM_INFO
	.align		4
.L_140:
        /*0048*/ 	.byte	0x04, 0x17
        /*004a*/ 	.short	(.L_142 - .L_141)
.L_141:
        /*004c*/ 	.word	0x00000000
        /*0050*/ 	.short	0x0001
        /*0052*/ 	.short	0x0010
        /*0054*/ 	.byte	0x00, 0xf5, 0x21, 0x00


	//----- nvinfo : EIATTR_KPARAM_INFO
	.align		4
.L_142:
        /*0058*/ 	.byte	0x04, 0x17
        /*005a*/ 	.short	(.L_144 - .L_143)
.L_143:
        /*005c*/ 	.word	0x00000000
        /*0060*/ 	.short	0x0000
        /*0062*/ 	.short	0x0000
        /*0064*/ 	.byte	0x00, 0xf0, 0x41, 0x00


	//----- nvinfo : EIATTR_SPARSE_MMA_MASK
	.align		4
.L_144:
        /*0068*/ 	.byte	0x03, 0x50
        /*006a*/ 	.short	0x0000


	//----- nvinfo : EIATTR_MAXREG_COUNT
	.align		4
        /*006c*/ 	.byte	0x03, 0x1b
        /*006e*/ 	.short	0x0080


	//----- nvinfo : EIATTR_NUM_BARRIERS
	.align		4
        /*0070*/ 	.byte	0x02, 0x4c
        /*0072*/ 	.byte	0x01
	.zero		1


	//----- nvinfo : EIATTR_MERCURY_ISA_VERSION
	.align		4
        /*0074*/ 	.byte	0x03, 0x5f
        /*0076*/ 	.short	0x0101


	//----- nvinfo : EIATTR_COOP_GROUP_MASK_REGIDS
	.align		4
        /*0078*/ 	.byte	0x04, 0x29
        /*007a*/ 	.short	(.L_146 - .L_145)


	//   ....[0]....
.L_145:
        /*007c*/ 	.word	0xffffffff


	//   ....[1]....
        /*0080*/ 	.word	0xffffffff


	//   ....[2]....
        /*0084*/ 	.word	0xffffffff


	//   ....[3]....
        /*0088*/ 	.word	0xffffffff


	//   ....[4]....
        /*008c*/ 	.word	0xffffffff


	//   ....[5]....
        /*0090*/ 	.word	0xffffffff


	//   ....[6]....
        /*0094*/ 	.word	0xffffffff


	//   ....[7]....
        /*0098*/ 	.word	0xffffffff


	//   ....[8]....
        /*009c*/ 	.word	0xffffffff


	//   ....[9]....
        /*00a0*/ 	.word	0xffffffff


	//   ....[10]....
        /*00a4*/ 	.word	0xffffffff


	//   ....[11]....
        /*00a8*/ 	.word	0xffffffff


	//   ....[12]....
        /*00ac*/ 	.word	0xffffffff


	//   ....[13]....
        /*00b0*/ 	.word	0xffffffff


	//   ....[14]....
        /*00b4*/ 	.word	0xffffffff


	//   ....[15]....
        /*00b8*/ 	.word	0xffffffff


	//   ....[16]....
        /*00bc*/ 	.word	0xffffffff


	//   ....[17]....
        /*00c0*/ 	.word	0xffffffff


	//   ....[18]....
        /*00c4*/ 	.word	0xffffffff


	//   ....[19]....
        /*00c8*/ 	.word	0xffffffff


	//   ....[20]....
        /*00cc*/ 	.word	0xffffffff


	//   ....[21]....
        /*00d0*/ 	.word	0xffffffff


	//   ....[22]....
        /*00d4*/ 	.word	0xffffffff


	//   ....[23]....
        /*00d8*/ 	.word	0xffffffff


	//   ....[24]....
        /*00dc*/ 	.word	0xffffffff


	//   ....[25]....
        /*00e0*/ 	.word	0xffffffff


	//   ....[26]....
        /*00e4*/ 	.word	0xffffffff


	//   ....[27]....
        /*00e8*/ 	.word	0xffffffff


	//   ....[28]....
        /*00ec*/ 	.word	0xffffffff


	//   ....[29]....
        /*00f0*/ 	.word	0xffffffff


	//----- nvinfo : EIATTR_COOP_GROUP_INSTR_OFFSETS
	.align		4
.L_146:
        /*00f4*/ 	.byte	0x04, 0x28
        /*00f6*/ 	.short	(.L_148 - .L_147)


	//   ....[0]....
.L_147:
        /*00f8*/ 	.word	0x00000d80


	//   ....[1]....
        /*00fc*/ 	.word	0x00000d90


	//   ....[2]....
        /*0100*/ 	.word	0x00000df0


	//   ....[3]....
        /*0104*/ 	.word	0x00000e10


	//   ....[4]....
        /*0108*/ 	.word	0x00000e60


	//   ....[5]....
        /*010c*/ 	.word	0x00000e80


	//   ....[6]....
        /*0110*/ 	.word	0x00000ec0


	//   ....[7]....
        /*0114*/ 	.word	0x00000f00


	//   ....[8]....
        /*0118*/ 	.word	0x00000f60


	//   ....[9]....
        /*011c*/ 	.word	0x00000fb0


	//   ....[10]....
        /*0120*/ 	.word	0x00001290


	//   ....[11]....
        /*0124*/ 	.word	0x000012a0


	//   ....[12]....
        /*0128*/ 	.word	0x00001330


	//   ....[13]....
        /*012c*/ 	.word	0x00001350


	//   ....[14]....
        /*0130*/ 	.word	0x000013b0


	//   ....[15]....
        /*0134*/ 	.word	0x00001400


	//   ....[16]....
        /*0138*/ 	.word	0x00001450


	//   ....[17]....
        /*013c*/ 	.word	0x00001480


	//   ....[18]....
        /*0140*/ 	.word	0x000014c0


	//   ....[19]....
        /*0144*/ 	.word	0x00001510


	//   ....[20]....
        /*0148*/ 	.word	0x00002d40


	//   ....[21]....
        /*014c*/ 	.word	0x00002d50


	//   ....[22]....
        /*0150*/ 	.word	0x00002dd0


	//   ....[23]....
        /*0154*/ 	.word	0x00002de0


	//   ....[24]....
        /*0158*/ 	.word	0x00002e40


	//   ....[25]....
        /*015c*/ 	.word	0x00002e70


	//   ....[26]....
        /*0160*/ 	.word	0x00002eb0


	//   ....[27]....
        /*0164*/ 	.word	0x00002ee0


	//   ....[28]....
        /*0168*/ 	.word	0x00002f30


	//   ....[29]....
        /*016c*/ 	.word	0x00002f80


	//----- nvinfo : EIATTR_VRC_CTA_INIT_COUNT
	.align		4
.L_148:
        /*0170*/ 	.byte	0x02, 0x4a
	.zero		1
	.zero		1


	//----- nvinfo : EIATTR_EXIT_INSTR_OFFSETS
	.align		4
        /*0174*/ 	.byte	0x04, 0x1c
        /*0176*/ 	.short	(.L_150 - .L_149)


	//   ....[0]....
.L_149:
        /*0178*/ 	.word	0x000031f0


	//   ....[1]....
        /*017c*/ 	.word	0x00003230


	//----- nvinfo : EIATTR_MAX_THREADS
	.align		4
.L_150:
        /*0180*/ 	.byte	0x04, 0x05
        /*0182*/ 	.short	(.L_152 - .L_151)
.L_151:
        /*0184*/ 	.word	0x00000200
        /*0188*/ 	.word	0x00000001
        /*018c*/ 	.word	0x00000001


	//----- nvinfo : EIATTR_CRS_STACK_SIZE
	.align		4
.L_152:
        /*0190*/ 	.byte	0x04, 0x1e
        /*0192*/ 	.short	(.L_154 - .L_153)
.L_153:
        /*0194*/ 	.word	0x00000000


	//----- nvinfo : EIATTR_CBANK_PARAM_SIZE
	.align		4
.L_154:
        /*0198*/ 	.byte	0x03, 0x19
        /*019a*/ 	.short	0x006a


	//----- nvinfo : EIATTR_PARAM_CBANK
	.align		4
        /*019c*/ 	.byte	0x04, 0x0a
        /*019e*/ 	.short	(.L_156 - .L_155)
	.align		4
.L_155:
        /*01a0*/ 	.word	index@(.nv.constant0._ZN3cub18CUB_300001_SM_10006detail6reduce18DeviceReduceKernelINS2_10policy_hubIlyN4cuda3std3__44plusIlEEE10Policy1000EN6thrust24THRUST_300001_SM_1000_NS18transform_iteratorI16is_positive_gainNSD_6detail15normal_iteratorINSD_10device_ptrIfEEEEllEEyS9_lNS7_10__identityEEEvT0_PT3_T1_NS0_13GridEvenShareISQ_EET2_T4_)
        /*01a4*/ 	.short	0x0380
        /*01a6*/ 	.short	0x006a


	//----- nvinfo : EIATTR_SW_WAR
	.align		4
.L_156:
        /*01a8*/ 	.byte	0x04, 0x36
        /*01aa*/ 	.short	(.L_158 - .L_157)
.L_157:
        /*01ac*/ 	.word	0x00000008
.L_158:


//--------------------- .nv.info._ZN3cub18CUB_300001_SM_10006detail6reduce28DeviceReduceSingleTileKernelINS2_10policy_hubIlyN4cuda3std3__44plusIlEEE10Policy1000EN6thrust24THRUST_300001_SM_1000_NS18transform_iteratorI16is_positive_gainNSD_6detail15normal_iteratorINSD_10device_ptrIfEEEEllEEPlyS9_llNS7_10__identityEEEvT0_T1_T2_T3_T4_T6_ --------------------------
	.section	.nv.info._ZN3cub18CUB_300001_SM_10006detail6reduce28DeviceReduceSingleTileKernelINS2_10policy_hubIlyN4cuda3std3__44plusIlEEE10Policy1000EN6thrust24THRUST_300001_SM_1000_NS18transform_iteratorI16is_positive_gainNSD_6detail15normal_iteratorINSD_10device_ptrIfEEEEllEEPlyS9_llNS7_10__identityEEEvT0_T1_T2_T3_T4_T6_,"",@"SHT_CUDA_INFO"
	.sectionflags	@""
	.align	4


	//----- nvinfo : EIATTR_CUDA_API_VERSION
	.align		4
        /*0000*/ 	.byte	0x04, 0x37
        /*0002*/ 	.short	(.L_160 - .L_159)
.L_159:
        /*0004*/ 	.word	0x00000082


	//----- nvinfo : EIATTR_KPARAM_INFO
	.align		4
.L_160:
        /*0008*/ 	.byte	0x04, 0x17
        /*000a*/ 	.short	(.L_162 - .L_161)
.L_161:
        /*000c*/ 	.word	0x00000000
        /*0010*/ 	.short	0x0005
        /*0012*/ 	.short	0x0030
        /*0014*/ 	.byte	0x00, 0xf0, 0x05, 0x00


	//----- nvinfo : EIATTR_KPARAM_INFO
	.align		4
.L_162:
        /*0018*/ 	.byte	0x04, 0x17
        /*001a*/ 	.short	(.L_164 - .L_163)
.L_163:
        /*001c*/ 	.word	0x00000000
        /*0020*/ 	.short	0x0004
        /*0022*/ 	.short	0x0028
        /*0024*/ 	.byte	0x00, 0xf0, 0x21, 0x00


	//----- nvinfo : EIATTR_KPARAM_INFO
	.align		4
.L_164:
        /*0028*/ 	.byte	0x04, 0x17
        /*002a*/ 	.short	(.L_166 - .L_165)
.L_165:
        /*002c*/ 	.word	0x00000000
        /*0030*/ 	.short	0x0003
        /*0032*/ 	.short	0x0020
        /*0034*/ 	.byte	0x00, 0xf0, 0x05, 0x00


	//----- nvinfo : EIATTR_KPARAM_INFO
	.align		4
.L_166:
        /*0038*/ 	.byte	0x04, 0x17
        /*003a*/ 	.short	(.L_168 - .L_167)
.L_167:
        /*003c*/ 	.word	0x00000000
        /*0040*/ 	.short	0x0002
        /*0042*/ 	.short	0x0018
        /*0044*/ 	.byte	0x00, 0xf0, 0x21, 0x00


	//----- nvinfo : EIATTR_KPARAM_INFO
	.align		4
.L_168:
        /*0048*/ 	.byte	0x04, 0x17
        /*004a*/ 	.short	(.L_170 - .L_169)
.L_169:
        /*004c*/ 	.word	0x00000000
        /*0050*/ 	.short	0x0001
        /*0052*/ 	.short	0x0010
        /*0054*/ 	.byte	0x00, 0xf5, 0x21, 0x00


	//----- nvinfo : EIATTR_KPARAM_INFO
	.align		4
.L_170:
        /*0058*/ 	.byte	0x04, 0x17
        /*005a*/ 	.short	(.L_172 - .L_171)
.L_171:
        /*005c*/ 	.word	0x00000000
        /*0060*/ 	.short	0x0000
        /*0062*/ 	.short	0x0000
        /*0064*/ 	.byte	0x00, 0xf0, 0x41, 0x00


	//----- nvinfo : EIATTR_SPARSE_MMA_MASK
	.align		4
.L_172:
        /*0068*/ 	.byte	0x03, 0x50
        /*006a*/ 	.short	0x0000


	//----- nvinfo : EIATTR_MAXREG_COUNT
	.align		4
        /*006c*/ 	.byte	0x03, 0x1b
        /*006e*/ 	.short	0x0080


	//----- nvinfo : EIATTR_NUM_BARRIERS
	.align		4
        /*0070*/ 	.byte	0x02, 0x4c
        /*0072*/ 	.byte	0x01
	.zero		1


	//----- nvinfo : EIATTR_MERCURY_ISA_VERSION
	.align		4
        /*0074*/ 	.byte	0x03, 0x5f
        /*0076*/ 	.short	0x0101


	//----- nvinfo : EIATTR_COOP_GROUP_MASK_REGIDS
	.align		4
        /*0078*/ 	.byte	0x04, 0x29
        /*007a*/ 	.short	(.L_174 - .L_173)


	//   ....[0]....
.L_173:
        /*007c*/ 	.word	0xffffffff


	//   ....[1]....
        /*0080*/ 	.word	0xffffffff


	//   ....[2]....
        /*0084*/ 	.word	0xffffffff


	//   ....[3]....
        /*0088*/ 	.word	0xffffffff


	//   ....[4]....
        /*008c*/ 	.word	0xffffffff


	//   ....[5]....
        /*0090*/ 	.word	0xffffffff


	//   ....[6]....
        /*0094*/ 	.word	0xffffffff


	//   ....[7]....
        /*0098*/ 	.word	0xffffffff


	//   ....[8]....
        /*009c*/ 	.word	0xffffffff


	//   ....[9]....
        /*00a0*/ 	.word	0xffffffff


	//   ....[10]....
        /*00a4*/ 	.word	0xffffffff


	//   ....[11]....
        /*00a8*/ 	.word	0xffffffff


	//   ....[12]....
        /*00ac*/ 	.word	0xffffffff


	//   ....[13]....
        /*00b0*/ 	.word	0xffffffff


	//   ....[14]....
        /*00b4*/ 	.word	0xffffffff


	//   ....[15]....
        /*00b8*/ 	.word	0xffffffff


	//   ....[16]....
        /*00bc*/ 	.word	0xffffffff


	//   ....[17]....
        /*00c0*/ 	.word	0xffffffff


	//   ....[18]....
        /*00c4*/ 	.word	0xffffffff


	//   ....[19]....
        /*00c8*/ 	.word	0xffffffff


	//   ....[20]....
        /*00cc*/ 	.word	0xffffffff


	//   ....[21]....
        /*00d0*/ 	.word	0xffffffff


	//   ....[22]....
        /*00d4*/ 	.word	0xffffffff


	//   ....[23]....
        /*00d8*/ 	.word	0xffffffff


	//   ....[24]....
        /*00dc*/ 	.word	0xffffffff


	//   ....[25]....
        /*00e0*/ 	.word	0xffffffff


	//   ....[26]....
        /*00e4*/ 	.word	0xffffffff


	//   ....[27]....
        /*00e8*/ 	.word	0xffffffff


	//   ....[28]....
        /*00ec*/ 	.word	0xffffffff


	//   ....[29]....
        /*00f0*/ 	.word	0xffffffff


	//----- nvinfo : EIATTR_COOP_GROUP_INSTR_OFFSETS
	.align		4
.L_174:
        /*00f4*/ 	.byte	0x04, 0x28
        /*00f6*/ 	.short	(.L_176 - .L_175)


	//   ....[0]....
.L_175:
        /*00f8*/ 	.word	0x00000d00


	//   ....[1]....
        /*00fc*/ 	.word	0x00000d10


	//   ....[2]....
        /*0100*/ 	.word	0x00000d70


	//   ....[3]....
        /*0104*/ 	.word	0x00000d90


	//   ....[4]....
        /*0108*/ 	.word	0x00000de0


	//   ....[5]....
        /*010c*/ 	.word	0x00000e00


	//   ....[6]....
        /*0110*/ 	.word	0x00000e40


	//   ....[7]....
        /*0114*/ 	.word	0x00000e80


	//   ....[8]....
        /*0118*/ 	.word	0x00000ed0


	//   ....[9]....
        /*011c*/ 	.word	0x00000f10


	//   ....[10]....
        /*0120*/ 	.word	0x00001210


	//   ....[11]....
        /*0124*/ 	.word	0x00001220


	//   ....[12]....
        /*0128*/ 	.word	0x000012a0


	//   ....[13]....
        /*012c*/ 	.word	0x000012c0


	//   ....[14]....
        /*0130*/ 	.word	0x00001310


	//   ....[15]....
        /*0134*/ 	.word	0x00001370


	//   ....[16]....
        /*0138*/ 	.word	0x000013b0


	//   ....[17]....
        /*013c*/ 	.word	0x000013e0


	//   ....[18]....
        /*0140*/ 	.word	0x00001430


	//   ....[19]....
        /*0144*/ 	.word	0x00001490


	//   ....[20]....
        /*0148*/ 	.word	0x00002ba0


	//   ....[21]....
        /*014c*/ 	.word	0x00002bb0


	//   ....[22]....
        /*0150*/ 	.word	0x00002c30


	//   ....[23]....
        /*0154*/ 	.word	0x00002c40


	//   ....[24]....
        /*0158*/ 	.word	0x00002ca0


	//   ....[25]....
        /*015c*/ 	.word	0x00002cc0


	//   ....[26]....
        /*0160*/ 	.word	0x00002d00


	//   ....[27]....
        /*0164*/ 	.word	0x00002d30


	//   ....[28]....
        /*0168*/ 	.word	0x00002d80


	//   ....[29]....
        /*016c*/ 	.word	0x00002dd0


	//----- nvinfo : EIATTR_VRC_CTA_INIT_COUNT
	.align		4
.L_176:
        /*0170*/ 	.byte	0x02, 0x4a
	.zero		1
	.zero		1


	//----- nvinfo : EIATTR_EXIT_INSTR_OFFSETS
	.align		4
        /*0174*/ 	.byte	0x04, 0x1c
        /*0176*/ 	.short	(.L_178 - .L_177)


	//   ....[0]....
.L_177:
        /*0178*/ 	.word	0x000000a0


	//   ....[1]....
        /*017c*/ 	.word	0x000000e0


	//   ....[2]....
        /*0180*/ 	.word	0x00003030


	//   ....[3]....
        /*0184*/ 	.word	0x00003090


	//----- nvinfo : EIATTR_MAX_THREADS
	.align		4
.L_178:
        /*0188*/ 	.byte	0x04, 0x05
        /*018a*/ 	.short	(.L_180 - .L_179)
.L_179:
        /*018c*/ 	.word	0x00000200
        /*0190*/ 	.word	0x00000001
        /*0194*/ 	.word	0x00000001


	//----- nvinfo : EIATTR_CRS_STACK_SIZE
	.align		4
.L_180:
        /*0198*/ 	.byte	0x04, 0x1e
        /*019a*/ 	.short	(.L_182 - .L_181)
.L_181:
        /*019c*/ 	.word	0x00000000


	//----- nvinfo : EIATTR_CBANK_PARAM_SIZE
	.align		4
.L_182:
        /*01a0*/ 	.byte	0x03, 0x19
        /*01a2*/ 	.short	0x0031


	//----- nvinfo : EIATTR_PARAM_CBANK
	.align		4
        /*01a4*/ 	.byte	0x04, 0x0a
        /*01a6*/ 	.short	(.L_184 - .L_183)
	.align		4
.L_183:
        /*01a8*/ 	.word	index@(.nv.constant0._ZN3cub18CUB_300001_SM_10006detail6reduce28DeviceReduceSingleTileKernelINS2_10policy_hubIlyN4cuda3std3__44plusIlEEE10Policy1000EN6thrust24THRUST_300001_SM_1000_NS18transform_iteratorI16is_positive_gainNSD_6detail15normal_iteratorINSD_10device_ptrIfEEEEllEEPlyS9_llNS7_10__identityEEEvT0_T1_T2_T3_T4_T6_)
        /*01ac*/ 	.short	0x0380
        /*01ae*/ 	.short	0x0031


	//----- nvinfo : EIATTR_SW_WAR
	.align		4
.L_184:
        /*01b0*/ 	.byte	0x04, 0x36
        /*01b2*/ 	.short	(.L_186 - .L_185)
.L_185:
        /*01b4*/ 	.word	0x00000008
.L_186:


//--------------------- .nv.info._ZN3cub18CUB_300001_SM_10006detail6reduce28DeviceReduceSingleTileKernelINS2_10policy_hubIljN4cuda3std3__44plusIlEEE10Policy1000EPlSC_iS9_llNS7_10__identityEEEvT0_T1_T2_T3_T4_T6_ --------------------------
	.section	.nv.info._ZN3cub18CUB_300001_SM_10006detail6reduce28DeviceReduceSingleTileKernelINS2_10policy_hubIljN4cuda3std3__44plusIlEEE10Policy1000EPlSC_iS9_llNS7_10__identityEEEvT0_T1_T2_T3_T4_T6_,"",@"SHT_CUDA_INFO"
	.sectionflags	@""
	.align	4


	//----- nvinfo : EIATTR_CUDA_API_VERSION
	.align		4
        /*0000*/ 	.byte	0x04, 0x37
        /*0002*/ 	.short	(.L_188 - .L_187)
.L_187:
        /*0004*/ 	.word	0x00000082


	//----- nvinfo : EIATTR_KPARAM_INFO
	.align		4
.L_188:
        /*0008*/ 	.byte	0x04, 0x17
        /*000a*/ 	.short	(.L_190 - .L_189)
.L_189:
        /*000c*/ 	.word	0x00000000
        /*0010*/ 	.short	0x0005
        /*0012*/ 	.short	0x0020
        /*0014*/ 	.byte	0x00, 0xf0, 0x05, 0x00


	//----- nvinfo : EIATTR_KPARAM_INFO
	.align		4
.L_190:
        /*0018*/ 	.byte	0x04, 0x17
        /*001a*/ 	.short	(.L_192 - .L_191)
.L_191:
        /*001c*/ 	.word	0x00000000
        /*0020*/ 	.short	0x0004
        /*0022*/ 	.short	0x0018
        /*0024*/ 	.byte	0x00, 0xf0, 0x21, 0x00


	//----- nvinfo : EIATTR_KPARAM_INFO
	.align		4
.L_192:
        /*0028*/ 	.byte	0x04, 0x17
        /*002a*/ 	.short	(.L_194 - .L_193)
.L_193:
        /*002c*/ 	.word	0x00000000
        /*0030*/ 	.short	0x0003
        /*0032*/ 	.short	0x0014
        /*0034*/ 	.byte	0x00, 0xf0, 0x05, 0x00


	//----- nvinfo : EIATTR_KPARAM_INFO
	.align		4
.L_194:
        /*0038*/ 	.byte	0x04, 0x17
        /*003a*/ 	.short	(.L_196 - .L_195)
.L_195:
        /*003c*/ 	.word	0x00000000
        /*0040*/ 	.short	0x0002
        /*0042*/ 	.short	0x0010
        /*0044*/ 	.byte	0x00, 0xf0, 0x11, 0x00


	//----- nvinfo : EIATTR_KPARAM_INFO
	.align		4
.L_196:
        /*0048*/ 	.byte	0x04, 0x17
        /*004a*/ 	.short	(.L_198 - .L_197)
.L_197:
        /*004c*/ 	.word	0x00000000
        /*0050*/ 	.short	0x0001
        /*0052*/ 	.short	0x0008
        /*0054*/ 	.byte	0x00, 0xf5, 0x21, 0x00


	//----- nvinfo : EIATTR_KPARAM_INFO
	.align		4
.L_198:
        /*0058*/ 	.byte	0x04, 0x17
        /*005a*/ 	.short	(.L_200 - .L_199)
.L_199:
        /*005c*/ 	.word	0x00000000
        /*0060*/ 	.short	0x0000
        /*0062*/ 	.short	0x0000
        /*0064*/ 	.byte	0x00, 0xf5, 0x21, 0x00


	//----- nvinfo : EIATTR_SPARSE_MMA_MASK
	.align		4
.L_200:
        /*0068*/ 	.byte	0x03, 0x50
        /*006a*/ 	.short	0x0000


	//----- nvinfo : EIATTR_MAXREG_COUNT
	.align		4
        /*006c*/ 	.byte	0x03, 0x1b
        /*006e*/ 	.short	0x0080


	//----- nvinfo : EIATTR_NUM_BARRIERS
	.align		4
        /*0070*/ 	.byte	0x02, 0x4c
        /*0072*/ 	.byte	0x01
	.zero		1


	//----- nvinfo : EIATTR_MERCURY_ISA_VERSION
	.align		4
        /*0074*/ 	.byte	0x03, 0x5f
        /*0076*/ 	.short	0x0101


	//----- nvinfo : EIATTR_COOP_GROUP_MASK_REGIDS
	.align		4
        /*0078*/ 	.byte	0x04, 0x29
        /*007a*/ 	.short	(.L_202 - .L_201)


	//   ....[0]....
.L_201:
        /*007c*/ 	.word	0xffffffff


	//   ....[1]....
        /*0080*/ 	.word	0xffffffff


	//   ....[2]....
        /*0084*/ 	.word	0xffffffff


	//   ....[3]....
        /*0088*/ 	.word	0xffffffff


	//   ....[4]....
        /*008c*/ 	.word	0xffffffff


	//   ....[5]....
        /*0090*/ 	.word	0xffffffff


	//   ....[6]....
        /*0094*/ 	.word	0xffffffff


	//   ....[7]....
        /*0098*/ 	.word	0xffffffff


	//   ....[8]....
        /*009c*/ 	.word	0xffffffff


	//   ....[9]....
        /*00a0*/ 	.word	0xffffffff


	//   ....[10]....
        /*00a4*/ 	.word	0xffffffff


	//   ....[11]....
        /*00a8*/ 	.word	0xffffffff


	//   ....[12]....
        /*00ac*/ 	.word	0xffffffff


	//   ....[13]....
        /*00b0*/ 	.word	0xffffffff


	//   ....[14]....
        /*00b4*/ 	.word	0xffffffff


	//   ....[15]....
        /*00b8*/ 	.word	0xffffffff


	//   ....[16]....
        /*00bc*/ 	.word	0xffffffff


	//   ....[17]....
        /*00c0*/ 	.word	0xffffffff


	//   ....[18]....
        /*00c4*/ 	.word	0xffffffff


	//   ....[19]....
        /*00c8*/ 	.word	0xffffffff


	//   ....[20]....
        /*00cc*/ 	.word	0xffffffff


	//   ....[21]....
        /*00d0*/ 	.word	0xffffffff


	//   ....[22]....
        /*00d4*/ 	.word	0xffffffff


	//   ....[23]....
        /*00d8*/ 	.word	0xffffffff


	//   ....[24]....
        /*00dc*/ 	.word	0xffffffff


	//   ....[25]....
        /*00e0*/ 	.word	0xffffffff


	//   ....[26]....
        /*00e4*/ 	.word	0xffffffff


	//   ....[27]....
        /*00e8*/ 	.word	0xffffffff


	//   ....[28]....
        /*00ec*/ 	.word	0xffffffff


	//   ....[29]....
        /*00f0*/ 	.word	0xffffffff


	//----- nvinfo : EIATTR_COOP_GROUP_INSTR_OFFSETS
	.align		4
.L_202:
        /*00f4*/ 	.byte	0x04, 0x28
        /*00f6*/ 	.short	(.L_204 - .L_203)


	//   ....[0]....
.L_203:
        /*00f8*/ 	.word	0x00000970


	//   ....[1]....
        /*00fc*/ 	.word	0x00000980


	//   ....[2]....
        /*0100*/ 	.word	0x000009e0


	//   ....[3]....
        /*0104*/ 	.word	0x00000a00


	//   ....[4]....
        /*0108*/ 	.word	0x00000a50


	//   ....[5]....
        /*010c*/ 	.word	0x00000a70


	//   ....[6]....
        /*0110*/ 	.word	0x00000ab0


	//   ....[7]....
        /*0114*/ 	.word	0x00000af0


	//   ....[8]....
        /*0118*/ 	.word	0x00000b40


	//   ....[9]....
        /*011c*/ 	.word	0x00000b80


	//   ....[10]....
        /*0120*/ 	.word	0x00000e80


	//   ....[11]....
        /*0124*/ 	.word	0x00000e90


	//   ....[12]....
        /*0128*/ 	.word	0x00000f10


	//   ....[13]....
        /*012c*/ 	.word	0x00000f30


	//   ....[14]....
        /*0130*/ 	.word	0x00000f70


	//   ....[15]....
        /*0134*/ 	.word	0x00000fb0


	//   ....[16]....
        /*0138*/ 	.word	0x00001010


	//   ....[17]....
        /*013c*/ 	.word	0x00001040


	//   ....[18]....
        /*0140*/ 	.word	0x00001080


	//   ....[19]....
        /*0144*/ 	.word	0x000010c0


	//   ....[20]....
        /*0148*/ 	.word	0x000021b0


	//   ....[21]....
        /*014c*/ 	.word	0x000021c0


	//   ....[22]....
        /*0150*/ 	.word	0x00002240


	//   ....[23]....
        /*0154*/ 	.word	0x00002250


	//   ....[24]....
        /*0158*/ 	.word	0x000022b0


	//   ....[25]....
        /*015c*/ 	.word	0x000022d0


	//   ....[26]....
        /*0160*/ 	.word	0x00002310


	//   ....[27]....
        /*0164*/ 	.word	0x00002340


	//   ....[28]....
        /*0168*/ 	.word	0x00002380


	//   ....[29]....
        /*016c*/ 	.word	0x000023e0


	//----- nvinfo : EIATTR_VRC_CTA_INIT_COUNT
	.align		4
.L_204:
        /*0170*/ 	.byte	0x02, 0x4a
	.zero		1
	.zero		1


	//----- nvinfo : EIATTR_EXIT_INSTR_OFFSETS
	.align		4
        /*0174*/ 	.byte	0x04, 0x1c
        /*0176*/ 	.short	(.L_206 - .L_205)


	//   ....[0]....
.L_205:
        /*0178*/ 	.word	0x00000080


	//   ....[1]....
        /*017c*/ 	.word	0x000000c0


	//   ....[2]....
        /*0180*/ 	.word	0x00002650


	//   ....[3]....
        /*0184*/ 	.word	0x000026b0


	//----- nvinfo : EIATTR_MAX_THREADS
	.align		4
.L_206:
        /*0188*/ 	.byte	0x04, 0x05
        /*018a*/ 	.short	(.L_208 - .L_207)
.L_207:
        /*018c*/ 	.word	0x00000200
        /*0190*/ 	.word	0x00000001
        /*0194*/ 	.word	0x00000001


	//----- nvinfo : EIATTR_CRS_STACK_SIZE
	.align		4
.L_208:
        /*0198*/ 	.byte	0x04, 0x1e
        /*019a*/ 	.short	(.L_210 - .L_209)
.L_209:
        /*019c*/ 	.word	0x00000000


	//----- nvinfo : EIATTR_CBANK_PARAM_SIZE
	.align		4
.L_210:
        /*01a0*/ 	.byte	0x03, 0x19
        /*01a2*/ 	.short	0x0021


	//----- nvinfo : EIATTR_PARAM_CBANK
	.align		4
        /*01a4*/ 	.byte	0x04, 0x0a
        /*01a6*/ 	.short	(.L_212 - .L_211)
	.align		4
.L_211:
        /*01a8*/ 	.word	index@(.nv.constant0._ZN3cub18CUB_300001_SM_10006detail6reduce28DeviceReduceSingleTileKernelINS2_10policy_hubIljN4cuda3std3__44plusIlEEE10Policy1000EPlSC_iS9_llNS7_10__identityEEEvT0_T1_T2_T3_T4_T6_)
        /*01ac*/ 	.short	0x0380
        /*01ae*/ 	.short	0x0021


	//----- nvinfo : EIATTR_SW_WAR
	.align		4
.L_212:
        /*01b0*/ 	.byte	0x04, 0x36
        /*01b2*/ 	.short	(.L_214 - .L_213)
.L_213:
        /*01b4*/ 	.word	0x00000008
.L_214:


//--------------------- .nv.info._ZN3cub18CUB_300001_SM_10006detail6reduce18DeviceReduceKernelINS2_10policy_hubIljN4cuda3std3__44plusIlEEE10Policy1000EN6thrust24THRUST_300001_SM_1000_NS18transform_iteratorI16is_positive_gainNSD_6detail15normal_iteratorINSD_10device_ptrIfEEEEllEEjS9_lNS7_10__identityEEEvT0_PT3_T1_NS0_13GridEvenShareISQ_EET2_T4_ --------------------------
	.section	.nv.info._ZN3cub18CUB_300001_SM_10006detail6reduce18DeviceReduceKernelINS2_10policy_hubIljN4cuda3std3__44plusIlEEE10Policy1000EN6thrust24THRUST_300001_SM_1000_NS18transform_iteratorI16is_positive_gainNSD_6detail15normal_iteratorINSD_10device_ptrIfEEEEllEEjS9_lNS7_10__identityEEEvT0_PT3_T1_NS0_13GridEvenShareISQ_EET2_T4_,"",@"SHT_CUDA_INFO"
	.sectionflags	@""
	.align	4


	//----- nvinfo : EIATTR_CUDA_API_VERSION
	.align		4
        /*0000*/ 	.byte	0x04, 0x37
        /*0002*/ 	.short	(.L_216 - .L_215)
.L_215:
        /*0004*/ 	.word	0x00000082


	//----- nvinfo : EIATTR_KPARAM_INFO
	.align		4
.L_216:
        /*0008*/ 	.byte	0x04, 0x17
        /*000a*/ 	.short	(.L_218 - .L_217)
.L_217:
        /*000c*/ 	.word	0x00000000
        /*0010*/ 	.short	0x0005
        /*0012*/ 	.short	0x0045
        /*0014*/ 	.byte	0x00, 0xf0, 0x05, 0x00


	//----- nvinfo : EIATTR_KPARAM_INFO
	.align		4
.L_218:
        /*0018*/ 	.byte	0x04, 0x17
        /*001a*/ 	.short	(.L_220 - .L_219)
.L_219:
        /*001c*/ 	.word	0x00000000
        /*0020*/ 	.short	0x0004
        /*0022*/ 	.short	0x0044
        /*0024*/ 	.byte	0x00, 0xf0, 0x05, 0x00


	//----- nvinfo : EIATTR_KPARAM_INFO
	.align		4
.L_220:
        /*0028*/ 	.byte	0x04, 0x17
        /*002a*/ 	.short	(.L_222 - .L_221)
.L_221:
        /*002c*/ 	.word	0x00000000
        /*0030*/ 	.short	0x0003
        /*0032*/ 	.short	0x001c
        /*0034*/ 	.byte	0x00, 0xf0, 0xa1, 0x00


	//----- nvinfo : EIATTR_KPARAM_INFO
	.align		4
.L_222:
        /*0038*/ 	.byte	0x04, 0x17
        /*003a*/ 	.short	(.L_224 - .L_223)
.L_223:
        /*003c*/ 	.word	0x00000000
        /*0040*/ 	.short	0x0002
        /*0042*/ 	.short	0x0018
        /*0044*/ 	.byte	0x00, 0xf0, 0x11, 0x00


	//----- nvinfo : EIATTR_KPARAM_INFO
	.align		4
.L_224:
        /*0048*/ 	.byte	0x04, 0x17
        /*004a*/ 	.short	(.L_226 - .L_225)
.L_225:
        /*004c*/ 	.word	0x00000000
        /*0050*/ 	.short	0x0001
        /*0052*/ 	.short	0x0010
        /*0054*/ 	.byte	0x00, 0xf5, 0x21, 0x00


	//----- nvinfo : EIATTR_KPARAM_INFO
	.align		4
.L_226:
        /*0058*/ 	.byte	0x04, 0x17
        /*005a*/ 	.short	(.L_228 - .L_227)
.L_227:
        /*005c*/ 	.word	0x00000000
        /*0060*/ 	.short	0x0000
        /*0062*/ 	.short	0x0000
        /*0064*/ 	.byte	0x00, 0xf0, 0x41, 0x00


	//----- nvinfo : EIATTR_SPARSE_MMA_MASK
	.align		4
.L_228:
        /*0068*/ 	.byte	0x03, 0x50
        /*006a*/ 	.short	0x0000


	//----- nvinfo : EIATTR_MAXREG_COUNT
	.align		4
        /*006c*/ 	.byte	0x03, 0x1b
        /*006e*/ 	.short	0x0080


	//----- nvinfo : EIATTR_NUM_BARRIERS
	.align		4
        /*0070*/ 	.byte	0x02, 0x4c
        /*0072*/ 	.byte	0x01
	.zero		1


	//----- nvinfo : EIATTR_MERCURY_ISA_VERSION
	.align		4
        /*0074*/ 	.byte	0x03, 0x5f
        /*0076*/ 	.short	0x0101


	//----- nvinfo : EIATTR_COOP_GROUP_MASK_REGIDS
	.align		4
        /*0078*/ 	.byte	0x04, 0x29
        /*007a*/ 	.short	(.L_230 - .L_229)


	//   ....[0]....
.L_229:
        /*007c*/ 	.word	0xffffffff


	//   ....[1]....
        /*0080*/ 	.word	0xffffffff


	//   ....[2]....
        /*0084*/ 	.word	0xffffffff


	//   ....[3]....
        /*0088*/ 	.word	0xffffffff


	//   ....[4]....
        /*008c*/ 	.word	0xffffffff


	//   ....[5]....
        /*0090*/ 	.word	0xffffffff


	//   ....[6]....
        /*0094*/ 	.word	0xffffffff


	//   ....[7]....
        /*0098*/ 	.word	0xffffffff


	//   ....[8]....
        /*009c*/ 	.word	0xffffffff


	//   ....[9]....
        /*00a0*/ 	.word	0xffffffff


	//   ....[10]....
        /*00a4*/ 	.word	0xffffffff


	//   ....[11]....
        /*00a8*/ 	.word	0xffffffff


	//   ....[12]....
        /*00ac*/ 	.word	0xffffffff


	//   ....[13]....
        /*00b0*/ 	.word	0xffffffff


	//   ....[14]....
        /*00b4*/ 	.word	0xffffffff


	//   ....[15]....
        /*00b8*/ 	.word	0xffffffff


	//   ....[16]....
        /*00bc*/ 	.word	0xffffffff


	//   ....[17]....
        /*00c0*/ 	.word	0xffffffff


	//   ....[18]....
        /*00c4*/ 	.word	0xffffffff


	//   ....[19]....
        /*00c8*/ 	.word	0xffffffff


	//   ....[20]....
        /*00cc*/ 	.word	0xffffffff


	//   ....[21]....
        /*00d0*/ 	.word	0xffffffff


	//   ....[22]....
        /*00d4*/ 	.word	0xffffffff


	//   ....[23]....
        /*00d8*/ 	.word	0xffffffff


	//   ....[24]....
        /*00dc*/ 	.word	0xffffffff


	//   ....[25]....
        /*00e0*/ 	.word	0xffffffff


	//   ....[26]....
        /*00e4*/ 	.word	0xffffffff


	//   ....[27]....
        /*00e8*/ 	.word	0xffffffff


	//   ....[28]....
        /*00ec*/ 	.word	0xffffffff


	//   ....[29]....
        /*00f0*/ 	.word	0xffffffff


	//----- nvinfo : EIATTR_COOP_GROUP_INSTR_OFFSETS
	.align		4
.L_230:
        /*00f4*/ 	.byte	0x04, 0x28
        /*00f6*/ 	.short	(.L_232 - .L_231)


	//   ....[0]....
.L_231:
        /*00f8*/ 	.word	0x00000fe0


	//   ....[1]....
        /*00fc*/ 	.word	0x00000ff0


	//   ....[2]....
        /*0100*/ 	.word	0x00001050


	//   ....[3]....
        /*0104*/ 	.word	0x00001070


	//   ....[4]....
        /*0108*/ 	.word	0x000010c0


	//   ....[5]....
        /*010c*/ 	.word	0x000010e0


	//   ....[6]....
        /*0110*/ 	.word	0x00001120


	//   ....[7]....
        /*0114*/ 	.word	0x00001160


	//   ....[8]....
        /*0118*/ 	.word	0x000011c0


	//   ....[9]....
        /*011c*/ 	.word	0x00001200


	//   ....[10]....
        /*0120*/ 	.word	0x000014f0


	//   ....[11]....
        /*0124*/ 	.word	0x00001500


	//   ....[12]....
        /*0128*/ 	.word	0x00001580


	//   ....[13]....
        /*012c*/ 	.word	0x000015b0


	//   ....[14]....
        /*0130*/ 	.word	0x00001600


	//   ....[15]....
        /*0134*/ 	.word	0x00001640


	//   ....[16]....
        /*0138*/ 	.word	0x00001680


	//   ....[17]....
        /*013c*/ 	.word	0x000016c0


	//   ....[18]....
        /*0140*/ 	.word	0x000016f0


	//   ....[19]....
        /*0144*/ 	.word	0x00001760


	//   ....[20]....
        /*0148*/ 	.word	0x000030f0


	//   ....[21]....
        /*014c*/ 	.word	0x00003100


	//   ....[22]....
        /*0150*/ 	.word	0x00003180


	//   ....[23]....
        /*0154*/ 	.word	0x00003190


	//   ....[24]....
        /*0158*/ 	.word	0x000031e0


	//   ....[25]....
        /*015c*/ 	.word	0x00003210


	//   ....[26]....
        /*0160*/ 	.word	0x00003250


	//   ....[27]....
        /*0164*/ 	.word	0x00003280


	//   ....[28]....
        /*0168*/ 	.word	0x000032c0


	//   ....[29]....
        /*016c*/ 	.word	0x00003320


	//----- nvinfo : EIATTR_VRC_CTA_INIT_COUNT
	.align		4
.L_232:
        /*0170*/ 	.byte	0x02, 0x4a
	.zero		1
	.zero		1


	//----- nvinfo : EIATTR_EXIT_INSTR_OFFSETS
	.align		4
        /*0174*/ 	.byte	0x04, 0x1c
        /*0176*/ 	.short	(.L_234 - .L_233)


	//   ....[0]....
.L_233:
        /*0178*/ 	.word	0x00003590


	//   ....[1]....
        /*017c*/ 	.word	0x000035d0


	//----- nvinfo : EIATTR_MAX_THREADS
	.align		4
.L_234:
        /*0180*/ 	.byte	0x04, 0x05
        /*0182*/ 	.short	(.L_236 - .L_235)
.L_235:
        /*0184*/ 	.word	0x00000200
        /*0188*/ 	.word	0x00000001
        /*018c*/ 	.word	0x00000001


	//----- nvinfo : EIATTR_CRS_STACK_SIZE
	.align		4
.L_236:
        /*0190*/ 	.byte	0x04, 0x1e
        /*0192*/ 	.short	(.L_238 - .L_237)
.L_237:
        /*0194*/ 	.word	0x00000000


	//----- nvinfo : EIATTR_CBANK_PARAM_SIZE
	.align		4
.L_238:
        /*0198*/ 	.byte	0x03, 0x19
        /*019a*/ 	.short	0x0046


	//----- nvinfo : EIATTR_PARAM_CBANK
	.align		4
        /*019c*/ 	.byte	0x04, 0x0a
        /*019e*/ 	.short	(.L_240 - .L_239)
	.align		4
.L_239:
        /*01a0*/ 	.word	index@(.nv.constant0._ZN3cub18CUB_300001_SM_10006detail6reduce18DeviceReduceKernelINS2_10policy_hubIljN4cuda3std3__44plusIlEEE10Policy1000EN6thrust24THRUST_300001_SM_1000_NS18transform_iteratorI16is_positive_gainNSD_6detail15normal_iteratorINSD_10device_ptrIfEEEEllEEjS9_lNS7_10__identityEEEvT0_PT3_T1_NS0_13GridEvenShareISQ_EET2_T4_)
        /*01a4*/ 	.short	0x0380
        /*01a6*/ 	.short	0x0046


	//----- nvinfo : EIATTR_SW_WAR
	.align		4
.L_240:
        /*01a8*/ 	.byte	0x04, 0x36
        /*01aa*/ 	.short	(.L_242 - .L_241)
.L_241:
        /*01ac*/ 	.word	0x00000008
.L_242:


//--------------------- .nv.info._ZN3cub18CUB_300001_SM_10006detail6reduce28DeviceReduceSingleTileKernelINS2_10policy_hubIljN4cuda3std3__44plusIlEEE10Policy1000EN6thrust24THRUST_300001_SM_1000_NS18transform_iteratorI16is_positive_gainNSD_6detail15normal_iteratorINSD_10device_ptrIfEEEEllEEPljS9_llNS7_10__identityEEEvT0_T1_T2_T3_T4_T6_ --------------------------
	.section	.nv.info._ZN3cub18CUB_300001_SM_10006detail6reduce28DeviceReduceSingleTileKernelINS2_10policy_hubIljN4cuda3std3__44plusIlEEE10Policy1000EN6thrust24THRUST_300001_SM_1000_NS18transform_iteratorI16is_positive_gainNSD_6detail15normal_iteratorINSD_10device_ptrIfEEEEllEEPljS9_llNS7_10__identityEEEvT0_T1_T2_T3_T4_T6_,"",@"SHT_CUDA_INFO"
	.sectionflags	@""
	.align	4


	//----- nvinfo : EIATTR_CUDA_API_VERSION
	.align		4
        /*0000*/ 	.byte	0x04, 0x37
        /*0002*/ 	.short	(.L_244 - .L_243)
.L_243:
        /*0004*/ 	.word	0x00000082


	//----- nvinfo : EIATTR_KPARAM_INFO
	.align		4
.L_244:
        /*0008*/ 	.byte	0x04, 0x17
        /*000a*/ 	.short	(.L_246 - .L_245)
.L_245:
        /*000c*/ 	.word	0x00000000
        /*0010*/ 	.short	0x0005
        /*0012*/ 	.short	0x0028
        /*0014*/ 	.byte	0x00, 0xf0, 0x05, 0x00


	//----- nvinfo : EIATTR_KPARAM_INFO
	.align		4
.L_246:
        /*0018*/ 	.byte	0x04, 0x17
        /*001a*/ 	.short	(.L_248 - .L_247)
.L_247:
        /*001c*/ 	.word	0x00000000
        /*0020*/ 	.short	0x0004
        /*0022*/ 	.short	0x0020
        /*0024*/ 	.byte	0x00, 0xf0, 0x21, 0x00


	//----- nvinfo : EIATTR_KPARAM_INFO
	.align		4
.L_248:
        /*0028*/ 	.byte	0x04, 0x17
        /*002a*/ 	.short	(.L_250 - .L_249)
.L_249:
        /*002c*/ 	.word	0x00000000
        /*0030*/ 	.short	0x0003
        /*0032*/ 	.short	0x001c
        /*0034*/ 	.byte	0x00, 0xf0, 0x05, 0x00


	//----- nvinfo : EIATTR_KPARAM_INFO
	.align		4
.L_250:
        /*0038*/ 	.byte	0x04, 0x17
        /*003a*/ 	.short	(.L_252 - .L_251)
.L_251:
        /*003c*/ 	.word	0x00000000
        /*0040*/ 	.short	0x0002
        /*0042*/ 	.short	0x0018
        /*0044*/ 	.byte	0x00, 0xf0, 0x11, 0x00


	//----- nvinfo : EIATTR_KPARAM_INFO
	.align		4
.L_252:
        /*0048*/ 	.byte	0x04, 0x17
        /*004a*/ 	.short	(.L_254 - .L_253)
.L_253:
        /*004c*/ 	.word	0x00000000
        /*0050*/ 	.short	0x0001
        /*0052*/ 	.short	0x0010
        /*0054*/ 	.byte	0x00, 0xf5, 0x21, 0x00


	//----- nvinfo : EIATTR_KPARAM_INFO
	.align		4
.L_254:
        /*0058*/ 	.byte	0x04, 0x17
        /*005a*/ 	.short	(.L_256 - .L_255)
.L_255:
        /*005c*/ 	.word	0x00000000
        /*0060*/ 	.short	0x0000
        /*0062*/ 	.short	0x0000
        /*0064*/ 	.byte	0x00, 0xf0, 0x41, 0x00


	//----- nvinfo : EIATTR_SPARSE_MMA_MASK
	.align		4
.L_256:
        /*0068*/ 	.byte	0x03, 0x50
        /*006a*/ 	.short	0x0000


	//----- nvinfo : EIATTR_MAXREG_COUNT
	.align		4
        /*006c*/ 	.byte	0x03, 0x1b
        /*006e*/ 	.short	0x0080


	//----- nvinfo : EIATTR_NUM_BARRIERS
	.align		4
        /*0070*/ 	.byte	0x02, 0x4c
        /*0072*/ 	.byte	0x01
	.zero		1


	//----- nvinfo : EIATTR_MERCURY_ISA_VERSION
	.align		4
        /*0074*/ 	.byte	0x03, 0x5f
        /*0076*/ 	.short	0x0101


	//----- nvinfo : EIATTR_COOP_GROUP_MASK_REGIDS
	.align		4
        /*0078*/ 	.byte	0x04, 0x29
        /*007a*/ 	.short	(.L_258 - .L_257)


	//   ....[0]....
.L_257:
        /*007c*/ 	.word	0xffffffff


	//   ....[1]....
        /*0080*/ 	.word	0xffffffff


	//   ....[2]....
        /*0084*/ 	.word	0xffffffff


	//   ....[3]....
        /*0088*/ 	.word	0xffffffff


	//   ....[4]....
        /*008c*/ 	.word	0xffffffff


	//   ....[5]....
        /*0090*/ 	.word	0xffffffff


	//   ....[6]....
        /*0094*/ 	.word	0xffffffff


	//   ....[7]....
        /*0098*/ 	.word	0xffffffff


	//   ....[8]....
        /*009c*/ 	.word	0xffffffff


	//   ....[9]....
        /*00a0*/ 	.word	0xffffffff


	//   ....[10]....
        /*00a4*/ 	.word	0xffffffff


	//   ....[11]....
        /*00a8*/ 	.word	0xffffffff


	//   ....[12]....
        /*00ac*/ 	.word	0xffffffff


	//   ....[13]....
        /*00b0*/ 	.word	0xffffffff


	//   ....[14]....
        /*00b4*/ 	.word	0xffffffff


	//   ....[15]....
        /*00b8*/ 	.word	0xffffffff


	//   ....[16]....
        /*00bc*/ 	.word	0xffffffff


	//   ....[17]....
        /*00c0*/ 	.word	0xffffffff


	//   ....[18]....
        /*00c4*/ 	.word	0xffffffff


	//   ....[19]....
        /*00c8*/ 	.word	0xffffffff


	//   ....[20]....
        /*00cc*/ 	.word	0xffffffff


	//   ....[21]....
        /*00d0*/ 	.word	0xffffffff


	//   ....[22]....
        /*00d4*/ 	.word	0xffffffff


	//   ....[23]....
        /*00d8*/ 	.word	0xffffffff


	//   ....[24]....
        /*00dc*/ 	.word	0xffffffff


	//   ....[25]....
        /*00e0*/ 	.word	0xffffffff


	//   ....[26]....
        /*00e4*/ 	.word	0xffffffff


	//   ....[27]....
        /*00e8*/ 	.word	0xffffffff


	//   ....[28]....
        /*00ec*/ 	.word	0xffffffff


	//   ....[29]....
        /*00f0*/ 	.word	0xffffffff


	//----- nvinfo : EIATTR_COOP_GROUP_INSTR_OFFSETS
	.align		4
.L_258:
        /*00f4*/ 	.byte	0x04, 0x28
        /*00f6*/ 	.short	(.L_260 - .L_259)


	//   ....[0]....
.L_259:
        /*00f8*/ 	.word	0x00000cd0


	//   ....[1]....
        /*00fc*/ 	.word	0x00000ce0


	//   ....[2]....
        /*0100*/ 	.word	0x00000d40


	//   ....[3]....
        /*0104*/ 	.word	0x00000d60


	//   ....[4]....
        /*0108*/ 	.word	0x00000db0


	//   ....[5]....
        /*010c*/ 	.word	0x00000dd0


	//   ....[6]....
        /*0110*/ 	.word	0x00000e10


	//   ....[7]....
        /*0114*/ 	.word	0x00000e50


	//   ....[8]....
        /*0118*/ 	.word	0x00000ea0


	//   ....[9]....
        /*011c*/ 	.word	0x00000ee0


	//   ....[10]....
        /*0120*/ 	.word	0x000011e0


	//   ....[11]....
        /*0124*/ 	.word	0x000011f0


	//   ....[12]....
        /*0128*/ 	.word	0x00001270


	//   ....[13]....
        /*012c*/ 	.word	0x00001290


	//   ....[14]....
        /*0130*/ 	.word	0x000012e0


	//   ....[15]....
        /*0134*/ 	.word	0x00001330


	//   ....[16]....
        /*0138*/ 	.word	0x00001370


	//   ....[17]....
        /*013c*/ 	.word	0x000013a0


	//   ....[18]....
        /*0140*/ 	.word	0x000013e0


	//   ....[19]....
        /*0144*/ 	.word	0x00001420


	//   ....[20]....
        /*0148*/ 	.word	0x00002c60


	//   ....[21]....
        /*014c*/ 	.word	0x00002c70


	//   ....[22]....
        /*0150*/ 	.word	0x00002cf0


	//   ....[23]....
        /*0154*/ 	.word	0x00002d00


	//   ....[24]....
        /*0158*/ 	.word	0x00002d60


	//   ....[25]....
        /*015c*/ 	.word	0x00002d80


	//   ....[26]....
        /*0160*/ 	.word	0x00002dc0


	//   ....[27]....
        /*0164*/ 	.word	0x00002df0


	//   ....[28]....
        /*0168*/ 	.word	0x00002e40


	//   ....[29]....
        /*016c*/ 	.word	0x00002e90


	//----- nvinfo : EIATTR_VRC_CTA_INIT_COUNT
	.align		4
.L_260:
        /*0170*/ 	.byte	0x02, 0x4a
	.zero		1
	.zero		1


	//----- nvinfo : EIATTR_EXIT_INSTR_OFFSETS
	.align		4
        /*0174*/ 	.byte	0x04, 0x1c
        /*0176*/ 	.short	(.L_262 - .L_261)


	//   ....[0]....
.L_261:
        /*0178*/ 	.word	0x00000080


	//   ....[1]....
        /*017c*/ 	.word	0x000000c0


	//   ....[2]....
        /*0180*/ 	.word	0x00003100


	//   ....[3]....
        /*0184*/ 	.word	0x00003160


	//----- nvinfo : EIATTR_MAX_THREADS
	.align		4
.L_262:
        /*0188*/ 	.byte	0x04, 0x05
        /*018a*/ 	.short	(.L_264 - .L_263)
.L_263:
        /*018c*/ 	.word	0x00000200
        /*0190*/ 	.word	0x00000001
        /*0194*/ 	.word	0x00000001


	//----- nvinfo : EIATTR_CRS_STACK_SIZE
	.align		4
.L_264:
        /*0198*/ 	.byte	0x04, 0x1e
        /*019a*/ 	.short	(.L_266 - .L_265)
.L_265:
        /*019c*/ 	.word	0x00000000


	//----- nvinfo : EIATTR_CBANK_PARAM_SIZE
	.align		4
.L_266:
        /*01a0*/ 	.byte	0x03, 0x19
        /*01a2*/ 	.short	0x0029


	//----- nvinfo : EIATTR_PARAM_CBANK
	.align		4
        /*01a4*/ 	.byte	0x04, 0x0a
        /*01a6*/ 	.short	(.L_268 - .L_267)
	.align		4
.L_267:
        /*01a8*/ 	.word	index@(.nv.constant0._ZN3cub18CUB_300001_SM_10006detail6reduce28DeviceReduceSingleTileKernelINS2_10policy_hubIljN4cuda3std3__44plusIlEEE10Policy1000EN6thrust24THRUST_300001_SM_1000_NS18transform_iteratorI16is_positive_gainNSD_6detail15normal_iteratorINSD_10device_ptrIfEEEEllEEPljS9_llNS7_10__identityEEEvT0_T1_T2_T3_T4_T6_)
        /*01ac*/ 	.short	0x0380
        /*01ae*/ 	.short	0x0029


	//----- nvinfo : EIATTR_SW_WAR
	.align		4
.L_268:
        /*01b0*/ 	.byte	0x04, 0x36
        /*01b2*/ 	.short	(.L_270 - .L_269)
.L_269:
        /*01b4*/ 	.word	0x00000008
.L_270:


//--------------------- .nv.info._ZN3cub18CUB_300001_SM_10006detail9transform16transform_kernelINS2_10policy_hubILb1EN4cuda3std3__45tupleIJN6thrust24THRUST_300001_SM_1000_NS6detail15normal_iteratorINSA_10device_ptrIfEEEESF_EEEE10policy1000El18daily_gain_functorSF_JPfSK_EEEvT0_iT1_T2_DpNS2_10kernel_argIT3_EE --------------------------
	.section	.nv.info._ZN3cub18CUB_300001_SM_10006detail9transform16transform_kernelINS2_10policy_hubILb1EN4cuda3std3__45tupleIJN6thrust24THRUST_300001_SM_1000_NS6detail15normal_iteratorINSA_10device_ptrIfEEEESF_EEEE10policy1000El18daily_gain_functorSF_JPfSK_EEEvT0_iT1_T2_DpNS2_10kernel_argIT3_EE,"",@"SHT_CUDA_INFO"
	.sectionflags	@""
	.align	4


	//----- nvinfo : EIATTR_CUDA_API_VERSION
	.align		4
        /*0000*/ 	.byte	0x04, 0x37
        /*0002*/ 	.short	(.L_272 - .L_271)
.L_271:
        /*0004*/ 	.word	0x00000082


	//----- nvinfo : EIATTR_KPARAM_INFO
	.align		4
.L_272:
        /*0008*/ 	.byte	0x04, 0x17
        /*000a*/ 	.short	(.L_274 - .L_273)
.L_273:
        /*000c*/ 	.word	0x00000000
        /*0010*/ 	.short	0x0005
        /*0012*/ 	.short	0x0028
        /*0014*/ 	.byte	0x00, 0xf0, 0x41, 0x00


	//----- nvinfo : EIATTR_KPARAM_INFO
	.align		4
.L_274:
        /*0018*/ 	.byte	0x04, 0x17
        /*001a*/ 	.short	(.L_276 - .L_275)
.L_275:
        /*001c*/ 	.word	0x00000000
        /*0020*/ 	.short	0x0004
        /*0022*/ 	.short	0x0018
        /*0024*/ 	.byte	0x00, 0xf0, 0x41, 0x00


	//----- nvinfo : EIATTR_KPARAM_INFO
	.align		4
.L_276:
        /*0028*/ 	.byte	0x04, 0x17
        /*002a*/ 	.short	(.L_278 - .L_277)
.L_277:
        /*002c*/ 	.word	0x00000000
        /*0030*/ 	.short	0x0003
        /*0032*/ 	.short	0x0010
        /*0034*/ 	.byte	0x00, 0xf0, 0x21, 0x00


	//----- nvinfo : EIATTR_KPARAM_INFO
	.align		4
.L_278:
        /*0038*/ 	.byte	0x04, 0x17
        /*003a*/ 	.short	(.L_280 - .L_279)
.L_279:
        /*003c*/ 	.word	0x00000000
        /*0040*/ 	.short	0x0002
        /*0042*/ 	.short	0x000c
        /*0044*/ 	.byte	0x00, 0xf0, 0x05, 0x00


	//----- nvinfo : EIATTR_KPARAM_INFO
	.align		4
.L_280:
        /*0048*/ 	.byte	0x04, 0x17
        /*004a*/ 	.short	(.L_282 - .L_281)
.L_281:
        /*004c*/ 	.word	0x00000000
        /*0050*/ 	.short	0x0001
        /*0052*/ 	.short	0x0008
        /*0054*/ 	.byte	0x00, 0xf0, 0x11, 0x00


	//----- nvinfo : EIATTR_KPARAM_INFO
	.align		4
.L_282:
        /*0058*/ 	.byte	0x04, 0x17
        /*005a*/ 	.short	(.L_284 - .L_283)
.L_283:
        /*005c*/ 	.word	0x00000000
        /*0060*/ 	.short	0x0000
        /*0062*/ 	.short	0x0000
        /*0064*/ 	.byte	0x00, 0xf0, 0x21, 0x00


	//----- nvinfo : EIATTR_SPARSE_MMA_MASK
	.align		4
.L_284:
        /*0068*/ 	.byte	0x03, 0x50
        /*006a*/ 	.short	0x0000


	//----- nvinfo : EIATTR_MAXREG_COUNT
	.align		4
        /*006c*/ 	.byte	0x03, 0x1b
        /*006e*/ 	.short	0x00ff


	//----- nvinfo : EIATTR_MERCURY_ISA_VERSION
	.align		4
        /*0070*/ 	.byte	0x03, 0x5f
        /*0072*/ 	.short	0x0101


	//----- nvinfo : EIATTR_VRC_CTA_INIT_COUNT
	.align		4
        /*0074*/ 	.byte	0x02, 0x4a
	.zero		1
	.zero		1


	//----- nvinfo : EIATTR_EXIT_INSTR_OFFSETS
	.align		4
        /*0078*/ 	.byte	0x04, 0x1c
        /*007a*/ 	.short	(.L_286 - .L_285)


	//   ....[0]....
.L_285:
        /*007c*/ 	.word	0x00000460


	//   ....[1]....
        /*0080*/ 	.word	0x00000d40


	//   ....[2]....
        /*0084*/ 	.word	0x00000ff0


	//   ....[3]....
        /*0088*/ 	.word	0x00001170


	//   ....[4]....
        /*008c*/ 	.word	0x000011a0


	//   ....[5]....
        /*0090*/ 	.word	0x00001220


	//   ....[6]....
        /*0094*/ 	.word	0x00001250


	//   ....[7]....
        /*0098*/ 	.word	0x00001950


	//   ....[8]....
        /*009c*/ 	.word	0x00001c10


	//   ....[9]....
        /*00a0*/ 	.word	0x00001dc0


	//   ....[10]....
        /*00a4*/ 	.word	0x00001ef0


	//----- nvinfo : EIATTR_MAX_THREADS
	.align		4
.L_286:
        /*00a8*/ 	.byte	0x04, 0x05
        /*00aa*/ 	.short	(.L_288 - .L_287)
.L_287:
        /*00ac*/ 	.word	0x00000080
        /*00b0*/ 	.word	0x00000001
        /*00b4*/ 	.word	0x00000001


	//----- nvinfo : EIATTR_CRS_STACK_SIZE
	.align		4
.L_288:
        /*00b8*/ 	.byte	0x04, 0x1e
        /*00ba*/ 	.short	(.L_290 - .L_289)
.L_289:
        /*00bc*/ 	.word	0x00000000


	//----- nvinfo : EIATTR_CBANK_PARAM_SIZE
	.align		4
.L_290:
        /*00c0*/ 	.byte	0x03, 0x19
        /*00c2*/ 	.short	0x0038


	//----- nvinfo : EIATTR_PARAM_CBANK
	.align		4
        /*00c4*/ 	.byte	0x04, 0x0a
        /*00c6*/ 	.short	(.L_292 - .L_291)
	.align		4
.L_291:
        /*00c8*/ 	.word	index@(.nv.constant0._ZN3cub18CUB_300001_SM_10006detail9transform16transform_kernelINS2_10policy_hubILb1EN4cuda3std3__45tupleIJN6thrust24THRUST_300001_SM_1000_NS6detail15normal_iteratorINSA_10device_ptrIfEEEESF_EEEE10policy1000El18daily_gain_functorSF_JPfSK_EEEvT0_iT1_T2_DpNS2_10kernel_argIT3_EE)
        /*00cc*/ 	.short	0x0380
        /*00ce*/ 	.short	0x0038


	//----- nvinfo : EIATTR_SW_WAR
	.align		4
.L_292:
        /*00d0*/ 	.byte	0x04, 0x36
        /*00d2*/ 	.short	(.L_294 - .L_293)
.L_293:
        /*00d4*/ 	.word	0x00000008
.L_294:


//--------------------- .nv.info._ZN3cub18CUB_300001_SM_10006detail9transform16transform_kernelINS2_10policy_hubILb1EN4cuda3std3__45tupleIJN6thrust24THRUST_300001_SM_1000_NS6detail15normal_iteratorINSA_10device_ptrIfEEEESF_EEEE10policy1000Ei18daily_gain_functorSF_JPfSK_EEEvT0_iT1_T2_DpNS2_10kernel_argIT3_EE --------------------------
	.section	.nv.info._ZN3cub18CUB_300001_SM_10006detail9transform16transform_kernelINS2_10policy_hubILb1EN4cuda3std3__45tupleIJN6thrust24THRUST_300001_SM_1000_NS6detail15normal_iteratorINSA_10device_ptrIfEEEESF_EEEE10policy1000Ei18daily_gain_functorSF_JPfSK_EEEvT0_iT1_T2_DpNS2_10kernel_argIT3_EE,"",@"SHT_CUDA_INFO"
	.sectionflags	@""
	.align	4


	//----- nvinfo : EIATTR_CUDA_API_VERSION
	.align		4
        /*0000*/ 	.byte	0x04, 0x37
        /*0002*/ 	.short	(.L_296 - .L_295)
.L_295:
        /*0004*/ 	.word	0x00000082


	//----- nvinfo : EIATTR_KPARAM_INFO
	.align		4
.L_296:
        /*0008*/ 	.byte	0x04, 0x17
        /*000a*/ 	.short	(.L_298 - .L_297)
.L_297:
        /*000c*/ 	.word	0x00000000
        /*0010*/ 	.short	0x0005
        /*0012*/ 	.short	0x0028
        /*0014*/ 	.byte	0x00, 0xf0, 0x41, 0x00


	//----- nvinfo : EIATTR_KPARAM_INFO
	.align		4
.L_298:
        /*0018*/ 	.byte	0x04, 0x17
        /*001a*/ 	.short	(.L_300 - .L_299)
.L_299:
        /*001c*/ 	.word	0x00000000
        /*0020*/ 	.short	0x0004
        /*0022*/ 	.short	0x0018
        /*0024*/ 	.byte	0x00, 0xf0, 0x41, 0x00


	//----- nvinfo : EIATTR_KPARAM_INFO
	.align		4
.L_300:
        /*0028*/ 	.byte	0x04, 0x17
        /*002a*/ 	.short	(.L_302 - .L_301)
.L_301:
        /*002c*/ 	.word	0x00000000
        /*0030*/ 	.short	0x0003
        /*0032*/ 	.short	0x0010
        /*0034*/ 	.byte	0x00, 0xf0, 0x21, 0x00


	//----- nvinfo : EIATTR_KPARAM_INFO
	.align		4
.L_302:
        /*0038*/ 	.byte	0x04, 0x17
        /*003a*/ 	.short	(.L_304 - .L_303)
.L_303:
        /*003c*/ 	.word	0x00000000
        /*0040*/ 	.short	0x0002
        /*0042*/ 	.short	0x0008
        /*0044*/ 	.byte	0x00, 0xf0, 0x05, 0x00


	//----- nvinfo : EIATTR_KPARAM_INFO
	.align		4
.L_304:
        /*0048*/ 	.byte	0x04, 0x17
        /*004a*/ 	.short	(.L_306 - .L_305)
.L_305:
        /*004c*/ 	.word	0x00000000
        /*0050*/ 	.short	0x0001
        /*0052*/ 	.short	0x0004
        /*0054*/ 	.byte	0x00, 0xf0, 0x11, 0x00


	//----- nvinfo : EIATTR_KPARAM_INFO
	.align		4
.L_306:
        /*0058*/ 	.byte	0x04, 0x17
        /*005a*/ 	.short	(.L_308 - .L_307)
.L_307:
        /*005c*/ 	.word	0x00000000
        /*0060*/ 	.short	0x0000
        /*0062*/ 	.short	0x0000
        /*0064*/ 	.byte	0x00, 0xf0, 0x11, 0x00


	//----- nvinfo : EIATTR_SPARSE_MMA_MASK
	.align		4
.L_308:
        /*0068*/ 	.byte	0x03, 0x50
        /*006a*/ 	.short	0x0000


	//----- nvinfo : EIATTR_MAXREG_COUNT
	.align		4
        /*006c*/ 	.byte	0x03, 0x1b
        /*006e*/ 	.short	0x00ff


	//----- nvinfo : EIATTR_MERCURY_ISA_VERSION
	.align		4
        /*0070*/ 	.byte	0x03, 0x5f
        /*0072*/ 	.short	0x0101


	//----- nvinfo : EIATTR_VRC_CTA_INIT_COUNT
	.align		4
        /*0074*/ 	.byte	0x02, 0x4a
	.zero		1
	.zero		1


	//----- nvinfo : EIATTR_EXIT_INSTR_OFFSETS
	.align		4
        /*0078*/ 	.byte	0x04, 0x1c
        /*007a*/ 	.short	(.L_310 - .L_309)


	//   ....[0]....
.L_309:
        /*007c*/ 	.word	0x000002e0


	//   ....[1]....
        /*0080*/ 	.word	0x00000a00


	//   ....[2]....
        /*0084*/ 	.word	0x00000de0


	//   ....[3]....
        /*0088*/ 	.word	0x00000f90


	//   ....[4]....
        /*008c*/ 	.word	0x00001130


	//   ....[5]....
        /*0090*/ 	.word	0x00001160


	//   ....[6]....
        /*0094*/ 	.word	0x000016e0


	//   ....[7]....
        /*0098*/ 	.word	0x00001990


	//   ....[8]....
        /*009c*/ 	.word	0x00001b10


	//   ....[9]....
        /*00a0*/ 	.word	0x00001b40


	//   ....[10]....
        /*00a4*/ 	.word	0x00001bc0


	//----- nvinfo : EIATTR_MAX_THREADS
	.align		4
.L_310:
        /*00a8*/ 	.byte	0x04, 0x05
        /*00aa*/ 	.short	(.L_312 - .L_311)
.L_311:
        /*00ac*/ 	.word	0x00000080
        /*00b0*/ 	.word	0x00000001
        /*00b4*/ 	.word	0x00000001


	//----- nvinfo : EIATTR_CRS_STACK_SIZE
	.align		4
.L_312:
        /*00b8*/ 	.byte	0x04, 0x1e
        /*00ba*/ 	.short	(.L_314 - .L_313)
.L_313:
        /*00bc*/ 	.word	0x00000000


	//----- nvinfo : EIATTR_CBANK_PARAM_SIZE
	.align		4
.L_314:
        /*00c0*/ 	.byte	0x03, 0x19
        /*00c2*/ 	.short	0x0038


	//----- nvinfo : EIATTR_PARAM_CBANK
	.align		4
        /*00c4*/ 	.byte	0x04, 0x0a
        /*00c6*/ 	.short	(.L_316 - .L_315)
	.align		4
.L_315:
        /*00c8*/ 	.word	index@(.nv.constant0._ZN3cub18CUB_300001_SM_10006detail9transform16transform_kernelINS2_10policy_hubILb1EN4cuda3std3__45tupleIJN6thrust24THRUST_300001_SM_1000_NS6detail15normal_iteratorINSA_10device_ptrIfEEEESF_EEEE10policy1000Ei18daily_gain_functorSF_JPfSK_EEEvT0_iT1_T2_DpNS2_10kernel_argIT3_EE)
        /*00cc*/ 	.short	0x0380
        /*00ce*/ 	.short	0x0038


	//----- nvinfo : EIATTR_SW_WAR
	.align		4
.L_316:
        /*00d0*/ 	.byte	0x04, 0x36
        /*00d2*/ 	.short	(.L_318 - .L_317)
.L_317:
        /*00d4*/ 	.word	0x00000008
.L_318:


//--------------------- .nv.info._ZN3cub18CUB_300001_SM_10006detail8for_each13static_kernelINS2_12policy_hub_t12policy_500_tEmN6thrust24THRUST_300001_SM_1000_NS8cuda_cub20__uninitialized_fill7functorINS7_10device_ptrIfEEfEEEEvT0_T1_ --------------------------
	.section	.nv.info._ZN3cub18CUB_300001_SM_10006detail8for_each13static_kernelINS2_12policy_hub_t12policy_500_tEmN6thrust24THRUST_300001_SM_1000_NS8cuda_cub20__uninitialized_fill7functorINS7_10device_ptrIfEEfEEEEvT0_T1_,"",@"SHT_CUDA_INFO"
	.sectionflags	@""
	.align	4


	//----- nvinfo : EIATTR_CUDA_API_VERSION
	.align		4
        /*0000*/ 	.byte	0x04, 0x37
        /*0002*/ 	.short	(.L_320 - .L_319)
.L_319:
        /*0004*/ 	.word	0x00000082


	//----- nvinfo : EIATTR_KPARAM_INFO
	.align		4
.L_320:
        /*0008*/ 	.byte	0x04, 0x17
        /*000a*/ 	.short	(.L_322 - .L_321)
.L_321:
        /*000c*/ 	.word	0x00000000
        /*0010*/ 	.short	0x0001
        /*0012*/ 	.short	0x0008
        /*0014*/ 	.byte	0x00, 0xf0, 0x41, 0x00


	//----- nvinfo : EIATTR_KPARAM_INFO
	.align		4
.L_322:
        /*0018*/ 	.byte	0x04, 0x17
        /*001a*/ 	.short	(.L_324 - .L_323)
.L_323:
        /*001c*/ 	.word	0x00000000
        /*0020*/ 	.short	0x0000
        /*0022*/ 	.short	0x0000
        /*0024*/ 	.byte	0x00, 0xf0, 0x21, 0x00


	//----- nvinfo : EIATTR_SPARSE_MMA_MASK
	.align		4
.L_324:
        /*0028*/ 	.byte	0x03, 0x50
        /*002a*/ 	.short	0x0000


	//----- nvinfo : EIATTR_MAXREG_COUNT
	.align		4
        /*002c*/ 	.byte	0x03, 0x1b
        /*002e*/ 	.short	0x00ff


	//----- nvinfo : EIATTR_MERCURY_ISA_VERSION
	.align		4
        /*0030*/ 	.byte	0x03, 0x5f
        /*0032*/ 	.short	0x0101


	//----- nvinfo : EIATTR_VRC_CTA_INIT_COUNT
	.align		4
        /*0034*/ 	.byte	0x02, 0x4a
	.zero		1
	.zero		1


	//----- nvinfo : EIATTR_EXIT_INSTR_OFFSETS
	.align		4
        /*0038*/ 	.byte	0x04, 0x1c
        /*003a*/ 	.short	(.L_326 - .L_325)


	//   ....[0]....
.L_325:
        /*003c*/ 	.word	0x00000130


	//   ....[1]....
        /*0040*/ 	.word	0x00000230


	//   ....[2]....
        /*0044*/ 	.word	0x00000260


	//----- nvinfo : EIATTR_MAX_THREADS
	.align		4
.L_326:
        /*0048*/ 	.byte	0x04, 0x05
        /*004a*/ 	.short	(.L_328 - .L_327)
.L_327:
        /*004c*/ 	.word	0x00000100
        /*0050*/ 	.word	0x00000001
        /*0054*/ 	.word	0x00000001


	//----- nvinfo : EIATTR_CBANK_PARAM_SIZE
	.align		4
.L_328:
        /*0058*/ 	.byte	0x03, 0x19
        /*005a*/ 	.short	0x0018


	//----- nvinfo : EIATTR_PARAM_CBANK
	.align		4
        /*005c*/ 	.byte	0x04, 0x0a
        /*005e*/ 	.short	(.L_330 - .L_329)
	.align		4
.L_329:
        /*0060*/ 	.word	index@(.nv.constant0._ZN3cub18CUB_300001_SM_10006detail8for_each13static_kernelINS2_12policy_hub_t12policy_500_tEmN6thrust24THRUST_300001_SM_1000_NS8cuda_cub20__uninitialized_fill7functorINS7_10device_ptrIfEEfEEEEvT0_T1_)
        /*0064*/ 	.short	0x0380
        /*0066*/ 	.short	0x0018


	//----- nvinfo : EIATTR_SW_WAR
	.align		4
.L_330:
        /*0068*/ 	.byte	0x04, 0x36
        /*006a*/ 	.short	(.L_332 - .L_331)
.L_331:
        /*006c*/ 	.word	0x00000008
.L_332:


//--------------------- .nv.info._ZN3cub18CUB_300001_SM_10006detail11EmptyKernelIvEEvv --------------------------
	.section	.nv.info._ZN3cub18CUB_300001_SM_10006detail11EmptyKernelIvEEvv,"",@"SHT_CUDA_INFO"
	.sectionflags	@""
	.align	4


	//----- nvinfo : EIATTR_CUDA_API_VERSION
	.align		4
        /*0000*/ 	.byte	0x04, 0x37
        /*0002*/ 	.short	(.L_334 - .L_333)
.L_333:
        /*0004*/ 	.word	0x00000082


	//----- nvinfo : EIATTR_SPARSE_MMA_MASK
	.align		4
.L_334:
        /*0008*/ 	.byte	0x03, 0x50
        /*000a*/ 	.short	0x0000


	//----- nvinfo : EIATTR_MAXREG_COUNT
	.align		4
        /*000c*/ 	.byte	0x03, 0x1b
        /*000e*/ 	.short	0x00ff


	//----- nvinfo : EIATTR_MERCURY_ISA_VERSION
	.align		4
        /*0010*/ 	.byte	0x03, 0x5f
        /*0012*/ 	.short	0x0101


	//----- nvinfo : EIATTR_VRC_CTA_INIT_COUNT
	.align		4
        /*0014*/ 	.byte	0x02, 0x4a
	.zero		1
	.zero		1


	//----- nvinfo : EIATTR_EXIT_INSTR_OFFSETS
	.align		4
        /*0018*/ 	.byte	0x04, 0x1c
        /*001a*/ 	.short	(.L_336 - .L_335)


	//   ....[0]....
.L_335:
        /*001c*/ 	.word	0x00000010


	//----- nvinfo : EIATTR_SW_WAR
	.align		4
.L_336:
        /*0020*/ 	.byte	0x04, 0x36
        /*0022*/ 	.short	(.L_338 - .L_337)
.L_337:
        /*0024*/ 	.word	0x00000008
.L_338:


//--------------------- .nv.callgraph             --------------------------
	.section	.nv.callgraph,"",@"SHT_CUDA_CALLGRAPH"
	.align	4
	.sectionentsize	8
	.align		4
        /*0000*/ 	.word	0x00000000
	.align		4
        /*0004*/ 	.word	0xffffffff
	.align		4
        /*0008*/ 	.word	0x00000000
	.align		4
        /*000c*/ 	.word	0xfffffffe
	.align		4
        /*0010*/ 	.word	0x00000000
	.align		4
        /*0014*/ 	.word	0xfffffffd
	.align		4
        /*0018*/ 	.word	0x00000000
	.align		4
        /*001c*/ 	.word	0xfffffffc


//--------------------- .nv.constant4             --------------------------
	.section	.nv.constant4,"a",@progbits
	.align	8
	.align		8
.nv.constant4:
        /*0000*/ 	.dword	_ZN34_INTERNAL_b7d89161_4_k_cu_d94e85f94cuda3std3__45__cpo5beginE
	.align		8
        /*0008*/ 	.dword	_ZN34_INTERNAL_b7d89161_4_k_cu_d94e85f94cuda3std3__45__cpo3endE
	.align		8
        /*0010*/ 	.dword	_ZN34_INTERNAL_b7d89161_4_k_cu_d94e85f94cuda3std3__45__cpo6cbeginE
	.align		8
        /*0018*/ 	.dword	_ZN34_INTERNAL_b7d89161_4_k_cu_d94e85f94cuda3std3__45__cpo4cendE
	.align		8
        /*0020*/ 	.dword	_ZN34_INTERNAL_b7d89161_4_k_cu_d94e85f94cuda3std3__45__cpo6rbeginE
	.align		8
        /*0028*/ 	.dword	_ZN34_INTERNAL_b7d89161_4_k_cu_d94e85f94cuda3std3__45__cpo4rendE
	.align		8
        /*0030*/ 	.dword	_ZN34_INTERNAL_b7d89161_4_k_cu_d94e85f94cuda3std3__45__cpo7crbeginE
	.align		8
        /*0038*/ 	.dword	_ZN34_INTERNAL_b7d89161_4_k_cu_d94e85f94cuda3std3__45__cpo5crendE
	.align		8
        /*0040*/ 	.dword	_ZN34_INTERNAL_b7d89161_4_k_cu_d94e85f94cuda3std3__436_GLOBAL__N__b7d89161_4_k_cu_d94e85f96ignoreE
	.align		8
        /*0048*/ 	.dword	_ZN34_INTERNAL_b7d89161_4_k_cu_d94e85f94cuda3std3__419piecewise_constructE
	.align		8
        /*0050*/ 	.dword	_ZN34_INTERNAL_b7d89161_4_k_cu_d94e85f94cuda3std3__48in_placeE
	.align		8
        /*0058*/ 	.dword	_ZN34_INTERNAL_b7d89161_4_k_cu_d94e85f94cuda3std3__420unreachable_sentinelE
	.align		8
        /*0060*/ 	.dword	_ZN34_INTERNAL_b7d89161_4_k_cu_d94e85f94cuda3std3__47nulloptE
	.align		8
        /*0068*/ 	.dword	_ZN34_INTERNAL_b7d89161_4_k_cu_d94e85f94cuda3std3__48unexpectE
	.align		8
        /*0070*/ 	.dword	_ZN34_INTERNAL_b7d89161_4_k_cu_d94e85f94cuda3std6ranges3__45__cpo4swapE
	.align		8
        /*0078*/ 	.dword	_ZN34_INTERNAL_b7d89161_4_k_cu_d94e85f94cuda3std6ranges3__45__cpo9iter_moveE
	.align		8
        /*0080*/ 	.dword	_ZN34_INTERNAL_b7d89161_4_k_cu_d94e85f94cuda3std6ranges3__45__cpo5beginE
	.align		8
        /*0088*/ 	.dword	_ZN34_INTERNAL_b7d89161_4_k_cu_d94e85f94cuda3std6ranges3__45__cpo3endE
	.align		8
        /*0090*/ 	.dword	_ZN34_INTERNAL_b7d89161_4_k_cu_d94e85f94cuda3std6ranges3__45__cpo6cbeginE
	.align		8
        /*0098*/ 	.dword	_ZN34_INTERNAL_b7d89161_4_k_cu_d94e85f94cuda3std6ranges3__45__cpo4cendE
	.align		8
        /*00a0*/ 	.dword	_ZN34_INTERNAL_b7d89161_4_k_cu_d94e85f94cuda3std6ranges3__45__cpo7advanceE
	.align		8
        /*00a8*/ 	.dword	_ZN34_INTERNAL_b7d89161_4_k_cu_d94e85f94cuda3std6ranges3__45__cpo9iter_swapE
	.align		8
        /*00b0*/ 	.dword	_ZN34_INTERNAL_b7d89161_4_k_cu_d94e85f94cuda3std6ranges3__45__cpo4nextE
	.align		8
        /*00b8*/ 	.dword	_ZN34_INTERNAL_b7d89161_4_k_cu_d94e85f94cuda3std6ranges3__45__cpo4prevE
	.align		8
        /*00c0*/ 	.dword	_ZN34_INTERNAL_b7d89161_4_k_cu_d94e85f94cuda3std6ranges3__45__cpo4dataE
	.align		8
        /*00c8*/ 	.dword	_ZN34_INTERNAL_b7d89161_4_k_cu_d94e85f94cuda3std6ranges3__45__cpo5cdataE
	.align		8
        /*00d0*/ 	.dword	_ZN34_INTERNAL_b7d89161_4_k_cu_d94e85f94cuda3std6ranges3__45__cpo4sizeE
	.align		8
        /*00d8*/ 	.dword	_ZN34_INTERNAL_b7d89161_4_k_cu_d94e85f94cuda3std6ranges3__45__cpo5ssizeE
	.align		8
        /*00e0*/ 	.dword	_ZN34_INTERNAL_b7d89161_4_k_cu_d94e85f94cuda3std6ranges3__45__cpo8distanceE
	.align		8
        /*00e8*/ 	.dword	_ZN34_INTERNAL_b7d89161_4_k_cu_d94e85f96thrust24THRUST_300001_SM_1000_NS8cuda_cub3parE
	.align		8
        /*00f0*/ 	.dword	_ZN34_INTERNAL_b7d89161_4_k_cu_d94e85f96thrust24THRUST_300001_SM_1000_NS8cuda_cub10par_nosyncE
	.align		8
        /*00f8*/ 	.dword	_ZN34_INTERNAL_b7d89161_4_k_cu_d94e85f96thrust24THRUST_300001_SM_1000_NS6system6detail10sequential3seqE
	.align		8
        /*0100*/ 	.dword	_ZN34_INTERNAL_b7d89161_4_k_cu_d94e85f96thrust24THRUST_300001_SM_1000_NS12placeholders2_1E
	.align		8
        /*0108*/ 	.dword	_ZN34_INTERNAL_b7d89161_4_k_cu_d94e85f96thrust24THRUST_300001_SM_1000_NS12placeholders2_2E
	.align		8
        /*0110*/ 	.dword	_ZN34_INTERNAL_b7d89161_4_k_cu_d94e85f96thrust24THRUST_300001_SM_1000_NS12placeholders2_3E
	.align		8
        /*0118*/ 	.dword	_ZN34_INTERNAL_b7d89161_4_k_cu_d94e85f96thrust24THRUST_300001_SM_1000_NS12placeholders2_4E
	.align		8
        /*0120*/ 	.dword	_ZN34_INTERNAL_b7d89161_4_k_cu_d94e85f96thrust24THRUST_300001_SM_1000_NS12placeholders2_5E
	.align		8
        /*0128*/ 	.dword	_ZN34_INTERNAL_b7d89161_4_k_cu_d94e85f96thrust24THRUST_300001_SM_1000_NS12placeholders2_6E
	.align		8
        /*0130*/ 	.dword	_ZN34_INTERNAL_b7d89161_4_k_cu_d94e85f96thrust24THRUST_300001_SM_1000_NS12placeholders2_7E
	.align		8
        /*0138*/ 	.dword	_ZN34_INTERNAL_b7d89161_4_k_cu_d94e85f96thrust24THRUST_300001_SM_1000_NS12placeholders2_8E
	.align		8
        /*0140*/ 	.dword	_ZN34_INTERNAL_b7d89161_4_k_cu_d94e85f96thrust24THRUST_300001_SM_1000_NS12placeholders2_9E
	.align		8
        /*0148*/ 	.dword	_ZN34_INTERNAL_b7d89161_4_k_cu_d94e85f96thrust24THRUST_300001_SM_1000_NS12placeholders3_10E
	.align		8
        /*0150*/ 	.dword	_ZN34_INTERNAL_b7d89161_4_k_cu_d94e85f96thrust24THRUST_300001_SM_1000_NS3seqE


//--------------------- .text._ZN3cub18CUB_300001_SM_10006detail6reduce28DeviceReduceSingleTileKernelINS2_10policy_hubIlyN4cuda3std3__44plusIlEEE10Policy1000EPlSC_iS9_llNS7_10__identityEEEvT0_T1_T2_T3_T4_T6_ --------------------------
	.section	.text._ZN3cub18CUB_300001_SM_10006detail6reduce28DeviceReduceSingleTileKernelINS2_10policy_hubIlyN4cuda3std3__44plusIlEEE10Policy1000EPlSC_iS9_llNS7_10__identityEEEvT0_T1_T2_T3_T4_T6_,"ax",@progbits
	.align	128
        .global         _ZN3cub18CUB_300001_SM_10006detail6reduce28DeviceReduceSingleTileKernelINS2_10policy_hubIlyN4cuda3std3__44plusIlEEE10Policy1000EPlSC_iS9_llNS7_10__identityEEEvT0_T1_T2_T3_T4_T6_
        .type           _ZN3cub18CUB_300001_SM_10006detail6reduce28DeviceReduceSingleTileKernelINS2_10policy_hubIlyN4cuda3std3__44plusIlEEE10Policy1000EPlSC_iS9_llNS7_10__identityEEEvT0_T1_T2_T3_T4_T6_,@function
        .size           _ZN3cub18CUB_300001_SM_10006detail6reduce28DeviceReduceSingleTileKernelINS2_10policy_hubIlyN4cuda3std3__44plusIlEEE10Policy1000EPlSC_iS9_llNS7_10__identityEEEvT0_T1_T2_T3_T4_T6_,(.L_x_232 - _ZN3cub18CUB_300001_SM_10006detail6reduce28DeviceReduceSingleTileKernelINS2_10policy_hubIlyN4cuda3std3__44plusIlEEE10Policy1000EPlSC_iS9_llNS7_10__identityEEEvT0_T1_T2_T3_T4_T6_)
        .other          _ZN3cub18CUB_300001_SM_10006detail6reduce28DeviceReduceSingleTileKernelINS2_10policy_hubIlyN4cuda3std3__44plusIlEEE10Policy1000EPlSC_iS9_llNS7_10__identityEEEvT0_T1_T2_T3_T4_T6_,@"STO_CUDA_ENTRY STV_DEFAULT"
_ZN3cub18CUB_300001_SM_10006detail6reduce28DeviceReduceSingleTileKernelINS2_10policy_hubIlyN4cuda3std3__44plusIlEEE10Policy1000EPlSC_iS9_llNS7_10__identityEEEvT0_T1_T2_T3_T4_T6_:
.text._ZN3cub18CUB_300001_SM_10006detail6reduce28DeviceReduceSingleTileKernelINS2_10policy_hubIlyN4cuda3std3__44plusIlEEE10Policy1000EPlSC_iS9_llNS7_10__identityEEEvT0_T1_T2_T3_T4_T6_:
[----:B------:R-:W-:Y:S01]  /*0000*/  LDC R1, c[0x0][0x37c] ;  /* 0x0000df00ff017b82 */ /* 0x000fe20000000800 */
[----:B------:R-:W0:Y:S01]  /*0010*/  LDCU UR4, c[0x0][0x390] ;  /* 0x00007200ff0477ac */ /* 0x000e220008000800 */
[----:B------:R-:W1:Y:S01]  /*0020*/  LDCU.64 UR6, c[0x0][0x358] ;  /* 0x00006b00ff0677ac */ /* 0x000e620008000a00 */
[----:B0-----:R-:W-:-:S05]  /*0030*/  IMAD.U32 R4, RZ, RZ, UR4 ;  /* 0x00000004ff047e24 */ /* 0x001fca000f8e00ff */
[----:B------:R-:W-:-:S13]  /*0040*/  ISETP.NE.AND P0, PT, R4, RZ, PT ;  /* 0x000000ff0400720c */ /* 0x000fda0003f05270 */
[----:B-1----:R-:W-:Y:S05]  /*0050*/  @P0 BRA `(.L_x_0) ;  /* 0x00000000001c0947 */ /* 0x002fea0003800000 */
[----:B------:R-:W0:Y:S02]  /*0060*/  S2R R0, SR_TID.X ;  /* 0x0000000000007919 */ /* 0x000e240000002100 */
[----:B0-----:R-:W-:-:S13]  /*0070*/  ISETP.NE.AND P0, PT, R0, RZ, PT ;  /* 0x000000ff0000720c */ /* 0x001fda0003f05270 */
[----:B------:R-:W-:Y:S05]  /*0080*/  @P0 EXIT ;  /* 0x000000000000094d */ /* 0x000fea0003800000 */
[----:B------:R-:W0:Y:S08]  /*0090*/  LDC.64 R2, c[0x0][0x388] ;  /* 0x0000e200ff027b82 */ /* 0x000e300000000a00 */
[----:B------:R-:W0:Y:S02]  /*00a0*/  LDC.64 R4, c[0x0][0x398] ;  /* 0x0000e600ff047b82 */ /* 0x000e240000000a00 */
[----:B0-----:R-:W-:Y:S01]  /*00b0*/  STG.E.64 desc[UR6][R2.64], R4 ;  /* 0x0000000402007986 */ /* 0x001fe2000c101b06 */
[----:B------:R-:W-:Y:S05]  /*00c0*/  EXIT ;  /* 0x000000000000794d */ /* 0x000fea0003800000 */
.L_x_0:
[----:B------:R-:W-:Y:S01]  /*00d0*/  ISETP.GT.AND P0, PT, R4, 0xdff, PT ;  /* 0x00000dff0400780c */ /* 0x000fe20003f04270 */
[----:B------:R-:W-:-:S12]  /*00e0*/  BSSY.RECONVERGENT B0, `(.L_x_1) ;  /* 0x0000256000007945 */ /* 0x000fd80003800200 */
[----:B------:R-:W-:Y:S05]  /*00f0*/  @P0 BRA `(.L_x_2) ;  /* 0x00000014004c0947 */ /* 0x000fea0003800000 */
[----:B------:R-:W0:Y:S01]  /*0100*/  S2R R5, SR_TID.X ;  /* 0x0000000000057919 */ /* 0x000e220000002100 */
[----:B------:R-:W-:Y:S01]  /*0110*/  BSSY.RECONVERGENT B1, `(.L_x_3) ;  /* 0x0000009000017945 */ /* 0x000fe20003800200 */
[----:B------:R-:W-:Y:S02]  /*0120*/  CS2R R2, SRZ ;  /* 0x0000000000027805 */ /* 0x000fe4000001ff00 */
[----:B0-----:R-:W-:Y:S01]  /*0130*/  ISETP.GE.AND P0, PT, R5, R4, PT ;  /* 0x000000040500720c */ /* 0x001fe20003f06270 */
[----:B------:R-:W-:-:S12]  /*0140*/  IMAD.MOV.U32 R7, RZ, RZ, R5 ;  /* 0x000000ffff077224 */ /* 0x000fd800078e0005 */
[----:B------:R-:W-:Y:S05]  /*0150*/  @P0 BRA `(.L_x_4) ;  /* 0x0000000000100947 */ /* 0x000fea0003800000 */
[----:B------:R-:W0:Y:S02]  /*0160*/  LDC.64 R2, c[0x0][0x380] ;  /* 0x0000e000ff027b82 */ /* 0x000e240000000a00 */
[----:B0-----:R-:W-:-:S06]  /*0170*/  IMAD.WIDE.U32 R2, R5, 0x8, R2 ;  /* 0x0000000805027825 */ /* 0x001fcc00078e0002 */
[----:B------:R-:W5:Y:S01]  /*0180*/  LDG.E.64.CONSTANT R2, desc[UR6][R2.64] ;  /* 0x0000000602027981 */ /* 0x000f62000c1e9b00 */
[----:B------:R-:W-:-:S07]  /*0190*/  VIADD R7, R5, 0x200 ;  /* 0x0000020005077836 */ /* 0x000fce0000000000 */
.L_x_4:
[----:B------:R-:W-:Y:S05]  /*01a0*/  BSYNC.RECONVERGENT B1 ;  /* 0x0000000000017941 */ /* 0x000fea0003800200 */
.L_x_3:
[----:B------:R-:W-:Y:S01]  /*01b0*/  ISETP.GE.AND P0, PT, R7, R4, PT ;  /* 0x000000040700720c */ /* 0x000fe20003f06270 */
[----:B------:R-:W-:-:S12]  /*01c0*/  BSSY.RECONVERGENT B1, `(.L_x_5) ;  /* 0x0000077000017945 */ /* 0x000fd80003800200 */
[----:B------:R-:W-:Y:S05]  /*01d0*/  @P0 BRA `(.L_x_6) ;  /* 0x0000000400d40947 */ /* 0x000fea0003800000 */
[----:B------:R-:W-:Y:S01]  /*01e0*/  LOP3.LUT R9, RZ, R7, RZ, 0x33, !PT ;  /* 0x00000007ff097212 */ /* 0x000fe200078e33ff */
[----:B------:R-:W-:Y:S04]  /*01f0*/  BSSY.RECONVERGENT B2, `(.L_x_7) ;  /* 0x0000018000027945 */ /* 0x000fe80003800200 */
[----:B------:R-:W-:-:S05]  /*0200*/  IMAD.IADD R0, R9, 0x1, R4 ;  /* 0x0000000109007824 */ /* 0x000fca00078e0204 */
[C---:B------:R-:W-:Y:S02]  /*0210*/  LOP3.LUT R6, R0.reuse, 0x600, RZ, 0xc0, !PT ;  /* 0x0000060000067812 */ /* 0x040fe400078ec0ff */
[----:B------:R-:W-:Y:S02]  /*0220*/  ISETP.GE.U32.AND P1, PT, R0, 0x600, PT ;  /* 0x000006000000780c */ /* 0x000fe40003f26070 */
[----:B------:R-:W-:-:S13]  /*0230*/  ISETP.NE.AND P0, PT, R6, 0x600, PT ;  /* 0x000006000600780c */ /* 0x000fda0003f05270 */
[----:B------:R-:W-:Y:S05]  /*0240*/  @!P0 BRA `(.L_x_8) ;  /* 0x0000000000488947 */ /* 0x000fea0003800000 */
[----:B------:R-:W0:Y:S01]  /*0250*/  LDC.64 R8, c[0x0][0x380] ;  /* 0x0000e000ff087b82 */ /* 0x000e220000000a00 */
[----:B------:R-:W-:-:S04]  /*0260*/  LEA.HI R0, R0, 0x1, RZ, 0x17 ;  /* 0x0000000100007811 */ /* 0x000fc800078fb8ff */
[----:B------:R-:W-:-:S05]  /*0270*/  LOP3.LUT R0, R0, 0x3, RZ, 0xc0, !PT ;  /* 0x0000000300007812 */ /* 0x000fca00078ec0ff */
[----:B------:R-:W-:Y:S02]  /*0280*/  IMAD.MOV R0, RZ, RZ, -R0 ;  /* 0x000000ffff007224 */ /* 0x000fe400078e0a00 */
[----:B0-----:R-:W-:-:S04]  /*0290*/  IMAD.WIDE.U32 R8, R7, 0x8, R8 ;  /* 0x0000000807087825 */ /* 0x001fc800078e0008 */
[----:B------:R-:W-:Y:S02]  /*02a0*/  IMAD.MOV.U32 R6, RZ, RZ, R8 ;  /* 0x000000ffff067224 */ /* 0x000fe400078e0008 */
[----:B------:R-:W-:-:S07]  /*02b0*/  IMAD.MOV.U32 R11, RZ, RZ, R9 ;  /* 0x000000ffff0b7224 */ /* 0x000fce00078e0009 */
.L_x_9:
[----:B------:R-:W-:Y:S02]  /*02c0*/  IMAD.MOV.U32 R8, RZ, RZ, R6 ;  /* 0x000000ffff087224 */ /* 0x000fe400078e0006 */
[----:B------:R-:W-:-:S06]  /*02d0*/  IMAD.MOV.U32 R9, RZ, RZ, R11 ;  /* 0x000000ffff097224 */ /* 0x000fcc00078e000b */
[----:B------:R-:W2:Y:S01]  /*02e0*/  LDG.E.64.CONSTANT R8, desc[UR6][R8.64] ;  /* 0x0000000608087981 */ /* 0x000ea2000c1e9b00 */
[----:B------:R-:W-:Y:S01]  /*02f0*/  VIADD R0, R0, 0x1 ;  /* 0x0000000100007836 */ /* 0x000fe20000000000 */
[----:B------:R-:W-:Y:S01]  /*0300*/  IADD3 R6, P3, PT, R6, 0x1000, RZ ;  /* 0x0000100006067810 */ /* 0x000fe20007f7e0ff */
[----:B------:R-:W-:-:S03]  /*0310*/  VIADD R7, R7, 0x200 ;  /* 0x0000020007077836 */ /* 0x000fc60000000000 */
[----:B------:R-:W-:Y:S01]  /*0320*/  ISETP.NE.AND P0, PT, R0, RZ, PT ;  /* 0x000000ff0000720c */ /* 0x000fe20003f05270 */
[----:B------:R-:W-:Y:S01]  /*0330*/  IMAD.X R11, RZ, RZ, R11, P3 ;  /* 0x000000ffff0b7224 */ /* 0x000fe200018e060b */
[----:B--2--5:R-:W-:-:S05]  /*0340*/  IADD3 R2, P2, PT, R8, R2, RZ ;  /* 0x0000000208027210 */ /* 0x024fca0007f5e0ff */
[----:B------:R-:W-:-:S06]  /*0350*/  IMAD.X R3, R9, 0x1, R3, P2 ;  /* 0x0000000109037824 */ /* 0x000fcc00010e0603 */
[----:B------:R-:W-:Y:S05]  /*0360*/  @P0 BRA `(.L_x_9) ;  /* 0xfffffffc00d40947 */ /* 0x000fea000383ffff */
.L_x_8:
[----:B------:R-:W-:Y:S05]  /*0370*/  BSYNC.RECONVERGENT B2 ;  /* 0x0000000000027941 */ /* 0x000fea0003800200 */
.L_x_7:
[----:B------:R-:W-:Y:S05]  /*0380*/  @!P1 BRA `(.L_x_6) ;  /* 0x0000000400689947 */ /* 0x000fea0003800000 */
[----:B------:R-:W-:Y:S01]  /*0390*/  IMAD.IADD R0, R4, 0x1, -R7 ;  /* 0x0000000104007824 */ /* 0x000fe200078e0a07 */
[----:B------:R-:W-:Y:S01]  /*03a0*/  BSSY.RECONVERGENT B2, `(.L_x_10) ;  /* 0x0000031000027945 */ /* 0x000fe20003800200 */
[----:B------:R-:W-:-:S03]  /*03b0*/  PLOP3.LUT P0, PT, PT, PT, PT, 0x80, 0x8 ;  /* 0x000000000008781c */ /* 0x000fc60003f0f070 */
[----:B------:R-:W-:-:S13]  /*03c0*/  ISETP.GT.AND P1, PT, R0, 0x1800, PT ;  /* 0x000018000000780c */ /* 0x000fda0003f24270 */
[----:B------:R-:W-:Y:S05]  /*03d0*/  @!P1 BRA `(.L_x_11) ;  /* 0x0000000000b49947 */ /* 0x000fea0003800000 */
[----:B------:R-:W-:Y:S01]  /*03e0*/  PLOP3.LUT P0, PT, PT, PT, PT, 0x8, 0x80 ;  /* 0x000000000080781c */ /* 0x000fe20003f0e170 */
[----:B------:R-:W-:-:S12]  /*03f0*/  VIADD R0, R4, 0xffffe800 ;  /* 0xffffe80004007836 */ /* 0x000fd80000000000 */
.L_x_12:
[----:B------:R-:W0:Y:S01]  /*0400*/  LDC.64 R44, c[0x0][0x380] ;  /* 0x0000e000ff2c7b82 */ /* 0x000e220000000a00 */
[C---:B------:R-:W-:Y:S02]  /*0410*/  VIADD R41, R7.reuse, 0x800 ;  /* 0x0000080007297836 */ /* 0x040fe40000000000 */
[C---:B------:R-:W-:Y:S02]  /*0420*/  VIADD R43, R7.reuse, 0x1000 ;  /* 0x00001000072b7836 */ /* 0x040fe40000000000 */
[----:B0-----:R-:W-:-:S05]  /*0430*/  IMAD.WIDE R28, R7, 0x8, R44 ;  /* 0x00000008071c7825 */ /* 0x001fca00078e022c */
[----:B------:R-:W2:Y:S01]  /*0440*/  LDG.E.64.CONSTANT R8, desc[UR6][R28.64] ;  /* 0x000000061c087981 */ /* 0x000ea2000c1e9b00 */
[----:B------:R-:W-:-:S03]  /*0450*/  IMAD.WIDE R40, R41, 0x8, R44 ;  /* 0x0000000829287825 */ /* 0x000fc600078e022c */
[----:B------:R-:W2:Y:S04]  /*0460*/  LDG.E.64.CONSTANT R10, desc[UR6][R28.64+0x1000] ;  /* 0x001000061c0a7981 */ /* 0x000ea8000c1e9b00 */
[----:B------:R-:W3:Y:S04]  /*0470*/  LDG.E.64.CONSTANT R12, desc[UR6][R28.64+0x2000] ;  /* 0x002000061c0c7981 */ /* 0x000ee8000c1e9b00 */
[----:B------:R-:W3:Y:S01]  /*0480*/  LDG.E.64.CONSTANT R14, desc[UR6][R28.64+0x3000] ;  /* 0x003000061c0e7981 */ /* 0x000ee2000c1e9b00 */
[----:B------:R-:W-:-:S03]  /*0490*/  IMAD.WIDE R42, R43, 0x8, R44 ;  /* 0x000000082b2a7825 */ /* 0x000fc600078e022c */
[----:B------:R-:W4:Y:S04]  /*04a0*/  LDG.E.64.CONSTANT R16, desc[UR6][R40.64] ;  /* 0x0000000628107981 */ /* 0x000f28000c1e9b00 */
[----:B------:R-:W4:Y:S04]  /*04b0*/  LDG.E.64.CONSTANT R18, desc[UR6][R40.64+0x1000] ;  /* 0x0010000628127981 */ /* 0x000f28000c1e9b00 */
[----:B------:R-:W4:Y:S04]  /*04c0*/  LDG.E.64.CONSTANT R20, desc[UR6][R40.64+0x2000] ;  /* 0x0020000628147981 */ /* 0x000f28000c1e9b00 */
[----:B------:R2:W4:Y:S01]  /*04d0*/  LDG.E.64.CONSTANT R26, desc[UR6][R40.64+0x3000] ;  /* 0x00300006281a7981 */ /* 0x000522000c1e9b00 */
[----:B------:R-:W-:-:S03]  /*04e0*/  VIADD R31, R7, 0x1800 ;  /* 0x00001800071f7836 */ /* 0x000fc60000000000 */
[----:B------:R-:W4:Y:S04]  /*04f0*/  LDG.E.64.CONSTANT R24, desc[UR6][R42.64] ;  /* 0x000000062a187981 */ /* 0x000f28000c1e9b00 */
[----:B------:R-:W4:Y:S01]  /*0500*/  LDG.E.64.CONSTANT R22, desc[UR6][R42.64+0x1000] ;  /* 0x001000062a167981 */ /* 0x000f22000c1e9b00 */
[----:B------:R-:W-:-:S03]  /*0510*/  IMAD.WIDE R44, R31, 0x8, R44 ;  /* 0x000000081f2c7825 */ /* 0x000fc600078e022c */
[----:B------:R-:W4:Y:S04]  /*0520*/  LDG.E.64.CONSTANT R28, desc[UR6][R42.64+0x2000] ;  /* 0x002000062a1c7981 */ /* 0x000f28000c1e9b00 */
[----:B------:R-:W4:Y:S04]  /*0530*/  LDG.E.64.CONSTANT R36, desc[UR6][R42.64+0x3000] ;  /* 0x003000062a247981 */ /* 0x000f28000c1e9b00 */
[----:B------:R-:W4:Y:S04]  /*0540*/  LDG.E.64.CONSTANT R34, desc[UR6][R44.64] ;  /* 0x000000062c227981 */ /* 0x000f28000c1e9b00 */
[----:B------:R-:W4:Y:S04]  /*0550*/  LDG.E.64.CONSTANT R32, desc[UR6][R44.64+0x1000] ;  /* 0x001000062c207981 */ /* 0x000f28000c1e9b00 */
[----:B------:R-:W4:Y:S04]  /*0560*/  LDG.E.64.CONSTANT R30, desc[UR6][R44.64+0x2000] ;  /* 0x002000062c1e7981 */ /* 0x000f28000c1e9b00 */
[----:B------:R-:W4:Y:S01]  /*0570*/  LDG.E.64.CONSTANT R38, desc[UR6][R44.64+0x3000] ;  /* 0x003000062c267981 */ /* 0x000f22000c1e9b00 */
[----:B------:R-:W-:Y:S01]  /*0580*/  VIADD R7, R7, 0x2000 ;  /* 0x0000200007077836 */ /* 0x000fe20000000000 */
[----:B--2--5:R-:W-:-:S04]  /*0590*/  IADD3 R41, P1, P2, R10, R8, R2 ;  /* 0x000000080a297210 */ /* 0x024fc80007a3e002 */
[----:B------:R-:W-:Y:S02]  /*05a0*/  IADD3.X R9, PT, PT, R11, R9, R3, P1, P2 ;  /* 0x000000090b097210 */ /* 0x000fe40000fe4403 */
[----:B---3--:R-:W-:-:S04]  /*05b0*/  IADD3 R41, P3, P4, R14, R12, R41 ;  /* 0x0000000c0e297210 */ /* 0x008fc80007c7e029 */
[----:B------:R-:W-:Y:S02]  /*05c0*/  IADD3.X R13, PT, PT, R15, R13, R9, P3, P4 ;  /* 0x0000000d0f0d7210 */ /* 0x000fe40001fe8409 */
[----:B----4-:R-:W-:-:S04]  /*05d0*/  IADD3 R3, P1, P2, R18, R16, R41 ;  /* 0x0000001012037210 */ /* 0x010fc80007a3e029 */
[----:B------:R-:W-:Y:S02]  /*05e0*/  IADD3.X R17, PT, PT, R19, R17, R13, P1, P2 ;  /* 0x0000001113117210 */ /* 0x000fe40000fe440d */
[----:B------:R-:W-:-:S04]  /*05f0*/  IADD3 R3, P3, P4, R26, R20, R3 ;  /* 0x000000141a037210 */ /* 0x000fc80007c7e003 */
[----:B------:R-:W-:Y:S02]  /*0600*/  IADD3.X R21, PT, PT, R27, R21, R17, P3, P4 ;  /* 0x000000151b157210 */ /* 0x000fe40001fe8411 */
[----:B------:R-:W-:-:S04]  /*0610*/  IADD3 R3, P1, P2, R22, R24, R3 ;  /* 0x0000001816037210 */ /* 0x000fc80007a3e003 */
[----:B------:R-:W-:Y:S02]  /*0620*/  IADD3.X R23, PT, PT, R23, R25, R21, P1, P2 ;  /* 0x0000001917177210 */ /* 0x000fe40000fe4415 */
[----:B------:R-:W-:-:S04]  /*0630*/  IADD3 R3, P3, P4, R36, R28, R3 ;  /* 0x0000001c24037210 */ /* 0x000fc80007c7e003 */
[----:B------:R-:W-:Y:S02]  /*0640*/  IADD3.X R29, PT, PT, R37, R29, R23, P3, P4 ;  /* 0x0000001d251d7210 */ /* 0x000fe40001fe8417 */
[----:B------:R-:W-:Y:S02]  /*0650*/  ISETP.GE.AND P3, PT, R7, R0, PT ;  /* 0x000000000700720c */ /* 0x000fe40003f66270 */
[----:B------:R-:W-:-:S04]  /*0660*/  IADD3 R3, P2, P1, R32, R34, R3 ;  /* 0x0000002220037210 */ /* 0x000fc8000795e003 */
[----:B------:R-:W-:Y:S02]  /*0670*/  IADD3 R2, P4, P5, R38, R30, R3 ;  /* 0x0000001e26027210 */ /* 0x000fe40007d9e003 */
[----:B------:R-:W-:-:S04]  /*0680*/  IADD3.X R3, PT, PT, R33, R35, R29, P2, P1 ;  /* 0x0000002321037210 */ /* 0x000fc800017e241d */
[----:B------:R-:W-:Y:S01]  /*0690*/  IADD3.X R3, PT, PT, R39, R31, R3, P4, P5 ;  /* 0x0000001f27037210 */ /* 0x000fe200027ea403 */
[----:B------:R-:W-:Y:S06]  /*06a0*/  @!P3 BRA `(.L_x_12) ;  /* 0xfffffffc0054b947 */ /* 0x000fec000383ffff */
.L_x_11:
[----:B------:R-:W-:Y:S05]  /*06b0*/  BSYNC.RECONVERGENT B2 ;  /* 0x0000000000027941 */ /* 0x000fea0003800200 */
.L_x_10:
[----:B------:R-:W-:Y:S01]  /*06c0*/  IMAD.IADD R0, R4, 0x1, -R7 ;  /* 0x0000000104007824 */ /* 0x000fe200078e0a07 */
[----:B------:R-:W-:Y:S04]  /*06d0*/  BSSY.RECONVERGENT B2, `(.L_x_13) ;  /* 0x0000019000027945 */ /* 0x000fe80003800200 */
[----:B------:R-:W-:-:S13]  /*06e0*/  ISETP.GT.AND P1, PT, R0, 0x800, PT ;  /* 0x000008000000780c */ /* 0x000fda0003f24270 */
[----:B------:R-:W-:Y:S05]  /*06f0*/  @!P1 BRA `(.L_x_14) ;  /* 0x0000000000589947 */ /* 0x000fea0003800000 */
[----:B------:R-:W0:Y:S01]  /*0700*/  LDC.64 R18, c[0x0][0x380] ;  /* 0x0000e000ff127b82 */ /* 0x000e220000000a00 */
[C---:B------:R-:W-:Y:S02]  /*0710*/  VIADD R15, R7.reuse, 0x800 ;  /* 0x00000800070f7836 */ /* 0x040fe40000000000 */
[----:B0-----:R-:W-:-:S05]  /*0720*/  IMAD.WIDE R8, R7, 0x8, R18 ;  /* 0x0000000807087825 */ /* 0x001fca00078e0212 */
[----:B------:R-:W2:Y:S01]  /*0730*/  LDG.E.64.CONSTANT R10, desc[UR6][R8.64] ;  /* 0x00000006080a7981 */ /* 0x000ea2000c1e9b00 */
[----:B------:R-:W-:-:S03]  /*0740*/  IMAD.WIDE R18, R15, 0x8, R18 ;  /* 0x000000080f127825 */ /* 0x000fc600078e0212 */
[----:B------:R-:W2:Y:S04]  /*0750*/  LDG.E.64.CONSTANT R12, desc[UR6][R8.64+0x1000] ;  /* 0x00100006080c7981 */ /* 0x000ea8000c1e9b00 */
[----:B------:R-:W3:Y:S04]  /*0760*/  LDG.E.64.CONSTANT R14, desc[UR6][R8.64+0x2000] ;  /* 0x00200006080e7981 */ /* 0x000ee8000c1e9b00 */
[----:B------:R-:W3:Y:S04]  /*0770*/  LDG.E.64.CONSTANT R16, desc[UR6][R8.64+0x3000] ;  /* 0x0030000608107981 */ /* 0x000ee8000c1e9b00 */
[----:B------:R-:W4:Y:S04]  /*0780*/  LDG.E.64.CONSTANT R20, desc[UR6][R18.64] ;  /* 0x0000000612147981 */ /* 0x000f28000c1e9b00 */
[----:B------:R-:W4:Y:S04]  /*0790*/  LDG.E.64.CONSTANT R22, desc[UR6][R18.64+0x1000] ;  /* 0x0010000612167981 */ /* 0x000f28000c1e9b00 */
[----:B------:R-:W4:Y:S04]  /*07a0*/  LDG.E.64.CONSTANT R24, desc[UR6][R18.64+0x2000] ;  /* 0x0020000612187981 */ /* 0x000f28000c1e9b00 */
[----:B------:R-:W4:Y:S01]  /*07b0*/  LDG.E.64.CONSTANT R26, desc[UR6][R18.64+0x3000] ;  /* 0x00300006121a7981 */ /* 0x000f22000c1e9b00 */
[----:B------:R-:W-:Y:S01]  /*07c0*/  VIADD R7, R7, 0x1000 ;  /* 0x0000100007077836 */ /* 0x000fe20000000000 */
[----:B--2--5:R-:W-:-:S04]  /*07d0*/  IADD3 R29, P0, P1, R12, R10, R2 ;  /* 0x0000000a0c1d7210 */ /* 0x024fc8000791e002 */
[----:B------:R-:W-:Y:S02]  /*07e0*/  IADD3.X R11, PT, PT, R13, R11, R3, P0, P1 ;  /* 0x0000000b0d0b7210 */ /* 0x000fe400007e2403 */
[----:B------:R-:W-:Y:S02]  /*07f0*/  PLOP3.LUT P0, PT, PT, PT, PT, 0x8, 0x80 ;  /* 0x000000000080781c */ /* 0x000fe40003f0e170 */
[----:B---3--:R-:W-:-:S04]  /*0800*/  IADD3 R29, P2, P3, R16, R14, R29 ;  /* 0x0000000e101d7210 */ /* 0x008fc80007b5e01d */
[----:B------:R-:W-:Y:S02]  /*0810*/  IADD3.X R15, PT, PT, R17, R15, R11, P2, P3 ;  /* 0x0000000f110f7210 */ /* 0x000fe400017e640b */
[----:B----4-:R-:W-:-:S04]  /*0820*/  IADD3 R3, P1, P4, R22, R20, R29 ;  /* 0x0000001416037210 */ /* 0x010fc80007c3e01d */
[----:B------:R-:W-:Y:S02]  /*0830*/  IADD3 R2, P2, P3, R26, R24, R3 ;  /* 0x000000181a027210 */ /* 0x000fe40007b5e003 */
[----:B------:R-:W-:-:S04]  /*0840*/  IADD3.X R3, PT, PT, R23, R21, R15, P1, P4 ;  /* 0x0000001517037210 */ /* 0x000fc80000fe840f */
[----:B------:R-:W-:-:S07]  /*0850*/  IADD3.X R3, PT, PT, R27, R25, R3, P2, P3 ;  /* 0x000000191b037210 */ /* 0x000fce00017e6403 */
.L_x_14:
[----:B------:R-:W-:Y:S05]  /*0860*/  BSYNC.RECONVERGENT B2 ;  /* 0x0000000000027941 */ /* 0x000fea0003800200 */
.L_x_13:
[----:B------:R-:W-:-:S13]  /*0870*/  ISETP.LT.OR P0, PT, R7, R4, P0 ;  /* 0x000000040700720c */ /* 0x000fda0000701670 */
[----:B------:R-:W-:Y:S05]  /*0880*/  @!P0 BRA `(.L_x_6) ;  /* 0x0000000000288947 */ /* 0x000fea0003800000 */
[----:B------:R-:W0:Y:S02]  /*0890*/  LDC.64 R8, c[0x0][0x380] ;  /* 0x0000e000ff087b82 */ /* 0x000e240000000a00 */
[----:B0-----:R-:W-:-:S05]  /*08a0*/  IMAD.WIDE R6, R7, 0x8, R8 ;  /* 0x0000000807067825 */ /* 0x001fca00078e0208 */
[----:B------:R-:W2:Y:S04]  /*08b0*/  LDG.E.64.CONSTANT R8, desc[UR6][R6.64] ;  /* 0x0000000606087981 */ /* 0x000ea8000c1e9b00 */
[----:B------:R-:W2:Y:S04]  /*08c0*/  LDG.E.64.CONSTANT R10, desc[UR6][R6.64+0x1000] ;  /* 0x00100006060a7981 */ /* 0x000ea8000c1e9b00 */
[----:B------:R-:W3:Y:S04]  /*08d0*/  LDG.E.64.CONSTANT R12, desc[UR6][R6.64+0x2000] ;  /* 0x00200006060c7981 */ /* 0x000ee8000c1e9b00 */
[----:B------:R-:W3:Y:S01]  /*08e0*/  LDG.E.64.CONSTANT R14, desc[UR6][R6.64+0x3000] ;  /* 0x00300006060e7981 */ /* 0x000ee2000c1e9b00 */
[----:B--2--5:R-:W-:-:S04]  /*08f0*/  IADD3 R17, P0, P1, R10, R8, R2 ;  /* 0x000000080a117210 */ /* 0x024fc8000791e002 */
[----:B------:R-:W-:Y:S02]  /*0900*/  IADD3.X R3, PT, PT, R11, R9, R3, P0, P1 ;  /* 0x000000090b037210 */ /* 0x000fe400007e2403 */
[----:B---3--:R-:W-:-:S04]  /*0910*/  IADD3 R2, P2, P3, R14, R12, R17 ;  /* 0x0000000c0e027210 */ /* 0x008fc80007b5e011 */
[----:B------:R-:W-:-:S09]  /*0920*/  IADD3.X R3, PT, PT, R15, R13, R3, P2, P3 ;  /* 0x0000000d0f037210 */ /* 0x000fd200017e6403 */
.L_x_6:
[----:B------:R-:W-:Y:S05]  /*0930*/  BSYNC.RECONVERGENT B1 ;  /* 0x0000000000017941 */ /* 0x000fea0003800200 */
.L_x_5:
[----:B------:R-:W-:-:S13]  /*0940*/  ISETP.GE.AND P0, PT, R4, 0x200, PT ;  /* 0x000002000400780c */ /* 0x000fda0003f06270 */
[----:B------:R-:W-:Y:S05]  /*0950*/  @!P0 BRA `(.L_x_15) ;  /* 0x00000004002c8947 */ /* 0x000fea0003800000 */
[----:B------:R-:W0:Y:S01]  /*0960*/  S2R R8, SR_LANEID ;  /* 0x0000000000087919 */ /* 0x000e220000000000 */
[----:B-----5:R-:W1:Y:S04]  /*0970*/  SHFL.DOWN PT, R0, R2, 0x1, 0x1f ;  /* 0x08201f0002007f89 */ /* 0x020e6800000e0000 */
[----:B------:R-:W2:Y:S01]  /*0980*/  SHFL.DOWN PT, R4, R3, 0x1, 0x1f ;  /* 0x08201f0003047f89 */ /* 0x000ea200000e0000 */
[----:B0-----:R-:W-:-:S04]  /*0990*/  ISETP.GT.AND P0, PT, R8, 0x1e, PT ;  /* 0x0000001e0800780c */ /* 0x001fc80003f04270 */
[----:B-1----:R-:W-:Y:S02]  /*09a0*/  SEL R9, R0, RZ, !P0 ;  /* 0x000000ff00097207 */ /* 0x002fe40004000000 */
[----:B--2---:R-:W-:Y:S02]  /*09b0*/  SEL R4, R4, RZ, !P0 ;  /* 0x000000ff04047207 */ /* 0x004fe40004000000 */
[----:B------:R-:W-:-:S05]  /*09c0*/  IADD3 R9, P0, PT, R2, R9, RZ ;  /* 0x0000000902097210 */ /* 0x000fca0007f1e0ff */
[----:B------:R-:W-:Y:S01]  /*09d0*/  IMAD.X R6, R3, 0x1, R4, P0 ;  /* 0x0000000103067824 */ /* 0x000fe200000e0604 */
[----:B------:R-:W0:Y:S01]  /*09e0*/  SHFL.DOWN PT, R0, R9, 0x2, 0x1f ;  /* 0x08401f0009007f89 */ /* 0x000e2200000e0000 */
[----:B------:R-:W-:-:S03]  /*09f0*/  ISETP.GT.AND P0, PT, R8, 0x1d, PT ;  /* 0x0000001d0800780c */ /* 0x000fc60003f04270 */
[----:B------:R-:W1:Y:S01]  /*0a00*/  SHFL.DOWN PT, R4, R6, 0x2, 0x1f ;  /* 0x08401f0006047f89 */ /* 0x000e6200000e0000 */
[----:B0-----:R-:W-:-:S04]  /*0a10*/  SEL R0, R0, RZ, !P0 ;  /* 0x000000ff00007207 */ /* 0x001fc80004000000 */
[----:B------:R-:W-:Y:S02]  /*0a20*/  IADD3 R7, P1, PT, R0, R9, RZ ;  /* 0x0000000900077210 */ /* 0x000fe40007f3e0ff */
[----:B-1----:R-:W-:Y:S02]  /*0a30*/  SEL R3, R4, RZ, !P0 ;  /* 0x000000ff04037207 */ /* 0x002fe40004000000 */
[----:B------:R-:W-:Y:S01]  /*0a40*/  ISETP.GT.AND P0, PT, R8, 0x1b, PT ;  /* 0x0000001b0800780c */ /* 0x000fe20003f04270 */
[----:B------:R-:W0:Y:S02]  /*0a50*/  SHFL.DOWN PT, R0, R7, 0x4, 0x1f ;  /* 0x08801f0007007f89 */ /* 0x000e2400000e0000 */
[----:B------:R-:W-:-:S05]  /*0a60*/  IMAD.X R3, R3, 0x1, R6, P1 ;  /* 0x0000000103037824 */ /* 0x000fca00008e0606 */
[----:B------:R-:W1:Y:S01]  /*0a70*/  SHFL.DOWN PT, R2, R3, 0x4, 0x1f ;  /* 0x08801f0003027f89 */ /* 0x000e6200000e0000 */
[----:B0-----:R-:W-:-:S04]  /*0a80*/  SEL R0, R0, RZ, !P0 ;  /* 0x000000ff00007207 */ /* 0x001fc80004000000 */
[----:B------:R-:W-:Y:S02]  /*0a90*/  IADD3 R11, P1, PT, R0, R7, RZ ;  /* 0x00000007000b7210 */ /* 0x000fe40007f3e0ff */
[----:B-1----:R-:W-:-:S03]  /*0aa0*/  SEL R2, R2, RZ, !P0 ;  /* 0x000000ff02027207 */ /* 0x002fc60004000000 */
[----:B------:R-:W0:Y:S01]  /*0ab0*/  SHFL.DOWN PT, R0, R11, 0x8, 0x1f ;  /* 0x09001f000b007f89 */ /* 0x000e2200000e0000 */
[----:B------:R-:W-:Y:S01]  /*0ac0*/  ISETP.GT.AND P0, PT, R8, 0x17, PT ;  /* 0x000000170800780c */ /* 0x000fe20003f04270 */
[----:B------:R-:W-:Y:S01]  /*0ad0*/  IMAD.X R13, R2, 0x1, R3, P1 ;  /* 0x00000001020d7824 */ /* 0x000fe200008e0603 */
[----:B------:R-:W-:-:S04]  /*0ae0*/  ISETP.NE.AND P1, PT, R8, RZ, PT ;  /* 0x000000ff0800720c */ /* 0x000fc80003f25270 */
[----:B------:R-:W1:Y:S09]  /*0af0*/  SHFL.DOWN PT, R2, R13, 0x8, 0x1f ;  /* 0x09001f000d027f89 */ /* 0x000e7200000e0000 */
[----:B------:R-:W2:Y:S01]  /*0b00*/  @!P1 S2R R7, SR_CgaCtaId ;  /* 0x0000000000079919 */ /* 0x000ea20000008800 */
[----:B0-----:R-:W-:-:S04]  /*0b10*/  SEL R0, R0, RZ, !P0 ;  /* 0x000000ff00007207 */ /* 0x001fc80004000000 */
[----:B------:R-:W-:Y:S02]  /*0b20*/  IADD3 R9, P2, PT, R0, R11, RZ ;  /* 0x0000000b00097210 */ /* 0x000fe40007f5e0ff */
[----:B-1----:R-:W-:-:S03]  /*0b30*/  SEL R2, R2, RZ, !P0 ;  /* 0x000000ff02027207 */ /* 0x002fc60004000000 */
[----:B------:R-:W0:Y:S01]  /*0b40*/  SHFL.DOWN PT, R0, R9, 0x10, 0x1f ;  /* 0x0a001f0009007f89 */ /* 0x000e2200000e0000 */
[----:B------:R-:W-:Y:S01]  /*0b50*/  ISETP.GT.AND P0, PT, R8, 0xf, PT ;  /* 0x0000000f0800780c */ /* 0x000fe20003f04270 */
[----:B------:R-:W-:Y:S01]  /*0b60*/  IMAD.X R6, R2, 0x1, R13, P2 ;  /* 0x0000000102067824 */ /* 0x000fe200010e060d */
[----:B------:R-:W-:-:S04]  /*0b70*/  @!P1 MOV R2, 0x400 ;  /* 0x0000040000029802 */ /* 0x000fc80000000f00 */
[----:B------:R-:W1:Y:S01]  /*0b80*/  SHFL.DOWN PT, R3, R6, 0x10, 0x1f ;  /* 0x0a001f0006037f89 */ /* 0x000e6200000e0000 */
[----:B--2---:R-:W-:Y:S02]  /*0b90*/  @!P1 LEA R7, R7, R2, 0x18 ;  /* 0x0000000207079211 */ /* 0x004fe400078ec0ff */
[----:B0-----:R-:W-:Y:S02]  /*0ba0*/  SEL R4, R0, RZ, !P0 ;  /* 0x000000ff00047207 */ /* 0x001fe40004000000 */
[----:B------:R-:W-:Y:S02]  /*0bb0*/  @!P1 SHF.R.U32.HI R0, RZ, 0x2, R5 ;  /* 0x00000002ff009819 */ /* 0x000fe40000011605 */
[----:B------:R-:W-:Y:S02]  /*0bc0*/  IADD3 R2, P2, PT, R4, R9, RZ ;  /* 0x0000000904027210 */ /* 0x000fe40007f5e0ff */
[----:B------:R-:W-:Y:S02]  /*0bd0*/  @!P1 LOP3.LUT R0, R0, 0xf8, RZ, 0xc0, !PT ;  /* 0x000000f800009812 */ /* 0x000fe400078ec0ff */
[----:B-1----:R-:W-:-:S02]  /*0be0*/  SEL R3, R3, RZ, !P0 ;  /* 0x000000ff03037207 */ /* 0x002fc40004000000 */
[----:B------:R-:W-:Y:S01]  /*0bf0*/  ISETP.NE.AND P0, PT, R5, RZ, PT ;  /* 0x000000ff0500720c */ /* 0x000fe20003f05270 */
[----:B------:R-:W-:Y:S02]  /*0c00*/  @!P1 IMAD.IADD R7, R0, 0x1, R7 ;  /* 0x0000000100079824 */ /* 0x000fe400078e0207 */
[----:B------:R-:W-:-:S05]  /*0c10*/  IMAD.X R3, R3, 0x1, R6, P2 ;  /* 0x0000000103037824 */ /* 0x000fca00010e0606 */
[----:B------:R2:W-:Y:S01]  /*0c20*/  @!P1 STS.64 [R7+0x10], R2 ;  /* 0x0000100207009388 */ /* 0x0005e20000000a00 */
[----:B------:R-:W-:Y:S06]  /*0c30*/  BAR.SYNC.DEFER_BLOCKING 0x0 ;  /* 0x0000000000007b1d */ /* 0x000fec0000010000 */
[----:B------:R-:W-:Y:S05]  /*0c40*/  @P0 BRA `(.L_x_16) ;  /* 0x00000018007c0947 */ /* 0x000fea0003800000 */
[----:B------:R-:W0:Y:S01]  /*0c50*/  S2UR UR5, SR_CgaCtaId ;  /* 0x00000000000579c3 */ /* 0x000e220000008800 */
[----:B------:R-:W-:Y:S02]  /*0c60*/  UMOV UR4, 0x400 ;  /* 0x0000040000047882 */ /* 0x000fe40000000000 */
[----:B0-----:R-:W-:-:S09]  /*0c70*/  ULEA UR4, UR5, UR4, 0x18 ;  /* 0x0000000405047291 */ /* 0x001fd2000f8ec0ff */
[----:B------:R-:W-:Y:S04]  /*0c80*/  LDS.64 R32, [UR4+0x18] ;  /* 0x00001804ff207984 */ /* 0x000fe80008000a00 */
[----:B------:R-:W0:Y:S04]  /*0c90*/  LDS.128 R28, [UR4+0x20] ;  /* 0x00002004ff1c7984 */ /* 0x000e280008000c00 */
[----:B------:R-:W1:Y:S04]  /*0ca0*/  LDS.128 R24, [UR4+0x30] ;  /* 0x00003004ff187984 */ /* 0x000e680008000c00 */
[----:B------:R-:W3:Y:S04]  /*0cb0*/  LDS.128 R20, [UR4+0x40] ;  /* 0x00004004ff147984 */ /* 0x000ee80008000c00 */
[----:B------:R-:W4:Y:S04]  /*0cc0*/  LDS.128 R16, [UR4+0x50] ;  /* 0x00005004ff107984 */ /* 0x000f280008000c00 */
[----:B------:R-:W5:Y:S04]  /*0cd0*/  LDS.128 R12, [UR4+0x60] ;  /* 0x00006004ff0c7984 */ /* 0x000f680008000c00 */
[----:B------:R-:W5:Y:S04]  /*0ce0*/  LDS.128 R8, [UR4+0x70] ;  /* 0x00007004ff087984 */ /* 0x000f680008000c00 */
[----:B--2---:R-:W2:Y:S01]  /*0cf0*/  LDS.128 R4, [UR4+0x80] ;  /* 0x00008004ff047984 */ /* 0x004ea20008000c00 */
[----:B0-----:R-:W-:-:S04]  /*0d00*/  IADD3 R35, P1, P2, R28, R32, R2 ;  /* 0x000000201c237210 */ /* 0x001fc80007a3e002 */
[----:B-1----:R-:W-:Y:S02]  /*0d10*/  IADD3 R35, P3, P4, R24, R35, R30 ;  /* 0x0000002318237210 */ /* 0x002fe40007c7e01e */
[----:B------:R-:W-:Y:S02]  /*0d20*/  IADD3.X R29, PT, PT, R29, R33, R3, P1, P2 ;  /* 0x000000211d1d7210 */ /* 0x000fe40000fe4403 */
[----:B---3--:R-:W-:Y:S02]  /*0d30*/  IADD3 R3, P1, P2, R20, R35, R26 ;  /* 0x0000002314037210 */ /* 0x008fe40007a3e01a */
[----:B------:R-:W-:Y:S02]  /*0d40*/  IADD3.X R25, PT, PT, R25, R29, R31, P3, P4 ;  /* 0x0000001d19197210 */ /* 0x000fe40001fe841f */
[----:B----4-:R-:W-:Y:S02]  /*0d50*/  IADD3 R3, P3, P4, R16, R3, R22 ;  /* 0x0000000310037210 */ /* 0x010fe40007c7e016 */
[----:B------:R-:W-:-:S02]  /*0d60*/  IADD3.X R21, PT, PT, R21, R25, R27, P1, P2 ;  /* 0x0000001915157210 */ /* 0x000fc40000fe441b */
[----:B-----5:R-:W-:Y:S02]  /*0d70*/  IADD3 R3, P1, P2, R12, R3, R18 ;  /* 0x000000030c037210 */ /* 0x020fe40007a3e012 */
[----:B------:R-:W-:Y:S02]  /*0d80*/  IADD3.X R17, PT, PT, R17, R21, R23, P3, P4 ;  /* 0x0000001511117210 */ /* 0x000fe40001fe8417 */
[----:B------:R-:W-:Y:S02]  /*0d90*/  IADD3 R3, P3, P4, R8, R3, R14 ;  /* 0x0000000308037210 */ /* 0x000fe40007c7e00e */
[----:B------:R-:W-:Y:S02]  /*0da0*/  IADD3.X R13, PT, PT, R13, R17, R19, P1, P2 ;  /* 0x000000110d0d7210 */ /* 0x000fe40000fe4413 */
[----:B--2---:R-:W-:Y:S02]  /*0db0*/  IADD3 R3, P1, P2, R4, R3, R10 ;  /* 0x0000000304037210 */ /* 0x004fe40007a3e00a */
[----:B------:R-:W-:-:S02]  /*0dc0*/  IADD3.X R9, PT, PT, R9, R13, R15, P3, P4 ;  /* 0x0000000d09097210 */ /* 0x000fc40001fe840f */
[----:B------:R-:W-:Y:S02]  /*0dd0*/  IADD3 R2, P3, PT, R3, R6, RZ ;  /* 0x0000000603027210 */ /* 0x000fe40007f7e0ff */
[----:B------:R-:W-:-:S05]  /*0de0*/  IADD3.X R3, PT, PT, R5, R9, R11, P1, P2 ;  /* 0x0000000905037210 */ /* 0x000fca0000fe440b */
[----:B------:R-:W-:Y:S01]  /*0df0*/  IMAD.X R3, R3, 0x1, R7, P3 ;  /* 0x0000000103037824 */ /* 0x000fe200018e0607 */
[----:B------:R-:W-:Y:S06]  /*0e00*/  BRA `(.L_x_16) ;  /* 0x00000018000c7947 */ /* 0x000fec0003800000 */
.L_x_15:
[----:B------:R-:W-:Y:S01]  /*0e10*/  LOP3.LUT R0, R5, 0x3e0, RZ, 0xc0, !PT ;  /* 0x000003e005007812 */ /* 0x000fe200078ec0ff */
[----:B------:R-:W0:Y:S03]  /*0e20*/  S2R R12, SR_LANEID ;  /* 0x00000000000c7919 */ /* 0x000e260000000000 */
[----:B------:R-:W-:Y:S01]  /*0e30*/  LOP3.LUT R9, RZ, R0, RZ, 0x33, !PT ;  /* 0x00000000ff097212 */ /* 0x000fe200078e33ff */
[----:B------:R-:W-:-:S04]  /*0e40*/  VIADD R7, R0, 0x20 ;  /* 0x0000002000077836 */ /* 0x000fc80000000000 */
[----:B------:R-:W-:Y:S01]  /*0e50*/  IMAD.IADD R9, R9, 0x1, R4 ;  /* 0x0000000109097824 */ /* 0x000fe200078e0204 */
[----:B------:R-:W-:-:S04]  /*0e60*/  ISETP.GT.AND P0, PT, R7, R4, PT ;  /* 0x000000040700720c */ /* 0x000fc80003f04270 */
[----:B------:R-:W-:-:S05]  /*0e70*/  SEL R9, R9, 0x1f, P0 ;  /* 0x0000001f09097807 */ /* 0x000fca0000000000 */
[----:B-----5:R-:W1:Y:S04]  /*0e80*/  SHFL.DOWN PT, R0, R2, 0x1, R9 ;  /* 0x0820000002007989 */ /* 0x020e6800000e0009 */
[----:B------:R-:W2:Y:S01]  /*0e90*/  SHFL.DOWN PT, R6, R3, 0x1, R9 ;  /* 0x0820000003067989 */ /* 0x000ea200000e0009 */
[C---:B0-----:R-:W-:Y:S01]  /*0ea0*/  ISETP.GE.AND P0, PT, R12.reuse, R9, PT ;  /* 0x000000090c00720c */ /* 0x041fe20003f06270 */
[C---:B------:R-:W-:Y:S01]  /*0eb0*/  VIADD R8, R12.reuse, 0x2 ;  /* 0x000000020c087836 */ /* 0x040fe20000000000 */
[----:B------:R-:W-:Y:S02]  /*0ec0*/  ISETP.NE.AND P2, PT, R12, RZ, PT ;  /* 0x000000ff0c00720c */ /* 0x000fe40003f45270 */
[----:B-1----:R-:W-:Y:S02]  /*0ed0*/  SEL R7, R0, RZ, !P0 ;  /* 0x000000ff00077207 */ /* 0x002fe40004000000 */
[----:B--2---:R-:W-:-:S02]  /*0ee0*/  SEL R6, R6, RZ, !P0 ;  /* 0x000000ff06067207 */ /* 0x004fc40004000000 */
[----:B------:R-:W-:-:S05]  /*0ef0*/  IADD3 R7, P0, PT, R2, R7, RZ ;  /* 0x0000000702077210 */ /* 0x000fca0007f1e0ff */
[----:B------:R-:W-:Y:S01]  /*0f00*/  IMAD.X R11, R3, 0x1, R6, P0 ;  /* 0x00000001030b7824 */ /* 0x000fe200000e0606 */
[----:B------:R-:W0:Y:S01]  /*0f10*/  SHFL.DOWN PT, R0, R7, 0x2, R9 ;  /* 0x0840000007007989 */ /* 0x000e2200000e0009 */
[----:B------:R-:W-:-:S03]  /*0f20*/  ISETP.GT.AND P0, PT, R8, R9, PT ;  /* 0x000000090800720c */ /* 0x000fc60003f04270 */
[----:B------:R-:W1:Y:S01]  /*0f30*/  SHFL.DOWN PT, R6, R11, 0x2, R9 ;  /* 0x084000000b067989 */ /* 0x000e6200000e0009 */
[----:B0-----:R-:W-:-:S04]  /*0f40*/  SEL R0, R0, RZ, !P0 ;  /* 0x000000ff00007207 */ /* 0x001fc80004000000 */
[----:B------:R-:W-:Y:S02]  /*0f50*/  IADD3 R8, P1, PT, R0, R7, RZ ;  /* 0x0000000700087210 */ /* 0x000fe40007f3e0ff */
[----:B-1----:R-:W-:-:S03]  /*0f60*/  SEL R6, R6, RZ, !P0 ;  /* 0x000000ff06067207 */ /* 0x002fc60004000000 */
[----:B------:R-:W0:Y:S02]  /*0f70*/  SHFL.DOWN PT, R0, R8, 0x4, R9 ;  /* 0x0880000008007989 */ /* 0x000e2400000e0009 */
[----:B------:R-:W-:Y:S02]  /*0f80*/  IMAD.X R10, R6, 0x1, R11, P1 ;  /* 0x00000001060a7824 */ /* 0x000fe400008e060b */
[----:B------:R-:W-:Y:S01]  /*0f90*/  VIADD R6, R12, 0x4 ;  /* 0x000000040c067836 */ /* 0x000fe20000000000 */
[----:B------:R-:W1:Y:S02]  /*0fa0*/  @!P2 S2R R11, SR_CgaCtaId ;  /* 0x00000000000ba919 */ /* 0x000e640000008800 */
[----:B------:R-:W2:Y:S02]  /*0fb0*/  SHFL.DOWN PT, R2, R10, 0x4, R9 ;  /* 0x088000000a027989 */ /* 0x000ea400000e0009 */
[----:B------:R-:W-:Y:S01]  /*0fc0*/  ISETP.GT.AND P0, PT, R6, R9, PT ;  /* 0x000000090600720c */ /* 0x000fe20003f04270 */
[----:B------:R-:W-:-:S03]  /*0fd0*/  VIADD R6, R12, 0x8 ;  /* 0x000000080c067836 */ /* 0x000fc60000000000 */
[----:B0-----:R-:W-:-:S04]  /*0fe0*/  SEL R0, R0, RZ, !P0 ;  /* 0x000000ff00007207 */ /* 0x001fc80004000000 */
[----:B------:R-:W-:Y:S02]  /*0ff0*/  IADD3 R3, P1, PT, R0, R8, RZ ;  /* 0x0000000800037210 */ /* 0x000fe40007f3e0ff */
[----:B--2---:R-:W-:-:S03]  /*1000*/  SEL R2, R2, RZ, !P0 ;  /* 0x000000ff02027207 */ /* 0x004fc60004000000 */
[----:B------:R-:W0:Y:S01]  /*1010*/  SHFL.DOWN PT, R0, R3, 0x8, R9 ;  /* 0x0900000003007989 */ /* 0x000e2200000e0009 */
[----:B------:R-:W-:Y:S01]  /*1020*/  ISETP.GT.AND P0, PT, R6, R9, PT ;  /* 0x000000090600720c */ /* 0x000fe20003f04270 */
[----:B------:R-:W-:-:S05]  /*1030*/  IMAD.X R7, R2, 0x1, R10, P1 ;  /* 0x0000000102077824 */ /* 0x000fca00008e060a */
[----:B------:R-:W2:Y:S01]  /*1040*/  SHFL.DOWN PT, R2, R7, 0x8, R9 ;  /* 0x0900000007027989 */ /* 0x000ea200000e0009 */
[----:B0-----:R-:W-:-:S04]  /*1050*/  SEL R0, R0, RZ, !P0 ;  /* 0x000000ff00007207 */ /* 0x001fc80004000000 */
[----:B------:R-:W-:Y:S02]  /*1060*/  IADD3 R6, P1, PT, R0, R3, RZ ;  /* 0x0000000300067210 */ /* 0x000fe40007f3e0ff */
[----:B--2---:R-:W-:-:S03]  /*1070*/  SEL R2, R2, RZ, !P0 ;  /* 0x000000ff02027207 */ /* 0x004fc60004000000 */
[----:B------:R-:W0:Y:S02]  /*1080*/  SHFL.DOWN PT, R0, R6, 0x10, R9 ;  /* 0x0a00000006007989 */ /* 0x000e2400000e0009 */
[----:B------:R-:W-:Y:S01]  /*1090*/  IMAD.X R8, R2, 0x1, R7, P1 ;  /* 0x0000000102087824 */ /* 0x000fe200008e0607 */
[----:B------:R-:W-:Y:S01]  /*10a0*/  @!P2 SHF.R.U32.HI R7, RZ, 0x2, R5 ;  /* 0x00000002ff07a819 */ /* 0x000fe20000011605 */
[----:B------:R-:W-:-:S03]  /*10b0*/  VIADD R2, R12, 0x10 ;  /* 0x000000100c027836 */ /* 0x000fc60000000000 */
[----:B------:R-:W2:Y:S01]  /*10c0*/  SHFL.DOWN PT, R3, R8, 0x10, R9 ;  /* 0x0a00000008037989 */ /* 0x000ea200000e0009 */
[----:B------:R-:W-:Y:S02]  /*10d0*/  @!P2 LOP3.LUT R7, R7, 0xf8, RZ, 0xc0, !PT ;  /* 0x000000f80707a812 */ /* 0x000fe400078ec0ff */
[----:B------:R-:W-:Y:S02]  /*10e0*/  ISETP.GT.AND P0, PT, R2, R9, PT ;  /* 0x000000090200720c */ /* 0x000fe40003f04270 */
[----:B------:R-:W-:-:S04]  /*10f0*/  @!P2 MOV R2, 0x400 ;  /* 0x000004000002a802 */ /* 0x000fc80000000f00 */
[----:B-1----:R-:W-:-:S05]  /*1100*/  @!P2 LEA R10, R11, R2, 0x18 ;  /* 0x000000020b0aa211 */ /* 0x002fca00078ec0ff */
[----:B------:R-:W-:Y:S01]  /*1110*/  @!P2 IMAD.IADD R7, R7, 0x1, R10 ;  /* 0x000000010707a824 */ /* 0x000fe200078e020a */
[----:B0-----:R-:W-:-:S04]  /*1120*/  SEL R0, R0, RZ, !P0 ;  /* 0x000000ff00007207 */ /* 0x001fc80004000000 */
[----:B------:R-:W-:Y:S02]  /*1130*/  IADD3 R2, P1, PT, R0, R6, RZ ;  /* 0x0000000600027210 */ /* 0x000fe40007f3e0ff */
[----:B--2---:R-:W-:Y:S02]  /*1140*/  SEL R3, R3, RZ, !P0 ;  /* 0x000000ff03037207 */ /* 0x004fe40004000000 */
[----:B------:R-:W-:-:S03]  /*1150*/  ISETP.NE.AND P0, PT, R5, RZ, PT ;  /* 0x000000ff0500720c */ /* 0x000fc60003f05270 */
[----:B------:R-:W-:-:S05]  /*1160*/  IMAD.X R3, R3, 0x1, R8, P1 ;  /* 0x0000000103037824 */ /* 0x000fca00008e0608 */
[----:B------:R1:W-:Y:S01]  /*1170*/  @!P2 STS.64 [R7+0x10], R2 ;  /* 0x000010020700a388 */ /* 0x0003e20000000a00 */
[----:B------:R-:W-:Y:S06]  /*1180*/  BAR.SYNC.DEFER_BLOCKING 0x0 ;  /* 0x0000000000007b1d */ /* 0x000fec0000010000 */
[----:B------:R-:W-:Y:S05]  /*1190*/  @P0 BRA `(.L_x_16) ;  /* 0x0000001400280947 */ /* 0x000fea0003800000 */
[----:B------:R-:W0:Y:S01]  /*11a0*/  S2UR UR5, SR_CgaCtaId ;  /* 0x00000000000579c3 */ /* 0x000e220000008800 */
[----:B------:R-:W-:Y:S01]  /*11b0*/  UMOV UR4, 0x400 ;  /* 0x0000040000047882 */ /* 0x000fe20000000000 */
[C---:B------:R-:W-:Y:S02]  /*11c0*/  ISETP.GT.AND P2, PT, R4.reuse, 0x40, PT ;  /* 0x000000400400780c */ /* 0x040fe40003f44270 */
[C---:B------:R-:W-:Y:S02]  /*11d0*/  ISETP.GT.AND P1, PT, R4.reuse, 0x20, PT ;  /* 0x000000200400780c */ /* 0x040fe40003f24270 */
[C---:B------:R-:W-:Y:S02]  /*11e0*/  ISETP.GT.AND P5, PT, R4.reuse, 0x180, PT ;  /* 0x000001800400780c */ /* 0x040fe40003fa4270 */
[----:B------:R-:W-:Y:S01]  /*11f0*/  ISETP.GT.AND P6, PT, R4, 0x1a0, PT ;  /* 0x000001a00400780c */ /* 0x000fe20003fc4270 */
[----:B0-----:R-:W-:-:S09]  /*1200*/  ULEA UR4, UR5, UR4, 0x18 ;  /* 0x0000000405047291 */ /* 0x001fd2000f8ec0ff */
[----:B------:R-:W0:Y:S04]  /*1210*/  LDS.128 R8, [UR4+0x20] ;  /* 0x00002004ff087984 */ /* 0x000e280008000c00 */
[----:B-1----:R-:W1:Y:S04]  /*1220*/  LDS.64 R6, [UR4+0x18] ;  /* 0x00001804ff067984 */ /* 0x002e680008000a00 */
[----:B------:R-:W2:Y:S04]  /*1230*/  LDS.128 R12, [UR4+0x30] ;  /* 0x00003004ff0c7984 */ /* 0x000ea80008000c00 */
[----:B------:R-:W3:Y:S04]  /*1240*/  LDS.128 R16, [UR4+0x40] ;  /* 0x00004004ff107984 */ /* 0x000ee80008000c00 */
[----:B------:R-:W4:Y:S04]  /*1250*/  LDS.128 R20, [UR4+0x50] ;  /* 0x00005004ff147984 */ /* 0x000f280008000c00 */
[----:B------:R-:W5:Y:S04]  /*1260*/  LDS.128 R24, [UR4+0x60] ;  /* 0x00006004ff187984 */ /* 0x000f680008000c00 */
[----:B------:R-:W5:Y:S04]  /*1270*/  LDS.128 R32, [UR4+0x70] ;  /* 0x00007004ff207984 */ /* 0x000f680008000c00 */
[----:B------:R-:W5:Y:S01]  /*1280*/  LDS.128 R28, [UR4+0x80] ;  /* 0x00008004ff1c7984 */ /* 0x000f620008000c00 */
[----:B0-----:R-:W-:-:S02]  /*1290*/  SEL R5, R8, RZ, P2 ;  /* 0x000000ff08057207 */ /* 0x001fc40001000000 */
[----:B------:R-:W-:Y:S02]  /*12a0*/  SEL R8, R9, RZ, P2 ;  /* 0x000000ff09087207 */ /* 0x000fe40001000000 */
[----:B-1----:R-:W-:Y:S02]  /*12b0*/  SEL R0, R6, RZ, P1 ;  /* 0x000000ff06007207 */ /* 0x002fe40000800000 */
[----:B------:R-:W-:Y:S02]  /*12c0*/  SEL R7, R7, RZ, P1 ;  /* 0x000000ff07077207 */ /* 0x000fe40000800000 */
[C---:B------:R-:W-:Y:S02]  /*12d0*/  ISETP.GT.AND P1, PT, R4.reuse, 0x60, PT ;  /* 0x000000600400780c */ /* 0x040fe40003f24270 */
[----:B------:R-:W-:Y:S02]  /*12e0*/  ISETP.GT.AND P2, PT, R4, 0x80, PT ;  /* 0x000000800400780c */ /* 0x000fe40003f44270 */
[----:B------:R-:W-:-:S02]  /*12f0*/  IADD3 R0, P3, P4, R5, R0, R2 ;  /* 0x0000000005007210 */ /* 0x000fc40007c7e002 */
[----:B------:R-:W-:Y:S02]  /*1300*/  SEL R5, R10, RZ, P1 ;  /* 0x000000ff0a057207 */ /* 0x000fe40000800000 */
[----:B------:R-:W-:Y:S02]  /*1310*/  SEL R11, R11, RZ, P1 ;  /* 0x000000ff0b0b7207 */ /* 0x000fe40000800000 */
[----:B--2---:R-:W-:Y:S02]  /*1320*/  SEL R2, R12, RZ, P2 ;  /* 0x000000ff0c027207 */ /* 0x004fe40001000000 */
[----:B------:R-:W-:Y:S02]  /*1330*/  SEL R6, R13, RZ, P2 ;  /* 0x000000ff0d067207 */ /* 0x000fe40001000000 */
[C---:B------:R-:W-:Y:S02]  /*1340*/  ISETP.GT.AND P1, PT, R4.reuse, 0xa0, PT ;  /* 0x000000a00400780c */ /* 0x040fe40003f24270 */
[----:B------:R-:W-:-:S02]  /*1350*/  ISETP.GT.AND P2, PT, R4, 0xc0, PT ;  /* 0x000000c00400780c */ /* 0x000fc40003f44270 */
[----:B------:R-:W-:Y:S02]  /*1360*/  IADD3.X R7, PT, PT, R8, R7, R3, P3, P4 ;  /* 0x0000000708077210 */ /* 0x000fe40001fe8403 */
[----:B------:R-:W-:Y:S02]  /*1370*/  IADD3 R2, P3, P4, R2, R0, R5 ;  /* 0x0000000002027210 */ /* 0x000fe40007c7e005 */
[----:B------:R-:W-:Y:S02]  /*1380*/  SEL R3, R14, RZ, P1 ;  /* 0x000000ff0e037207 */ /* 0x000fe40000800000 */
[----:B---3--:R-:W-:Y:S02]  /*1390*/  SEL R0, R16, RZ, P2 ;  /* 0x000000ff10007207 */ /* 0x008fe40001000000 */
[----:B------:R-:W-:Y:S02]  /*13a0*/  SEL R14, R15, RZ, P1 ;  /* 0x000000ff0f0e7207 */ /* 0x000fe40000800000 */
[----:B------:R-:W-:-:S02]  /*13b0*/  ISETP.GT.AND P1, PT, R4, 0xe0, PT ;  /* 0x000000e00400780c */ /* 0x000fc40003f24270 */
[----:B------:R-:W-:Y:S02]  /*13c0*/  IADD3.X R6, PT, PT, R6, R7, R11, P3, P4 ;  /* 0x0000000706067210 */ /* 0x000fe40001fe840b */
[----:B------:R-:W-:Y:S02]  /*13d0*/  SEL R5, R17, RZ, P2 ;  /* 0x000000ff11057207 */ /* 0x000fe40001000000 */
[----:B------:R-:W-:Y:S02]  /*13e0*/  IADD3 R0, P3, P4, R0, R2, R3 ;  /* 0x0000000200007210 */ /* 0x000fe40007c7e003 */
[----:B------:R-:W-:Y:S02]  /*13f0*/  ISETP.GT.AND P2, PT, R4, 0x100, PT ;  /* 0x000001000400780c */ /* 0x000fe40003f44270 */
[----:B------:R-:W-:Y:S02]  /*1400*/  SEL R3, R18, RZ, P1 ;  /* 0x000000ff12037207 */ /* 0x000fe40000800000 */
[----:B------:R-:W-:-:S02]  /*1410*/  SEL R19, R19, RZ, P1 ;  /* 0x000000ff13137207 */ /* 0x000fc40000800000 */
[----:B------:R-:W-:Y:S02]  /*1420*/  ISETP.GT.AND P1, PT, R4, 0x120, PT ;  /* 0x000001200400780c */ /* 0x000fe40003f24270 */
[----:B------:R-:W-:Y:S02]  /*1430*/  IADD3.X R5, PT, PT, R5, R6, R14, P3, P4 ;  /* 0x0000000605057210 */ /* 0x000fe40001fe840e */
[----:B----4-:R-:W-:Y:S02]  /*1440*/  SEL R2, R20, RZ, P2 ;  /* 0x000000ff14027207 */ /* 0x010fe40001000000 */
[----:B------:R-:W-:Y:S02]  /*1450*/  SEL R6, R21, RZ, P2 ;  /* 0x000000ff15067207 */ /* 0x000fe40001000000 */
[----:B------:R-:W-:Y:S02]  /*1460*/  ISETP.GT.AND P2, PT, R4, 0x140, PT ;  /* 0x000001400400780c */ /* 0x000fe40003f44270 */
[----:B------:R-:W-:-:S02]  /*1470*/  SEL R7, R22, RZ, P1 ;  /* 0x000000ff16077207 */ /* 0x000fc40000800000 */
[----:B------:R-:W-:Y:S02]  /*1480*/  SEL R22, R23, RZ, P1 ;  /* 0x000000ff17167207 */ /* 0x000fe40000800000 */
[----:B------:R-:W-:Y:S02]  /*1490*/  IADD3 R2, P3, P4, R2, R0, R3 ;  /* 0x0000000002027210 */ /* 0x000fe40007c7e003 */
[----:B------:R-:W-:Y:S02]  /*14a0*/  ISETP.GT.AND P1, PT, R4, 0x160, PT ;  /* 0x000001600400780c */ /* 0x000fe40003f24270 */
[----:B-----5:R-:W-:Y:S02]  /*14b0*/  SEL R0, R24, RZ, P2 ;  /* 0x000000ff18007207 */ /* 0x020fe40001000000 */
[----:B------:R-:W-:Y:S02]  /*14c0*/  IADD3.X R6, PT, PT, R6, R5, R19, P3, P4 ;  /* 0x0000000506067210 */ /* 0x000fe40001fe8413 */
[----:B------:R-:W-:-:S02]  /*14d0*/  SEL R3, R26, RZ, P1 ;  /* 0x000000ff1a037207 */ /* 0x000fc40000800000 */
[----:B------:R-:W-:Y:S02]  /*14e0*/  SEL R27, R27, RZ, P1 ;  /* 0x000000ff1b1b7207 */ /* 0x000fe40000800000 */
[----:B------:R-:W-:Y:S02]  /*14f0*/  SEL R5, R25, RZ, P2 ;  /* 0x000000ff19057207 */ /* 0x000fe40001000000 */
[----:B------:R-:W-:Y:S02]  /*1500*/  IADD3 R0, P1, P3, R0, R2, R7 ;  /* 0x0000000200007210 */ /* 0x000fe40007b3e007 */
[----:B------:R-:W-:Y:S02]  /*1510*/  SEL R2, R32, RZ, P5 ;  /* 0x000000ff20027207 */ /* 0x000fe40002800000 */
[----:B------:R-:W-:Y:S02]  /*1520*/  ISETP.GT.AND P2, PT, R4, 0x1c0, PT ;  /* 0x000001c00400780c */ /* 0x000fe40003f44270 */
[----:B------:R-:W-:-:S02]  /*1530*/  IADD3.X R5, PT, PT, R5, R6, R22, P1, P3 ;  /* 0x0000000605057210 */ /* 0x000fc40000fe6416 */
[----:B------:R-:W-:Y:S02]  /*1540*/  IADD3 R2, P3, P4, R2, R0, R3 ;  /* 0x0000000002027210 */ /* 0x000fe40007c7e003 */
[----:B------:R-:W-:Y:S02]  /*1550*/  SEL R0, R34, RZ, P6 ;  /* 0x000000ff22007207 */ /* 0x000fe40003000000 */
[----:B------:R-:W-:Y:S02]  /*1560*/  SEL R3, R28, RZ, P2 ;  /* 0x000000ff1c037207 */ /* 0x000fe40001000000 */
[----:B------:R-:W-:Y:S02]  /*1570*/  ISETP.GT.AND P1, PT, R4, 0x1e0, PT ;  /* 0x000001e00400780c */ /* 0x000fe40003f24270 */
[----:B------:R-:W-:Y:S02]  /*1580*/  SEL R4, R33, RZ, P5 ;  /* 0x000000ff21047207 */ /* 0x000fe40002800000 */
[----:B------:R-:W-:-:S02]  /*1590*/  SEL R35, R35, RZ, P6 ;  /* 0x000000ff23237207 */ /* 0x000fc40003000000 */
[----:B------:R-:W-:Y:S02]  /*15a0*/  IADD3 R3, P5, P6, R3, R2, R0 ;  /* 0x0000000203037210 */ /* 0x000fe40007ebe000 */
[----:B------:R-:W-:Y:S02]  /*15b0*/  SEL R2, R30, RZ, P1 ;  /* 0x000000ff1e027207 */ /* 0x000fe40000800000 */
[----:B------:R-:W-:Y:S02]  /*15c0*/  IADD3.X R4, PT, PT, R4, R5, R27, P3, P4 ;  /* 0x0000000504047210 */ /* 0x000fe40001fe841b */
[----:B------:R-:W-:Y:S02]  /*15d0*/  SEL R0, R29, RZ, P2 ;  /* 0x000000ff1d007207 */ /* 0x000fe40001000000 */
[----:B------:R-:W-:Y:S02]  /*15e0*/  IADD3 R2, P2, PT, R2, R3, RZ ;  /* 0x0000000302027210 */ /* 0x000fe40007f5e0ff */
[----:B------:R-:W-:-:S02]  /*15f0*/  SEL R3, R31, RZ, P1 ;  /* 0x000000ff1f037207 */ /* 0x000fc40000800000 */
[----:B------:R-:W-:-:S05]  /*1600*/  IADD3.X R0, PT, PT, R0, R4, R35, P5, P6 ;  /* 0x0000000400007210 */ /* 0x000fca0002fec423 */
[----:B------:R-:W-:Y:S01]  /*1610*/  IMAD.X R3, R3, 0x1, R0, P2 ;  /* 0x0000000103037824 */ /* 0x000fe200010e0600 */
[----:B------:R-:W-:Y:S06]  /*1620*/  BRA `(.L_x_16) ;  /* 0x0000001000047947 */ /* 0x000fec0003800000 */
.L_x_2:
[----:B------:R-:W0:Y:S01]  /*1630*/  S2R R39, SR_TID.X ;  /* 0x0000000000277919 */ /* 0x000e220000002100 */
[----:B------:R-:W1:Y:S02]  /*1640*/  LDCU.64 UR4, c[0x0][0x380] ;  /* 0x00007000ff0477ac */ /* 0x000e640008000a00 */
[----:B-1----:R-:W-:Y:S02]  /*1650*/  IMAD.U32 R2, RZ, RZ, UR4 ;  /* 0x00000004ff027e24 */ /* 0x002fe4000f8e00ff */
[----:B------:R-:W-:Y:S02]  /*1660*/  IMAD.U32 R3, RZ, RZ, UR5 ;  /* 0x00000005ff037e24 */ /* 0x000fe4000f8e00ff */
[----:B0-----:R-:W-:-:S05]  /*1670*/  IMAD.WIDE.U32 R18, R39, 0x8, R2 ;  /* 0x0000000827127825 */ /* 0x001fca00078e0002 */
[----:B------:R-:W2:Y:S04]  /*1680*/  LDG.E.64.CONSTANT R20, desc[UR6][R18.64] ;  /* 0x0000000612147981 */ /* 0x000ea8000c1e9b00 */
[----:B------:R-:W2:Y:S04]  /*1690*/  LDG.E.64.CONSTANT R6, desc[UR6][R18.64+0x1000] ;  /* 0x0010000612067981 */ /* 0x000ea8000c1e9b00 */
[----:B------:R-:W2:Y:S04]  /*16a0*/  LDG.E.64.CONSTANT R8, desc[UR6][R18.64+0x2000] ;  /* 0x0020000612087981 */ /* 0x000ea8000c1e9b00 */
[----:B------:R-:W3:Y:S04]  /*16b0*/  LDG.E.64.CONSTANT R10, desc[UR6][R18.64+0x3000] ;  /* 0x00300006120a7981 */ /* 0x000ee8000c1e9b00 */
[----:B------:R-:W3:Y:S04]  /*16c0*/  LDG.E.64.CONSTANT R12, desc[UR6][R18.64+0x4000] ;  /* 0x00400006120c7981 */ /* 0x000ee8000c1e9b00 */
[----:B------:R-:W4:Y:S04]  /*16d0*/  LDG.E.64.CONSTANT R14, desc[UR6][R18.64+0x5000] ;  /* 0x00500006120e7981 */ /* 0x000f28000c1e9b00 */
[----:B------:R-:W4:Y:S01]  /*16e0*/  LDG.E.64.CONSTANT R16, desc[UR6][R18.64+0x6000] ;  /* 0x0060000612107981 */ /* 0x000f22000c1e9b00 */
[----:B------:R-:W-:Y:S01]  /*16f0*/  UMOV UR4, 0xe00 ;  /* 0x00000e0000047882 */ /* 0x000fe20000000000 */
[----:B--2---:R-:W-:-:S04]  /*1700*/  IADD3 R43, P0, P1, R8, R6, R20 ;  /* 0x00000006082b7210 */ /* 0x004fc8000791e014 */
[----:B------:R-:W-:Y:S02]  /*1710*/  IADD3.X R7, PT, PT, R9, R7, R21, P0, P1 ;  /* 0x0000000709077210 */ /* 0x000fe400007e2415 */
[----:B------:R-:W-:Y:S02]  /*1720*/  ISETP.GE.U32.AND P0, PT, R4, 0x1c00, PT ;  /* 0x00001c000400780c */ /* 0x000fe40003f06070 */
[----:B---3--:R-:W-:-:S04]  /*1730*/  IADD3 R43, P2, P3, R12, R10, R43 ;  /* 0x0000000a0c2b7210 */ /* 0x008fc80007b5e02b */
[----:B------:R-:W-:Y:S02]  /*1740*/  IADD3.X R11, PT, PT, R13, R11, R7, P2, P3 ;  /* 0x0000000b0d0b7210 */ /* 0x000fe400017e6407 */
[----:B----4-:R-:W-:-:S04]  /*1750*/  IADD3 R43, P1, P4, R16, R14, R43 ;  /* 0x0000000e102b7210 */ /* 0x010fc80007c3e02b */
[----:B------:R-:W-:Y:S01]  /*1760*/  IADD3.X R41, PT, PT, R17, R15, R11, P1, P4 ;  /* 0x0000000f11297210 */ /* 0x000fe20000fe840b */
[----:B------:R-:W-:Y:S08]  /*1770*/  @!P0 BRA `(.L_x_17) ;  /* 0x0000000000708947 */ /* 0x000ff00003800000 */
[----:B------:R-:W0:Y:S01]  /*1780*/  LDC R20, c[0x0][0x390] ;  /* 0x0000e400ff147b82 */ /* 0x000e220000000800 */
[----:B------:R-:W-:Y:S01]  /*1790*/  VIADD R21, R4, 0xfffff200 ;  /* 0xfffff20004157836 */ /* 0x000fe20000000000 */
[----:B------:R-:W-:-:S06]  /*17a0*/  UMOV UR4, 0xe00 ;  /* 0x00000e0000047882 */ /* 0x000fcc0000000000 */
[----:B------:R-:W1:Y:S02]  /*17b0*/  LDC.64 R2, c[0x0][0x380] ;  /* 0x0000e000ff027b82 */ /* 0x000e640000000a00 */
.L_x_19:
[----:B------:R-:W-:-:S04]  /*17c0*/  VIADD R7, R39, UR4 ;  /* 0x0000000427077c36 */ /* 0x000fc80008000000 */
[----:B-1----:R-:W-:-:S05]  /*17d0*/  IMAD.WIDE.U32 R6, R7, 0x8, R2 ;  /* 0x0000000807067825 */ /* 0x002fca00078e0002 */
[----:B------:R-:W2:Y:S04]  /*17e0*/  LDG.E.64.CONSTANT R4, desc[UR6][R6.64] ;  /* 0x0000000606047981 */ /* 0x000ea8000c1e9b00 */
[----:B------:R-:W2:Y:S04]  /*17f0*/  LDG.E.64.CONSTANT R8, desc[UR6][R6.64+0x1000] ;  /* 0x0010000606087981 */ /* 0x000ea8000c1e9b00 */
[----:B------:R-:W3:Y:S04]  /*1800*/  LDG.E.64.CONSTANT R10, desc[UR6][R6.64+0x2000] ;  /* 0x00200006060a7981 */ /* 0x000ee8000c1e9b00 */
[----:B------:R-:W3:Y:S04]  /*1810*/  LDG.E.64.CONSTANT R12, desc[UR6][R6.64+0x3000] ;  /* 0x00300006060c7981 */ /* 0x000ee8000c1e9b00 */
[----:B------:R-:W4:Y:S04]  /*1820*/  LDG.E.64.CONSTANT R14, desc[UR6][R6.64+0x4000] ;  /* 0x00400006060e7981 */ /* 0x000f28000c1e9b00 */
[----:B------:R-:W4:Y:S04]  /*1830*/  LDG.E.64.CONSTANT R16, desc[UR6][R6.64+0x5000] ;  /* 0x0050000606107981 */ /* 0x000f28000c1e9b00 */
[----:B------:R-:W5:Y:S01]  /*1840*/  LDG.E.64.CONSTANT R18, desc[UR6][R6.64+0x6000] ;  /* 0x0060000606127981 */ /* 0x000f62000c1e9b00 */
[----:B--2---:R-:W-:Y:S01]  /*1850*/  IADD3 R43, P0, P1, R8, R4, R43 ;  /* 0x00000004082b7210 */ /* 0x004fe2000791e02b */
[----:B0-----:R-:W-:-:S03]  /*1860*/  IMAD.MOV.U32 R4, RZ, RZ, R20 ;  /* 0x000000ffff047224 */ /* 0x001fc600078e0014 */
[----:B------:R-:W-:Y:S01]  /*1870*/  IADD3.X R5, PT, PT, R9, R5, R41, P0, P1 ;  /* 0x0000000509057210 */ /* 0x000fe200007e2429 */
[----:B------:R-:W-:Y:S01]  /*1880*/  VIADD R0, R4, -UR4 ;  /* 0x8000000404007c36 */ /* 0x000fe20008000000 */
[----:B---3--:R-:W-:-:S04]  /*1890*/  IADD3 R43, P2, P3, R12, R10, R43 ;  /* 0x0000000a0c2b7210 */ /* 0x008fc80007b5e02b */
[----:B------:R-:W-:Y:S02]  /*18a0*/  ISETP.GE.AND P0, PT, R0, 0xe00, PT ;  /* 0x00000e000000780c */ /* 0x000fe40003f06270 */
[----:B------:R-:W-:Y:S02]  /*18b0*/  IADD3.X R11, PT, PT, R13, R11, R5, P2, P3 ;  /* 0x0000000b0d0b7210 */ /* 0x000fe400017e6405 */
[----:B----4-:R-:W-:-:S04]  /*18c0*/  IADD3 R43, P1, P4, R16, R14, R43 ;  /* 0x0000000e102b7210 */ /* 0x010fc80007c3e02b */
[----:B-----5:R-:W-:Y:S02]  /*18d0*/  IADD3 R43, P2, PT, R18, R43, RZ ;  /* 0x0000002b122b7210 */ /* 0x020fe40007f5e0ff */
[----:B------:R-:W-:-:S05]  /*18e0*/  IADD3.X R15, PT, PT, R17, R15, R11, P1, P4 ;  /* 0x0000000f110f7210 */ /* 0x000fca0000fe840b */
[----:B------:R-:W-:Y:S01]  /*18f0*/  IMAD.X R41, R19, 0x1, R15, P2 ;  /* 0x0000000113297824 */ /* 0x000fe200010e060f */
[----:B------:R-:W-:Y:S06]  /*1900*/  @!P0 BRA `(.L_x_18) ;  /* 0x0000000800248947 */ /* 0x000fec0003800000 */
[----:B------:R-:W-:-:S06]  /*1910*/  UIADD3 UR4, UPT, UPT, UR4, 0xe00, URZ ;  /* 0x00000e0004047890 */ /* 0x000fcc000fffe0ff */
[----:B------:R-:W-:-:S13]  /*1920*/  ISETP.LT.AND P0, PT, R21, UR4, PT ;  /* 0x0000000415007c0c */ /* 0x000fda000bf01270 */
[----:B------:R-:W-:Y:S05]  /*1930*/  @!P0 BRA `(.L_x_19) ;  /* 0xfffffffc00a08947 */ /* 0x000fea000383ffff */
.L_x_17:
[----:B------:R-:W-:-:S13]  /*1940*/  ISETP.LE.AND P0, PT, R4, UR4, PT ;  /* 0x0000000404007c0c */ /* 0x000fda000bf03270 */
[----:B------:R-:W-:Y:S05]  /*1950*/  @P0 BRA `(.L_x_18) ;  /* 0x0000000800100947 */ /* 0x000fea0003800000 */
[----:B------:R-:W-:Y:S01]  /*1960*/  VIADD R0, R4, -UR4 ;  /* 0x8000000404007c36 */ /* 0x000fe20008000000 */
[----:B------:R-:W-:Y:S04]  /*1970*/  BSSY.RECONVERGENT B1, `(.L_x_18) ;  /* 0x0000082000017945 */ /* 0x000fe80003800200 */
[----:B------:R-:W-:-:S13]  /*1980*/  ISETP.GE.AND P0, PT, R39, R0, PT ;  /* 0x000000002700720c */ /* 0x000fda0003f06270 */
[----:B------:R-:W-:Y:S05]  /*1990*/  @P0 BRA `(.L_x_20) ;  /* 0x0000000400fc0947 */ /* 0x000fea0003800000 */
[----:B------:R-:W-:Y:S01]  /*19a0*/  LOP3.LUT R5, RZ, R39, RZ, 0x33, !PT ;  /* 0x00000027ff057212 */ /* 0x000fe200078e33ff */
[----:B------:R-:W-:Y:S01]  /*19b0*/  BSSY.RECONVERGENT B2, `(.L_x_21) ;  /* 0x0000015000027945 */ /* 0x000fe20003800200 */
[----:B------:R-:W-:Y:S02]  /*19c0*/  IMAD.MOV.U32 R45, RZ, RZ, R39 ;  /* 0x000000ffff2d7224 */ /* 0x000fe400078e0027 */
[----:B------:R-:W-:-:S04]  /*19d0*/  IADD3 R4, PT, PT, R4, -UR4, R5 ;  /* 0x8000000404047c10 */ /* 0x000fc8000fffe005 */
[C---:B------:R-:W-:Y:S02]  /*19e0*/  LOP3.LUT R5, R4.reuse, 0x600, RZ, 0xc0, !PT ;  /* 0x0000060004057812 */ /* 0x040fe400078ec0ff */
[----:B------:R-:W-:Y:S02]  /*19f0*/  ISETP.GE.U32.AND P1, PT, R4, 0x600, PT ;  /* 0x000006000400780c */ /* 0x000fe40003f26070 */
[----:B------:R-:W-:-:S13]  /*1a00*/  ISETP.NE.AND P0, PT, R5, 0x600, PT ;  /* 0x000006000500780c */ /* 0x000fda0003f05270 */
[----:B------:R-:W-:Y:S05]  /*1a10*/  @!P0 BRA `(.L_x_22) ;  /* 0x0000000000388947 */ /* 0x000fea0003800000 */
[----:B------:R-:W-:Y:S01]  /*1a20*/  LEA.HI R4, R4, 0x1, RZ, 0x17 ;  /* 0x0000000104047811 */ /* 0x000fe200078fb8ff */
[----:B------:R-:W-:Y:S02]  /*1a30*/  VIADD R7, R39, UR4 ;  /* 0x0000000427077c36 */ /* 0x000fe40008000000 */
[----:B------:R-:W-:Y:S01]  /*1a40*/  IMAD.MOV.U32 R45, RZ, RZ, R39 ;  /* 0x000000ffff2d7224 */ /* 0x000fe200078e0027 */
[----:B------:R-:W-:-:S05]  /*1a50*/  LOP3.LUT R4, R4, 0x3, RZ, 0xc0, !PT ;  /* 0x0000000304047812 */ /* 0x000fca00078ec0ff */
[----:B------:R-:W-:-:S07]  /*1a60*/  IMAD.MOV R6, RZ, RZ, -R4 ;  /* 0x000000ffff067224 */ /* 0x000fce00078e0a04 */
.L_x_23:
[----:B------:R-:W-:-:S06]  /*1a70*/  IMAD.WIDE.U32 R4, R7, 0x8, R2 ;  /* 0x0000000807047825 */ /* 0x000fcc00078e0002 */
[----:B------:R-:W2:Y:S01]  /*1a80*/  LDG.E.64.CONSTANT R4, desc[UR6][R4.64] ;  /* 0x0000000604047981 */ /* 0x000ea2000c1e9b00 */
[----:B------:R-:W-:Y:S02]  /*1a90*/  VIADD R6, R6, 0x1 ;  /* 0x0000000106067836 */ /* 0x000fe40000000000 */
[----:B------:R-:W-:Y:S02]  /*1aa0*/  VIADD R45, R45, 0x200 ;  /* 0x000002002d2d7836 */ /* 0x000fe40000000000 */
[----:B------:R-:W-:Y:S01]  /*1ab0*/  VIADD R7, R7, 0x200 ;  /* 0x0000020007077836 */ /* 0x000fe20000000000 */
[----:B------:R-:W-:Y:S02]  /*1ac0*/  ISETP.NE.AND P0, PT, R6, RZ, PT ;  /* 0x000000ff0600720c */ /* 0x000fe40003f05270 */
[----:B--2---:R-:W-:-:S05]  /*1ad0*/  IADD3 R43, P2, PT, R4, R43, RZ ;  /* 0x0000002b042b7210 */ /* 0x004fca0007f5e0ff */
[----:B------:R-:W-:-:S06]  /*1ae0*/  IMAD.X R41, R5, 0x1, R41, P2 ;  /* 0x0000000105297824 */ /* 0x000fcc00010e0629 */
[----:B------:R-:W-:Y:S05]  /*1af0*/  @P0 BRA `(.L_x_23) ;  /* 0xfffffffc00dc0947 */ /* 0x000fea000383ffff */
.L_x_22:
[----:B------:R-:W-:Y:S05]  /*1b00*/  BSYNC.RECONVERGENT B2 ;  /* 0x0000000000027941 */ /* 0x000fea0003800200 */
.L_x_21:
[----:B------:R-:W-:Y:S05]  /*1b10*/  @!P1 BRA `(.L_x_20) ;  /* 0x00000004009c9947 */ /* 0x000fea0003800000 */
[----:B------:R-:W0:Y:S01]  /*1b20*/  LDCU.64 UR8, c[0x0][0x380] ;  /* 0x00007000ff0877ac */ /* 0x000e220008000a00 */
[----:B------:R-:W-:Y:S01]  /*1b30*/  IMAD.IADD R7, R0, 0x1, -R45 ;  /* 0x0000000100077824 */ /* 0x000fe200078e0a2d */
[C---:B------:R-:W-:Y:S01]  /*1b40*/  IADD3 R4, P0, PT, R45.reuse, UR4, RZ ;  /* 0x000000042d047c10 */ /* 0x040fe2000ff1e0ff */
[----:B------:R-:W-:Y:S01]  /*1b50*/  BSSY.RECONVERGENT B2, `(.L_x_24) ;  /* 0x0000039000027945 */ /* 0x000fe20003800200 */
[----:B------:R-:W-:Y:S02]  /*1b60*/  VIADD R38, R45, UR4 ;  /* 0x000000042d267c36 */ /* 0x000fe40008000000 */
[----:B------:R-:W-:Y:S01]  /*1b70*/  ISETP.GT.AND P1, PT, R7, 0x1800, PT ;  /* 0x000018000700780c */ /* 0x000fe20003f24270 */
[----:B------:R-:W-:Y:S01]  /*1b80*/  IMAD.X R5, RZ, RZ, RZ, P0 ;  /* 0x000000ffff057224 */ /* 0x000fe200000e06ff */
[----:B0-----:R-:W-:-:S04]  /*1b90*/  LEA R6, P0, R4, UR8, 0x3 ;  /* 0x0000000804067c11 */ /* 0x001fc8000f8018ff */
[----:B------:R-:W-:Y:S02]  /*1ba0*/  LEA.HI.X R4, R4, UR9, R5, 0x3, P0 ;  /* 0x0000000904047c11 */ /* 0x000fe400080f1c05 */
[----:B------:R-:W-:-:S05]  /*1bb0*/  IADD3 R6, P0, PT, R6, 0x2000, RZ ;  /* 0x0000200006067810 */ /* 0x000fca0007f1e0ff */
[----:B------:R-:W-:Y:S01]  /*1bc0*/  IMAD.X R7, RZ, RZ, R4, P0 ;  /* 0x000000ffff077224 */ /* 0x000fe200000e0604 */
[----:B------:R-:W-:Y:S01]  /*1bd0*/  PLOP3.LUT P0, PT, PT, PT, PT, 0x80, 0x8 ;  /* 0x000000000008781c */ /* 0x000fe20003f0f070 */
[----:B------:R-:W-:-:S12]  /*1be0*/  @!P1 BRA `(.L_x_25) ;  /* 0x0000000000bc9947 */ /* 0x000fd80003800000 */
[----:B------:R-:W-:Y:S01]  /*1bf0*/  PLOP3.LUT P0, PT, PT, PT, PT, 0x8, 0x80 ;  /* 0x000000000080781c */ /* 0x000fe20003f0e170 */
[----:B------:R-:W-:-:S12]  /*1c00*/  VIADD R40, R0, 0xffffe800 ;  /* 0xffffe80000287836 */ /* 0x000fd80000000000 */
.L_x_26:
[C-C-:B------:R-:W-:Y:S01]  /*1c10*/  IMAD.WIDE.U32 R8, R38.reuse, 0x8, R2.reuse ;  /* 0x0000000826087825 */ /* 0x140fe200078e0002 */
[----:B------:R-:W2:Y:S03]  /*1c20*/  LDG.E.64.CONSTANT R4, desc[UR6][R6.64+-0x1000] ;  /* 0xfff0000606047981 */ /* 0x000ea6000c1e9b00 */
[----:B------:R-:W-:Y:S01]  /*1c30*/  VIADD R25, R38, 0x800 ;  /* 0x0000080026197836 */ /* 0x000fe20000000000 */
[----:B------:R-:W3:Y:S04]  /*1c40*/  LDG.E.64.CONSTANT R10, desc[UR6][R6.64] ;  /* 0x00000006060a7981 */ /* 0x000ee8000c1e9b00 */
[----:B------:R-:W2:Y:S01]  /*1c50*/  LDG.E.64.CONSTANT R8, desc[UR6][R8.64] ;  /* 0x0000000608087981 */ /* 0x000ea2000c1e9b00 */
[----:B------:R-:W-:-:S03]  /*1c60*/  IMAD.WIDE.U32 R24, R25, 0x8, R2 ;  /* 0x0000000819187825 */ /* 0x000fc600078e0002 */
[----:B------:R-:W3:Y:S01]  /*1c70*/  LDG.E.64.CONSTANT R26, desc[UR6][R6.64+0x1000] ;  /* 0x00100006061a7981 */ /* 0x000ee2000c1e9b00 */
[----:B------:R-:W-:-:S03]  /*1c80*/  VIADD R17, R38, 0x1000 ;  /* 0x0000100026117836 */ /* 0x000fc60000000000 */
[----:B------:R-:W4:Y:S01]  /*1c90*/  LDG.E.64.CONSTANT R22, desc[UR6][R6.64+0x3000] ;  /* 0x0030000606167981 */ /* 0x000f22000c1e9b00 */
[----:B------:R-:W-:-:S03]  /*1ca0*/  IMAD.WIDE.U32 R16, R17, 0x8, R2 ;  /* 0x0000000811107825 */ /* 0x000fc600078e0002 */
[----:B------:R-:W4:Y:S04]  /*1cb0*/  LDG.E.64.CONSTANT R24, desc[UR6][R24.64] ;  /* 0x0000000618187981 */ /* 0x000f28000c1e9b00 */
[----:B------:R-:W5:Y:S04]  /*1cc0*/  LDG.E.64.CONSTANT R20, desc[UR6][R6.64+0x4000] ;  /* 0x0040000606147981 */ /* 0x000f68000c1e9b00 */
[----:B------:R-:W5:Y:S04]  /*1cd0*/  LDG.E.64.CONSTANT R18, desc[UR6][R6.64+0x5000] ;  /* 0x0050000606127981 */ /* 0x000f68000c1e9b00 */
[----:B------:R-:W5:Y:S04]  /*1ce0*/  LDG.E.64.CONSTANT R14, desc[UR6][R6.64+0x7000] ;  /* 0x00700006060e7981 */ /* 0x000f68000c1e9b00 */
[----:B------:R-:W5:Y:S01]  /*1cf0*/  LDG.E.64.CONSTANT R16, desc[UR6][R16.64] ;  /* 0x0000000610107981 */ /* 0x000f62000c1e9b00 */
[----:B------:R-:W-:-:S03]  /*1d00*/  VIADD R33, R38, 0x1800 ;  /* 0x0000180026217836 */ /* 0x000fc60000000000 */
[----:B------:R-:W5:Y:S04]  /*1d10*/  LDG.E.64.CONSTANT R12, desc[UR6][R6.64+0x8000] ;  /* 0x00800006060c7981 */ /* 0x000f68000c1e9b00 */
[----:B------:R-:W5:Y:S01]  /*1d20*/  LDG.E.64.CONSTANT R28, desc[UR6][R6.64+0x9000] ;  /* 0x00900006061c7981 */ /* 0x000f62000c1e9b00 */
[----:B------:R-:W-:-:S03]  /*1d30*/  IMAD.WIDE.U32 R32, R33, 0x8, R2 ;  /* 0x0000000821207825 */ /* 0x000fc600078e0002 */
[----:B------:R-:W5:Y:S04]  /*1d40*/  LDG.E.64.CONSTANT R30, desc[UR6][R6.64+0xb000] ;  /* 0x00b00006061e7981 */ /* 0x000f68000c1e9b00 */
[----:B------:R-:W5:Y:S04]  /*1d50*/  LDG.E.64.CONSTANT R32, desc[UR6][R32.64] ;  /* 0x0000000620207981 */ /* 0x000f68000c1e9b00 */
[----:B------:R-:W5:Y:S04]  /*1d60*/  LDG.E.64.CONSTANT R34, desc[UR6][R6.64+0xc000] ;  /* 0x00c0000606227981 */ /* 0x000f68000c1e9b00 */
[----:B------:R0:W5:Y:S01]  /*1d70*/  LDG.E.64.CONSTANT R36, desc[UR6][R6.64+0xd000] ;  /* 0x00d0000606247981 */ /* 0x000162000c1e9b00 */
[----:B------:R-:W-:-:S02]  /*1d80*/  VIADD R45, R45, 0x2000 ;  /* 0x000020002d2d7836 */ /* 0x000fc40000000000 */
[----:B------:R-:W-:Y:S01]  /*1d90*/  VIADD R38, R38, 0x2000 ;  /* 0x0000200026267836 */ /* 0x000fe20000000000 */
[----:B0-----:R-:W-:-:S05]  /*1da0*/  IADD3 R6, P6, PT, R6, 0x10000, RZ ;  /* 0x0001000006067810 */ /* 0x001fca0007fde0ff */
[----:B------:R-:W-:Y:S01]  /*1db0*/  IMAD.X R7, RZ, RZ, R7, P6 ;  /* 0x000000ffff077224 */ /* 0x000fe200030e0607 */
[----:B--2---:R-:W-:-:S04]  /*1dc0*/  IADD3 R43, P1, P2, R4, R8, R43 ;  /* 0x00000008042b7210 */ /* 0x004fc80007a3e02b */
[----:B---3--:R-:W-:Y:S02]  /*1dd0*/  IADD3 R43, P3, P4, R26, R10, R43 ;  /* 0x0000000a1a2b7210 */ /* 0x008fe40007c7e02b */
[----:B------:R-:W-:-:S04]  /*1de0*/  IADD3.X R5, PT, PT, R5, R9, R41, P1, P2 ;  /* 0x0000000905057210 */ /* 0x000fc80000fe4429 */
[----:B------:R-:W-:Y:S02]  /*1df0*/  IADD3.X R11, PT, PT, R27, R11, R5, P3, P4 ;  /* 0x0000000b1b0b7210 */ /* 0x000fe40001fe8405 */
[----:B----4-:R-:W-:-:S04]  /*1e00*/  IADD3 R43, P1, P2, R22, R24, R43 ;  /* 0x00000018162b7210 */ /* 0x010fc80007a3e02b */
[----:B------:R-:W-:Y:S02]  /*1e10*/  IADD3.X R23, PT, PT, R23, R25, R11, P1, P2 ;  /* 0x0000001917177210 */ /* 0x000fe40000fe440b */
[----:B-----5:R-:W-:-:S04]  /*1e20*/  IADD3 R43, P3, P4, R18, R20, R43 ;  /* 0x00000014122b7210 */ /* 0x020fc80007c7e02b */
[----:B------:R-:W-:Y:S02]  /*1e30*/  IADD3.X R19, PT, PT, R19, R21, R23, P3, P4 ;  /* 0x0000001513137210 */ /* 0x000fe40001fe8417 */
[----:B------:R-:W-:-:S04]  /*1e40*/  IADD3 R43, P1, P2, R14, R16, R43 ;  /* 0x000000100e2b7210 */ /* 0x000fc80007a3e02b */
[----:B------:R-:W-:Y:S02]  /*1e50*/  IADD3.X R15, PT, PT, R15, R17, R19, P1, P2 ;  /* 0x000000110f0f7210 */ /* 0x000fe40000fe4413 */
[----:B------:R-:W-:-:S04]  /*1e60*/  IADD3 R43, P3, P4, R28, R12, R43 ;  /* 0x0000000c1c2b7210 */ /* 0x000fc80007c7e02b */
[----:B------:R-:W-:Y:S02]  /*1e70*/  IADD3.X R13, PT, PT, R29, R13, R15, P3, P4 ;  /* 0x0000000d1d0d7210 */ /* 0x000fe40001fe840f */
[----:B------:R-:W-:Y:S02]  /*1e80*/  ISETP.GE.AND P3, PT, R45, R40, PT ;  /* 0x000000282d00720c */ /* 0x000fe40003f66270 */
[----:B------:R-:W-:-:S04]  /*1e90*/  IADD3 R43, P2, P1, R30, R32, R43 ;  /* 0x000000201e2b7210 */ /* 0x000fc8000795e02b */
[----:B------:R-:W-:Y:S02]  /*1ea0*/  IADD3.X R31, PT, PT, R31, R33, R13, P2, P1 ;  /* 0x000000211f1f7210 */ /* 0x000fe400017e240d */
[----:B------:R-:W-:-:S04]  /*1eb0*/  IADD3 R43, P4, P5, R36, R34, R43 ;  /* 0x00000022242b7210 */ /* 0x000fc80007d9e02b */
[----:B------:R-:W-:Y:S01]  /*1ec0*/  IADD3.X R41, PT, PT, R37, R35, R31, P4, P5 ;  /* 0x0000002325297210 */ /* 0x000fe200027ea41f */
[----:B------:R-:W-:Y:S08]  /*1ed0*/  @!P3 BRA `(.L_x_26) ;  /* 0xfffffffc004cb947 */ /* 0x000ff0000383ffff */
.L_x_25:
[----:B------:R-:W-:Y:S05]  /*1ee0*/  BSYNC.RECONVERGENT B2 ;  /* 0x0000000000027941 */ /* 0x000fea0003800200 */
.L_x_24:
[----:B------:R-:W-:Y:S01]  /*1ef0*/  IMAD.IADD R4, R0, 0x1, -R45 ;  /* 0x0000000100047824 */ /* 0x000fe200078e0a2d */
[----:B------:R-:W-:Y:S04]  /*1f00*/  BSSY.RECONVERGENT B2, `(.L_x_27) ;  /* 0x000001d000027945 */ /* 0x000fe80003800200 */
[----:B------:R-:W-:-:S13]  /*1f10*/  ISETP.GT.AND P1, PT, R4, 0x800, PT ;  /* 0x000008000400780c */ /* 0x000fda0003f24270 */
[----:B------:R-:W-:Y:S05]  /*1f20*/  @!P1 BRA `(.L_x_28) ;  /* 0x0000000000689947 */ /* 0x000fea0003800000 */
[C-C-:B------:R-:W-:Y:S01]  /*1f30*/  IMAD.WIDE.U32 R10, R38.reuse, 0x8, R2.reuse ;  /* 0x00000008260a7825 */ /* 0x140fe200078e0002 */
[----:B------:R-:W2:Y:S03]  /*1f40*/  LDG.E.64.CONSTANT R12, desc[UR6][R6.64+-0x1000] ;  /* 0xfff00006060c7981 */ /* 0x000ea6000c1e9b00 */
[----:B------:R-:W-:Y:S01]  /*1f50*/  VIADD R19, R38, 0x800 ;  /* 0x0000080026137836 */ /* 0x000fe20000000000 */
[----:B------:R-:W3:Y:S04]  /*1f60*/  LDG.E.64.CONSTANT R14, desc[UR6][R6.64] ;  /* 0x00000006060e7981 */ /* 0x000ee8000c1e9b00 */
[----:B------:R-:W2:Y:S01]  /*1f70*/  LDG.E.64.CONSTANT R10, desc[UR6][R10.64] ;  /* 0x000000060a0a7981 */ /* 0x000ea2000c1e9b00 */
[----:B------:R-:W-:-:S03]  /*1f80*/  IMAD.WIDE.U32 R18, R19, 0x8, R2 ;  /* 0x0000000813127825 */ /* 0x000fc600078e0002 */
[----:B------:R-:W3:Y:S04]  /*1f90*/  LDG.E.64.CONSTANT R16, desc[UR6][R6.64+0x1000] ;  /* 0x0010000606107981 */ /* 0x000ee8000c1e9b00 */
[----:B------:R-:W4:Y:S04]  /*1fa0*/  LDG.E.64.CONSTANT R20, desc[UR6][R6.64+0x3000] ;  /* 0x0030000606147981 */ /* 0x000f28000c1e9b00 */
[----:B------:R-:W4:Y:S04]  /*1fb0*/  LDG.E.64.CONSTANT R18, desc[UR6][R18.64] ;  /* 0x0000000612127981 */ /* 0x000f28000c1e9b00 */
[----:B------:R-:W5:Y:S04]  /*1fc0*/  LDG.E.64.CONSTANT R4, desc[UR6][R6.64+0x4000] ;  /* 0x0040000606047981 */ /* 0x000f68000c1e9b00 */
[----:B------:R-:W5:Y:S01]  /*1fd0*/  LDG.E.64.CONSTANT R8, desc[UR6][R6.64+0x5000] ;  /* 0x0050000606087981 */ /* 0x000f62000c1e9b00 */
[----:B------:R-:W-:-:S02]  /*1fe0*/  VIADD R45, R45, 0x1000 ;  /* 0x000010002d2d7836 */ /* 0x000fc40000000000 */
[----:B------:R-:W-:Y:S01]  /*1ff0*/  VIADD R38, R38, 0x1000 ;  /* 0x0000100026267836 */ /* 0x000fe20000000000 */
[----:B--2---:R-:W-:-:S04]  /*2000*/  IADD3 R43, P0, P1, R12, R10, R43 ;  /* 0x0000000a0c2b7210 */ /* 0x004fc8000791e02b */
[----:B------:R-:W-:Y:S02]  /*2010*/  IADD3.X R13, PT, PT, R13, R11, R41, P0, P1 ;  /* 0x0000000b0d0d7210 */ /* 0x000fe400007e2429 */
[----:B---3--:R-:W-:Y:S02]  /*2020*/  IADD3 R43, P0, P1, R16, R14, R43 ;  /* 0x0000000e102b7210 */ /* 0x008fe4000791e02b */
[----:B------:R-:W-:Y:S02]  /*2030*/  IADD3 R10, P3, PT, R6, 0x8000, RZ ;  /* 0x00008000060a7810 */ /* 0x000fe40007f7e0ff */
[----:B------:R-:W-:Y:S02]  /*2040*/  IADD3.X R15, PT, PT, R17, R15, R13, P0, P1 ;  /* 0x0000000f110f7210 */ /* 0x000fe400007e240d */
[----:B----4-:R-:W-:Y:S01]  /*2050*/  IADD3 R43, P0, P1, R20, R18, R43 ;  /* 0x00000012142b7210 */ /* 0x010fe2000791e02b */
[----:B------:R-:W-:-:S03]  /*2060*/  IMAD.X R11, RZ, RZ, R7, P3 ;  /* 0x000000ffff0b7224 */ /* 0x000fc600018e0607 */
[----:B------:R-:W-:Y:S02]  /*2070*/  IADD3.X R21, PT, PT, R21, R19, R15, P0, P1 ;  /* 0x0000001315157210 */ /* 0x000fe400007e240f */
[----:B-----5:R-:W-:Y:S01]  /*2080*/  IADD3 R43, P1, P2, R8, R4, R43 ;  /* 0x00000004082b7210 */ /* 0x020fe20007a3e02b */
[----:B------:R-:W-:Y:S01]  /*2090*/  IMAD.MOV.U32 R6, RZ, RZ, R10 ;  /* 0x000000ffff067224 */ /* 0x000fe200078e000a */
[----:B------:R-:W-:Y:S01]  /*20a0*/  PLOP3.LUT P0, PT, PT, PT, PT, 0x8, 0x80 ;  /* 0x000000000080781c */ /* 0x000fe20003f0e170 */
[----:B------:R-:W-:Y:S01]  /*20b0*/  IMAD.MOV.U32 R7, RZ, RZ, R11 ;  /* 0x000000ffff077224 */ /* 0x000fe200078e000b */
[----:B------:R-:W-:-:S11]  /*20c0*/  IADD3.X R41, PT, PT, R9, R5, R21, P1, P2 ;  /* 0x0000000509297210 */ /* 0x000fd60000fe4415 */
.L_x_28:
[----:B------:R-:W-:Y:S05]  /*20d0*/  BSYNC.RECONVERGENT B2 ;  /* 0x0000000000027941 */ /* 0x000fea0003800200 */
.L_x_27:
[----:B------:R-:W-:-:S13]  /*20e0*/  ISETP.LT.OR P0, PT, R45, R0, P0 ;  /* 0x000000002d00720c */ /* 0x000fda0000701670 */
[----:B------:R-:W-:Y:S05]  /*20f0*/  @!P0 BRA `(.L_x_20) ;  /* 0x0000000000248947 */ /* 0x000fea0003800000 */
[----:B------:R-:W-:Y:S01]  /*2100*/  IMAD.WIDE.U32 R2, R38, 0x8, R2 ;  /* 0x0000000826027825 */ /* 0x000fe200078e0002 */
[----:B------:R-:W2:Y:S04]  /*2110*/  LDG.E.64.CONSTANT R4, desc[UR6][R6.64+-0x1000] ;  /* 0xfff0000606047981 */ /* 0x000ea8000c1e9b00 */
[----:B------:R-:W3:Y:S04]  /*2120*/  LDG.E.64.CONSTANT R8, desc[UR6][R6.64] ;  /* 0x0000000606087981 */ /* 0x000ee8000c1e9b00 */
[----:B------:R-:W2:Y:S04]  /*2130*/  LDG.E.64.CONSTANT R2, desc[UR6][R2.64] ;  /* 0x0000000602027981 */ /* 0x000ea8000c1e9b00 */
[----:B------:R-:W3:Y:S01]  /*2140*/  LDG.E.64.CONSTANT R10, desc[UR6][R6.64+0x1000] ;  /* 0x00100006060a7981 */ /* 0x000ee2000c1e9b00 */
[----:B--2---:R-:W-:-:S04]  /*2150*/  IADD3 R43, P0, P1, R4, R2, R43 ;  /* 0x00000002042b7210 */ /* 0x004fc8000791e02b */
[----:B---3--:R-:W-:Y:S02]  /*2160*/  IADD3 R43, P2, P3, R10, R8, R43 ;  /* 0x000000080a2b7210 */ /* 0x008fe40007b5e02b */
[----:B------:R-:W-:-:S04]  /*2170*/  IADD3.X R41, PT, PT, R5, R3, R41, P0, P1 ;  /* 0x0000000305297210 */ /* 0x000fc800007e2429 */
[----:B------:R-:W-:-:S07]  /*2180*/  IADD3.X R41, PT, PT, R11, R9, R41, P2, P3 ;  /* 0x000000090b297210 */ /* 0x000fce00017e6429 */
.L_x_20:
[----:B------:R-:W-:Y:S05]  /*2190*/  BSYNC.RECONVERGENT B1 ;  /* 0x0000000000017941 */ /* 0x000fea0003800200 */
.L_x_18:
[----:B------:R-:W0:Y:S01]  /*21a0*/  S2R R6, SR_LANEID ;  /* 0x0000000000067919 */ /* 0x000e220000000000 */
[----:B------:R-:W1:Y:S04]  /*21b0*/  SHFL.DOWN PT, R0, R43, 0x1, 0x1f ;  /* 0x08201f002b007f89 */ /* 0x000e6800000e0000 */
[----:B------:R-:W2:Y:S01]  /*21c0*/  SHFL.DOWN PT, R2, R41, 0x1, 0x1f ;  /* 0x08201f0029027f89 */ /* 0x000ea200000e0000 */
[C---:B0-----:R-:W-:Y:S02]  /*21d0*/  ISETP.GT.AND P0, PT, R6.reuse, 0x1e, PT ;  /* 0x0000001e0600780c */ /* 0x041fe40003f04270 */
[----:B------:R-:W-:Y:S02]  /*21e0*/  ISETP.GT.AND P1, PT, R6, 0x1d, PT ;  /* 0x0000001d0600780c */ /* 0x000fe40003f24270 */
[----:B-1----:R-:W-:-:S02]  /*21f0*/  SEL R0, R0, RZ, !P0 ;  /* 0x000000ff00007207 */ /* 0x002fc40004000000 */
[----:B--2---:R-:W-:Y:S02]  /*2200*/  SEL R2, R2, RZ, !P0 ;  /* 0x000000ff02027207 */ /* 0x004fe40004000000 */
[----:B------:R-:W-:Y:S02]  /*2210*/  IADD3 R7, P0, PT, R43, R0, RZ ;  /* 0x000000002b077210 */ /* 0x000fe40007f1e0ff */
[----:B------:R-:W-:-:S03]  /*2220*/  ISETP.NE.AND P2, PT, R6, RZ, PT ;  /* 0x000000ff0600720c */ /* 0x000fc60003f45270 */
[----:B------:R-:W-:Y:S01]  /*2230*/  IMAD.X R9, R41, 0x1, R2, P0 ;  /* 0x0000000129097824 */ /* 0x000fe200000e0602 */
[----:B------:R-:W0:Y:S04]  /*2240*/  SHFL.DOWN PT, R0, R7, 0x2, 0x1f ;  /* 0x08401f0007007f89 */ /* 0x000e2800000e0000 */
[----:B------:R-:W1:Y:S05]  /*2250*/  SHFL.DOWN PT, R2, R9, 0x2, 0x1f ;  /* 0x08401f0009027f89 */ /* 0x000e6a00000e0000 */
[----:B------:R-:W2:Y:S01]  /*2260*/  @!P2 S2R R11, SR_CgaCtaId ;  /* 0x00000000000ba919 */ /* 0x000ea20000008800 */
        /* <DEDUP_REMOVED lines=12> */
[----:B------:R-:W-:-:S05]  /*2330*/  IMAD.X R9, R2, 0x1, R5, P0 ;  /* 0x0000000102097824 */ /* 0x000fca00000e0605 */
[----:B------:R-:W1:Y:S01]  /*2340*/  SHFL.DOWN PT, R2, R9, 0x8, 0x1f ;  /* 0x09001f0009027f89 */ /* 0x000e6200000e0000 */
[----:B0-----:R-:W-:-:S04]  /*2350*/  SEL R0, R0, RZ, !P1 ;  /* 0x000000ff00007207 */ /* 0x001fc80004800000 */
[----:B------:R-:W-:Y:S02]  /*2360*/  IADD3 R5, P0, PT, R0, R7, RZ ;  /* 0x0000000700057210 */ /* 0x000fe40007f1e0ff */
[----:B-1----:R-:W-:-:S03]  /*2370*/  SEL R2, R2, RZ, !P1 ;  /* 0x000000ff02027207 */ /* 0x002fc60004800000 */
[----:B------:R-:W0:Y:S01]  /*2380*/  SHFL.DOWN PT, R0, R5, 0x10, 0x1f ;  /* 0x0a001f0005007f89 */ /* 0x000e2200000e0000 */
[----:B------:R-:W-:Y:S02]  /*2390*/  ISETP.GT.AND P1, PT, R6, 0xf, PT ;  /* 0x0000000f0600780c */ /* 0x000fe40003f24270 */
[----:B------:R-:W-:Y:S01]  /*23a0*/  @!P2 SHF.R.U32.HI R6, RZ, 0x2, R39 ;  /* 0x00000002ff06a819 */ /* 0x000fe20000011627 */
[----:B------:R-:W-:Y:S01]  /*23b0*/  IMAD.X R4, R2, 0x1, R9, P0 ;  /* 0x0000000102047824 */ /* 0x000fe200000e0609 */
[----:B------:R-:W-:Y:S02]  /*23c0*/  @!P2 MOV R2, 0x400 ;  /* 0x000004000002a802 */ /* 0x000fe40000000f00 */
[----:B------:R-:W-:Y:S02]  /*23d0*/  @!P2 LOP3.LUT R6, R6, 0xf8, RZ, 0xc0, !PT ;  /* 0x000000f80606a812 */ /* 0x000fe400078ec0ff */
[----:B------:R-:W1:Y:S01]  /*23e0*/  SHFL.DOWN PT, R3, R4, 0x10, 0x1f ;  /* 0x0a001f0004037f89 */ /* 0x000e6200000e0000 */
[----:B--2---:R-:W-:-:S05]  /*23f0*/  @!P2 LEA R11, R11, R2, 0x18 ;  /* 0x000000020b0ba211 */ /* 0x004fca00078ec0ff */
[----:B------:R-:W-:Y:S01]  /*2400*/  @!P2 IMAD.IADD R11, R6, 0x1, R11 ;  /* 0x00000001060ba824 */ /* 0x000fe200078e020b */
[----:B0-----:R-:W-:-:S04]  /*2410*/  SEL R0, R0, RZ, !P1 ;  /* 0x000000ff00007207 */ /* 0x001fc80004800000 */
[----:B------:R-:W-:Y:S02]  /*2420*/  IADD3 R2, P0, PT, R0, R5, RZ ;  /* 0x0000000500027210 */ /* 0x000fe40007f1e0ff */
[----:B-1----:R-:W-:-:S05]  /*2430*/  SEL R3, R3, RZ, !P1 ;  /* 0x000000ff03037207 */ /* 0x002fca0004800000 */
[----:B------:R-:W-:Y:S01]  /*2440*/  IMAD.X R3, R3, 0x1, R4, P0 ;  /* 0x0000000103037824 */ /* 0x000fe200000e0604 */
[----:B------:R-:W-:-:S04]  /*2450*/  ISETP.NE.AND P0, PT, R39, RZ, PT ;  /* 0x000000ff2700720c */ /* 0x000fc80003f05270 */
[----:B------:R0:W-:Y:S01]  /*2460*/  @!P2 STS.64 [R11+0x10], R2 ;  /* 0x000010020b00a388 */ /* 0x0001e20000000a00 */
[----:B------:R-:W-:Y:S08]  /*2470*/  BAR.SYNC.DEFER_BLOCKING 0x0 ;  /* 0x0000000000007b1d */ /* 0x000ff00000010000 */
[----:B------:R-:W-:Y:S05]  /*2480*/  @P0 BRA `(.L_x_16) ;  /* 0x00000000006c0947 */ /* 0x000fea0003800000 */
[----:B------:R-:W1:Y:S01]  /*2490*/  S2UR UR5, SR_CgaCtaId ;  /* 0x00000000000579c3 */ /* 0x000e620000008800 */
[----:B------:R-:W-:Y:S02]  /*24a0*/  UMOV UR4, 0x400 ;  /* 0x0000040000047882 */ /* 0x000fe40000000000 */
[----:B-1----:R-:W-:-:S09]  /*24b0*/  ULEA UR4, UR5, UR4, 0x18 ;  /* 0x0000000405047291 */ /* 0x002fd2000f8ec0ff */
[----:B------:R-:W-:Y:S04]  /*24c0*/  LDS.64 R32, [UR4+0x18] ;  /* 0x00001804ff207984 */ /* 0x000fe80008000a00 */
[----:B------:R-:W1:Y:S04]  /*24d0*/  LDS.128 R28, [UR4+0x20] ;  /* 0x00002004ff1c7984 */ /* 0x000e680008000c00 */
[----:B------:R-:W2:Y:S04]  /*24e0*/  LDS.128 R24, [UR4+0x30] ;  /* 0x00003004ff187984 */ /* 0x000ea80008000c00 */
[----:B------:R-:W3:Y:S04]  /*24f0*/  LDS.128 R20, [UR4+0x40] ;  /* 0x00004004ff147984 */ /* 0x000ee80008000c00 */
[----:B------:R-:W4:Y:S04]  /*2500*/  LDS.128 R16, [UR4+0x50] ;  /* 0x00005004ff107984 */ /* 0x000f280008000c00 */
[----:B------:R-:W5:Y:S04]  /*2510*/  LDS.128 R12, [UR4+0x60] ;  /* 0x00006004ff0c7984 */ /* 0x000f680008000c00 */
[----:B0-----:R-:W0:Y:S04]  /*2520*/  LDS.128 R8, [UR4+0x70] ;  /* 0x00007004ff087984 */ /* 0x001e280008000c00 */
[----:B------:R-:W0:Y:S01]  /*2530*/  LDS.128 R4, [UR4+0x80] ;  /* 0x00008004ff047984 */ /* 0x000e220008000c00 */
[----:B-1----:R-:W-:-:S04]  /*2540*/  IADD3 R35, P1, P2, R28, R32, R2 ;  /* 0x000000201c237210 */ /* 0x002fc80007a3e002 */
[----:B--2---:R-:W-:Y:S02]  /*2550*/  IADD3 R35, P3, P4, R24, R35, R30 ;  /* 0x0000002318237210 */ /* 0x004fe40007c7e01e */
[----:B------:R-:W-:Y:S02]  /*2560*/  IADD3.X R29, PT, PT, R29, R33, R3, P1, P2 ;  /* 0x000000211d1d7210 */ /* 0x000fe40000fe4403 */
[----:B---3--:R-:W-:Y:S02]  /*2570*/  IADD3 R3, P1, P2, R20, R35, R26 ;  /* 0x0000002314037210 */ /* 0x008fe40007a3e01a */
[----:B------:R-:W-:Y:S02]  /*2580*/  IADD3.X R25, PT, PT, R25, R29, R31, P3, P4 ;  /* 0x0000001d19197210 */ /* 0x000fe40001fe841f */
[----:B----4-:R-:W-:Y:S02]  /*2590*/  IADD3 R3, P3, P4, R16, R3, R22 ;  /* 0x0000000310037210 */ /* 0x010fe40007c7e016 */
[----:B------:R-:W-:-:S02]  /*25a0*/  IADD3.X R21, PT, PT, R21, R25, R27, P1, P2 ;  /* 0x0000001915157210 */ /* 0x000fc40000fe441b */
[----:B-----5:R-:W-:Y:S02]  /*25b0*/  IADD3 R3, P1, P2, R12, R3, R18 ;  /* 0x000000030c037210 */ /* 0x020fe40007a3e012 */
[----:B------:R-:W-:Y:S02]  /*25c0*/  IADD3.X R17, PT, PT, R17, R21, R23, P3, P4 ;  /* 0x0000001511117210 */ /* 0x000fe40001fe8417 */
[----:B0-----:R-:W-:Y:S02]  /*25d0*/  IADD3 R3, P3, P4, R8, R3, R14 ;  /* 0x0000000308037210 */ /* 0x001fe40007c7e00e */
[----:B------:R-:W-:Y:S02]  /*25e0*/  IADD3.X R13, PT, PT, R13, R17, R19, P1, P2 ;  /* 0x000000110d0d7210 */ /* 0x000fe40000fe4413 */
[----:B------:R-:W-:Y:S02]  /*25f0*/  IADD3 R3, P1, P2, R4, R3, R10 ;  /* 0x0000000304037210 */ /* 0x000fe40007a3e00a */
[----:B------:R-:W-:-:S02]  /*2600*/  IADD3.X R9, PT, PT, R9, R13, R15, P3, P4 ;  /* 0x0000000d09097210 */ /* 0x000fc40001fe840f */
[----:B------:R-:W-:Y:S02]  /*2610*/  IADD3 R2, P3, PT, R3, R6, RZ ;  /* 0x0000000603027210 */ /* 0x000fe40007f7e0ff */
[----:B------:R-:W-:-:S05]  /*2620*/  IADD3.X R3, PT, PT, R5, R9, R11, P1, P2 ;  /* 0x0000000905037210 */ /* 0x000fca0000fe440b */
[----:B------:R-:W-:-:S07]  /*2630*/  IMAD.X R3, R3, 0x1, R7, P3 ;  /* 0x0000000103037824 */ /* 0x000fce00018e0607 */
.L_x_16:
[----:B------:R-:W-:Y:S05]  /*2640*/  BSYNC.RECONVERGENT B0 ;  /* 0x0000000000007941 */ /* 0x000fea0003800200 */
.L_x_1:
[----:B------:R-:W-:Y:S05]  /*2650*/  @P0 EXIT ;  /* 0x000000000000094d */ /* 0x000fea0003800000 */
[----:B------:R-:W0:Y:S01]  /*2660*/  LDCU.64 UR4, c[0x0][0x398] ;  /* 0x00007300ff0477ac */ /* 0x000e220008000a00 */
[----:B------:R-:W3:Y:S01]  /*2670*/  LDC.64 R4, c[0x0][0x388] ;  /* 0x0000e200ff047b82 */ /* 0x000ee20000000a00 */
[----:B012---:R-:W-:-:S04]  /*2680*/  IADD3 R2, P0, PT, R2, UR4, RZ ;  /* 0x0000000402027c10 */ /* 0x007fc8000ff1e0ff */
[----:B------:R-:W-:-:S05]  /*2690*/  IADD3.X R3, PT, PT, R3, UR5, RZ, P0, !PT ;  /* 0x0000000503037c10 */ /* 0x000fca00087fe4ff */
[----:B---3--:R-:W-:Y:S01]  /*26a0*/  STG.E.64 desc[UR6][R4.64], R2 ;  /* 0x0000000204007986 */ /* 0x008fe2000c101b06 */
[----:B------:R-:W-:Y:S05]  /*26b0*/  EXIT ;  /* 0x000000000000794d */ /* 0x000fea0003800000 */
.L_x_29:
[----:B------:R-:W-:-:S00]  /*26c0*/  BRA `(.L_x_29) ;  /* 0xfffffffc00fc7947 */ /* 0x000fc0000383ffff */
[----:B------:R-:W-:-:S00]  /*26d0*/  NOP ;  /* 0x0000000000007918 */ /* 0x000fc00000000000 */
        /* <DEDUP_REMOVED lines=10> */
.L_x_232:


//--------------------- .text._ZN3cub18CUB_300001_SM_10006detail6reduce18DeviceReduceKernelINS2_10policy_hubIlyN4cuda3std3__44plusIlEEE10Policy1000EN6thrust24THRUST_300001_SM_1000_NS18transform_iteratorI16is_positive_gainNSD_6detail15normal_iteratorINSD_10device_ptrIfEEEEllEEyS9_lNS7_10__identityEEEvT0_PT3_T1_NS0_13GridEvenShareISQ_EET2_T4_ --------------------------
	.section	.text._ZN3cub18CUB_300001_SM_10006detail6reduce18DeviceReduceKernelINS2_10policy_hubIlyN4cuda3std3__44plusIlEEE10Policy1000EN6thrust24THRUST_300001_SM_1000_NS18transform_iteratorI16is_positive_gainNSD_6detail15normal_iteratorINSD_10device_ptrIfEEEEllEEyS9_lNS7_10__identityEEEvT0_PT3_T1_NS0_13GridEvenShareISQ_EET2_T4_,"ax",@progbits
	.align	128
        .global         _ZN3cub18CUB_300001_SM_10006detail6reduce18DeviceReduceKernelINS2_10policy_hubIlyN4cuda3std3__44plusIlEEE10Policy1000EN6thrust24THRUST_300001_SM_1000_NS18transform_iteratorI16is_positive_gainNSD_6detail15normal_iteratorINSD_10device_ptrIfEEEEllEEyS9_lNS7_10__identityEEEvT0_PT3_T1_NS0_13GridEvenShareISQ_EET2_T4_
        .type           _ZN3cub18CUB_300001_SM_10006detail6reduce18DeviceReduceKernelINS2_10policy_hubIlyN4cuda3std3__44plusIlEEE10Policy1000EN6thrust24THRUST_300001_SM_1000_NS18transform_iteratorI16is_positive_gainNSD_6detail15normal_iteratorINSD_10device_ptrIfEEEEllEEyS9_lNS7_10__identityEEEvT0_PT3_T1_NS0_13GridEvenShareISQ_EET2_T4_,@function
        .size           _ZN3cub18CUB_300001_SM_10006detail6reduce18DeviceReduceKernelINS2_10policy_hubIlyN4cuda3std3__44plusIlEEE10Policy1000EN6thrust24THRUST_300001_SM_1000_NS18transform_iteratorI16is_positive_gainNSD_6detail15normal_iteratorINSD_10device_ptrIfEEEEllEEyS9_lNS7_10__identityEEEvT0_PT3_T1_NS0_13GridEvenShareISQ_EET2_T4_,(.L_x_233 - _ZN3cub18CUB_300001_SM_10006detail6reduce18DeviceReduceKernelINS2_10policy_hubIlyN4cuda3std3__44plusIlEEE10Policy1000EN6thrust24THRUST_300001_SM_1000_NS18transform_iteratorI16is_positive_gainNSD_6detail15normal_iteratorINSD_10device_ptrIfEEEEllEEyS9_lNS7_10__identityEEEvT0_PT3_T1_NS0_13GridEvenShareISQ_EET2_T4_)
        .other          _ZN3cub18CUB_300001_SM_10006detail6reduce18DeviceReduceKernelINS2_10policy_hubIlyN4cuda3std3__44plusIlEEE10Policy1000EN6thrust24THRUST_300001_SM_1000_NS18transform_iteratorI16is_positive_gainNSD_6detail15normal_iteratorINSD_10device_ptrIfEEEEllEEyS9_lNS7_10__identityEEEvT0_PT3_T1_NS0_13GridEvenShareISQ_EET2_T4_,@"STO_CUDA_ENTRY STV_DEFAULT"
_ZN3cub18CUB_300001_SM_10006detail6reduce18DeviceReduceKernelINS2_10policy_hubIlyN4cuda3std3__44plusIlEEE10Policy1000EN6thrust24THRUST_300001_SM_1000_NS18transform_iteratorI16is_positive_gainNSD_6detail15normal_iteratorINSD_10device_ptrIfEEEEllEEyS9_lNS7_10__identityEEEvT0_PT3_T1_NS0_13GridEvenShareISQ_EET2_T4_:
.text._ZN3cub18CUB_300001_SM_10006detail6reduce18DeviceReduceKernelINS2_10policy_hubIlyN4cuda3std3__44plusIlEEE10Policy1000EN6thrust24THRUST_300001_SM_1000_NS18transform_iteratorI16is_positive_gainNSD_6detail15normal_iteratorINSD_10device_ptrIfEEEEllEEyS9_lNS7_10__identityEEEvT0_PT3_T1_NS0_13GridEvenShareISQ_EET2_T4_:
[----:B------:R-:W-:Y:S01]  /*0000*/  LDC R1, c[0x0][0x37c] ;  /* 0x0000df00ff017b82 */ /* 0x000fe20000000800 */
[----:B------:R-:W0:Y:S01]  /*0010*/  S2R R0, SR_CTAID.X ;  /* 0x0000000000007919 */ /* 0x000e220000002500 */
[----:B------:R-:W1:Y:S01]  /*0020*/  LDCU.64 UR6, c[0x0][0x3c0] ;  /* 0x00007800ff0677ac */ /* 0x000e620008000a00 */
[----:B------:R-:W-:Y:S01]  /*0030*/  BSSY.RECONVERGENT B0, `(.L_x_30) ;  /* 0x000031b000007945 */ /* 0x000fe20003800200 */
[----:B------:R-:W2:Y:S01]  /*0040*/  LDCU UR4, c[0x0][0x3c8] ;  /* 0x00007900ff0477ac */ /* 0x000ea20008000800 */
[----:B------:R-:W3:Y:S01]  /*0050*/  LDCU.64 UR8, c[0x0][0x358] ;  /* 0x00006b00ff0877ac */ /* 0x000ee20008000a00 */
[----:B-1----:R-:W-:Y:S02]  /*0060*/  IMAD.U32 R2, RZ, RZ, UR6 ;  /* 0x00000006ff027e24 */ /* 0x002fe4000f8e00ff */
[----:B------:R-:W-:Y:S02]  /*0070*/  IMAD.U32 R3, RZ, RZ, UR7 ;  /* 0x00000007ff037e24 */ /* 0x000fe4000f8e00ff */
[----:B--2---:R-:W-:-:S04]  /*0080*/  IMAD.U32 R16, RZ, RZ, UR4 ;  /* 0x00000004ff107e24 */ /* 0x004fc8000f8e00ff */
[----:B------:R-:W-:Y:S02]  /*0090*/  IMAD R11, R16, 0xe00, RZ ;  /* 0x00000e00100b7824 */ /* 0x000fe400078e02ff */
[----:B0-----:R-:W-:-:S03]  /*00a0*/  IMAD R9, R0, 0xe00, RZ ;  /* 0x00000e0000097824 */ /* 0x001fc600078e02ff */
[----:B------:R-:W-:Y:S02]  /*00b0*/  SHF.R.S32.HI R8, RZ, 0x1f, R11 ;  /* 0x0000001fff087819 */ /* 0x000fe4000001140b */
[----:B------:R-:W-:-:S04]  /*00c0*/  IADD3 R18, P1, PT, -R9, R2, RZ ;  /* 0x0000000209127210 */ /* 0x000fc80007f3e1ff */
[----:B------:R-:W-:Y:S02]  /*00d0*/  ISETP.GT.U32.AND P0, PT, R18, 0xdff, PT ;  /* 0x00000dff1200780c */ /* 0x000fe40003f04070 */
[----:B------:R-:W-:-:S04]  /*00e0*/  IADD3.X R7, PT, PT, R3, -0x1, RZ, P1, !PT ;  /* 0xffffffff03077810 */ /* 0x000fc80000ffe4ff */
[----:B------:R-:W-:-:S13]  /*00f0*/  ISETP.GT.U32.AND.EX P0, PT, R7, RZ, PT, P0 ;  /* 0x000000ff0700720c */ /* 0x000fda0003f04100 */
[----:B---3--:R-:W-:Y:S05]  /*0100*/  @P0 BRA `(.L_x_31) ;  /* 0x00000018004c0947 */ /* 0x008fea0003800000 */
[----:B------:R-:W0:Y:S01]  /*0110*/  S2R R4, SR_TID.X ;  /* 0x0000000000047919 */ /* 0x000e220000002100 */
[----:B------:R-:W-:Y:S01]  /*0120*/  IMAD.IADD R28, R2, 0x1, -R9 ;  /* 0x00000001021c7824 */ /* 0x000fe200078e0a09 */
[----:B------:R-:W-:Y:S01]  /*0130*/  BSSY.RECONVERGENT B1, `(.L_x_32) ;  /* 0x000000e000017945 */ /* 0x000fe20003800200 */
[----:B------:R-:W-:Y:S02]  /*0140*/  IMAD.MOV.U32 R6, RZ, RZ, RZ ;  /* 0x000000ffff067224 */ /* 0x000fe400078e00ff */
[----:B------:R-:W-:Y:S01]  /*0150*/  IMAD.MOV.U32 R5, RZ, RZ, RZ ;  /* 0x000000ffff057224 */ /* 0x000fe200078e00ff */
[----:B0-----:R-:W-:Y:S01]  /*0160*/  ISETP.GE.AND P0, PT, R4, R28, PT ;  /* 0x0000001c0400720c */ /* 0x001fe20003f06270 */
[----:B------:R-:W-:-:S12]  /*0170*/  IMAD.MOV.U32 R8, RZ, RZ, R4 ;  /* 0x000000ffff087224 */ /* 0x000fd800078e0004 */
[----:B------:R-:W-:Y:S05]  /*0180*/  @P0 BRA `(.L_x_33) ;  /* 0x0000000000200947 */ /* 0x000fea0003800000 */
[----:B------:R-:W0:Y:S01]  /*0190*/  LDC.64 R10, c[0x0][0x380] ;  /* 0x0000e000ff0a7b82 */ /* 0x000e220000000a00 */
[----:B------:R-:W-:-:S04]  /*01a0*/  IMAD.IADD R3, R9, 0x1, R4 ;  /* 0x0000000109037824 */ /* 0x000fc800078e0204 */
[----:B0-----:R-:W-:-:S06]  /*01b0*/  IMAD.WIDE.U32 R10, R3, 0x4, R10 ;  /* 0x00000004030a7825 */ /* 0x001fcc00078e000a */
[----:B------:R-:W2:Y:S01]  /*01c0*/  LDG.E R10, desc[UR8][R10.64] ;  /* 0x000000080a0a7981 */ /* 0x000ea2000c1e1900 */
[----:B------:R-:W-:Y:S02]  /*01d0*/  VIADD R8, R4, 0x200 ;  /* 0x0000020004087836 */ /* 0x000fe40000000000 */
[----:B------:R-:W-:Y:S01]  /*01e0*/  IMAD.MOV.U32 R5, RZ, RZ, RZ ;  /* 0x000000ffff057224 */ /* 0x000fe200078e00ff */
[----:B--2---:R-:W-:-:S04]  /*01f0*/  FSETP.GT.AND P0, PT, R10, RZ, PT ;  /* 0x000000ff0a00720b */ /* 0x004fc80003f04000 */
[----:B------:R-:W-:-:S09]  /*0200*/  SEL R6, RZ, 0x1, !P0 ;  /* 0x00000001ff067807 */ /* 0x000fd20004000000 */
.L_x_33:
[----:B------:R-:W-:Y:S05]  /*0210*/  BSYNC.RECONVERGENT B1 ;  /* 0x0000000000017941 */ /* 0x000fea0003800200 */
.L_x_32:
[----:B------:R-:W-:Y:S01]  /*0220*/  ISETP.GE.AND P0, PT, R8, R28, PT ;  /* 0x0000001c0800720c */ /* 0x000fe20003f06270 */
[----:B------:R-:W-:-:S12]  /*0230*/  BSSY.RECONVERGENT B1, `(.L_x_34) ;  /* 0x00000b1000017945 */ /* 0x000fd80003800200 */
[----:B------:R-:W-:Y:S05]  /*0240*/  @P0 BRA `(.L_x_35) ;  /* 0x0000000800bc0947 */ /* 0x000fea0003800000 */
[----:B------:R-:W-:Y:S01]  /*0250*/  LOP3.LUT R3, RZ, R8, RZ, 0x33, !PT ;  /* 0x00000008ff037212 */ /* 0x000fe200078e33ff */
[----:B------:R-:W-:Y:S03]  /*0260*/  BSSY.RECONVERGENT B2, `(.L_x_36) ;  /* 0x0000055000027945 */ /* 0x000fe60003800200 */
[----:B------:R-:W-:-:S04]  /*0270*/  IADD3 R3, PT, PT, -R9, R2, R3 ;  /* 0x0000000209037210 */ /* 0x000fc80007ffe103 */
[C---:B------:R-:W-:Y:S02]  /*0280*/  ISETP.GE.U32.AND P1, PT, R3.reuse, 0x1e00, PT ;  /* 0x00001e000300780c */ /* 0x040fe40003f26070 */
[----:B------:R-:W-:-:S04]  /*0290*/  LEA.HI R7, R3, 0x1, RZ, 0x17 ;  /* 0x0000000103077811 */ /* 0x000fc800078fb8ff */
[----:B------:R-:W-:-:S04]  /*02a0*/  LOP3.LUT R24, R7, 0xf, RZ, 0xc0, !PT ;  /* 0x0000000f07187812 */ /* 0x000fc800078ec0ff */
[----:B------:R-:W-:-:S03]  /*02b0*/  ISETP.NE.AND P0, PT, R24, RZ, PT ;  /* 0x000000ff1800720c */ /* 0x000fc60003f05270 */
[----:B------:R-:W-:Y:S10]  /*02c0*/  @!P1 BRA `(.L_x_37) ;  /* 0x0000000400389947 */ /* 0x000ff40003800000 */
[----:B------:R-:W0:Y:S01]  /*02d0*/  LDCU.64 UR4, c[0x0][0x380] ;  /* 0x00007000ff0477ac */ /* 0x000e220008000a00 */
[----:B------:R-:W-:Y:S01]  /*02e0*/  IMAD.WIDE.U32 R2, R8, 0x4, RZ ;  /* 0x0000000408027825 */ /* 0x000fe200078e00ff */
[----:B------:R-:W-:-:S03]  /*02f0*/  LOP3.LUT R10, R7, 0xfffff0, RZ, 0xc0, !PT ;  /* 0x00fffff0070a7812 */ /* 0x000fc600078ec0ff */
[----:B------:R-:W-:-:S04]  /*0300*/  IMAD.WIDE.U32 R2, R0, 0x3800, R2 ;  /* 0x0000380000027825 */ /* 0x000fc800078e0002 */
[----:B------:R-:W-:Y:S01]  /*0310*/  IMAD.MOV R10, RZ, RZ, -R10 ;  /* 0x000000ffff0a7224 */ /* 0x000fe200078e0a0a */
[----:B0-----:R-:W-:-:S04]  /*0320*/  IADD3 R2, P1, PT, R2, UR4, RZ ;  /* 0x0000000402027c10 */ /* 0x001fc8000ff3e0ff */
[----:B------:R-:W-:-:S04]  /*0330*/  IADD3 R2, P2, PT, R2, 0x4000, RZ ;  /* 0x0000400002027810 */ /* 0x000fc80007f5e0ff */
[----:B------:R-:W-:-:S09]  /*0340*/  IADD3.X R3, PT, PT, RZ, UR5, R3, P2, P1 ;  /* 0x00000005ff037c10 */ /* 0x000fd200097e2403 */
.L_x_38:
[----:B------:R-:W2:Y:S04]  /*0350*/  LDG.E R12, desc[UR8][R2.64+-0x4000] ;  /* 0xffc00008020c7981 */ /* 0x000ea8000c1e1900 */
[----:B------:R-:W3:Y:S04]  /*0360*/  LDG.E R11, desc[UR8][R2.64+-0x3800] ;  /* 0xffc80008020b7981 */ /* 0x000ee8000c1e1900 */
[----:B------:R-:W4:Y:S04]  /*0370*/  LDG.E R21, desc[UR8][R2.64+-0x3000] ;  /* 0xffd0000802157981 */ /* 0x000f28000c1e1900 */
[----:B------:R-:W5:Y:S04]  /*0380*/  LDG.E R22, desc[UR8][R2.64+-0x2800] ;  /* 0xffd8000802167981 */ /* 0x000f68000c1e1900 */
        /* <DEDUP_REMOVED lines=8> */
[----:B------:R-:W5:Y:S01]  /*0410*/  LDG.E R13, desc[UR8][R2.64+0x2000] ;  /* 0x00200008020d7981 */ /* 0x000f62000c1e1900 */
[----:B--2---:R-:W-:-:S03]  /*0420*/  FSETP.GT.AND P1, PT, R12, RZ, PT ;  /* 0x000000ff0c00720b */ /* 0x004fc60003f24000 */
[----:B------:R-:W2:Y:S01]  /*0430*/  LDG.E R12, desc[UR8][R2.64+0x2800] ;  /* 0x00280008020c7981 */ /* 0x000ea2000c1e1900 */
[----:B---3--:R-:W-:Y:S02]  /*0440*/  FSETP.GT.AND P2, PT, R11, RZ, PT ;  /* 0x000000ff0b00720b */ /* 0x008fe40003f44000 */
[----:B------:R-:W-:Y:S02]  /*0450*/  SEL R11, RZ, 0x1, !P1 ;  /* 0x00000001ff0b7807 */ /* 0x000fe40004800000 */
[----:B------:R-:W-:-:S04]  /*0460*/  SEL R25, RZ, 0x1, !P2 ;  /* 0x00000001ff197807 */ /* 0x000fc80005000000 */
[----:B------:R-:W-:Y:S02]  /*0470*/  IADD3 R25, P5, P6, R25, R6, R11 ;  /* 0x0000000619197210 */ /* 0x000fe40007ebe00b */
[----:B------:R-:W3:Y:S04]  /*0480*/  LDG.E R6, desc[UR8][R2.64+0x3800] ;  /* 0x0038000802067981 */ /* 0x000ee8000c1e1900 */
[----:B------:R-:W3:Y:S01]  /*0490*/  LDG.E R11, desc[UR8][R2.64+0x3000] ;  /* 0x00300008020b7981 */ /* 0x000ee2000c1e1900 */
[----:B----4-:R-:W-:Y:S02]  /*04a0*/  FSETP.GT.AND P1, PT, R21, RZ, PT ;  /* 0x000000ff1500720b */ /* 0x010fe40003f24000 */
[----:B-----5:R-:W-:Y:S02]  /*04b0*/  FSETP.GT.AND P2, PT, R22, RZ, PT ;  /* 0x000000ff1600720b */ /* 0x020fe40003f44000 */
[----:B------:R-:W-:-:S02]  /*04c0*/  SEL R21, RZ, 0x1, !P1 ;  /* 0x00000001ff157807 */ /* 0x000fc40004800000 */
[----:B------:R-:W-:Y:S02]  /*04d0*/  SEL R22, RZ, 0x1, !P2 ;  /* 0x00000001ff167807 */ /* 0x000fe40005000000 */
[----:B------:R-:W-:Y:S02]  /*04e0*/  FSETP.GT.AND P3, PT, R23, RZ, PT ;  /* 0x000000ff1700720b */ /* 0x000fe40003f64000 */
[----:B------:R-:W-:Y:S02]  /*04f0*/  FSETP.GT.AND P4, PT, R20, RZ, PT ;  /* 0x000000ff1400720b */ /* 0x000fe40003f84000 */
[----:B------:R-:W-:Y:S02]  /*0500*/  IADD3 R22, P2, P1, R22, R25, R21 ;  /* 0x0000001916167210 */ /* 0x000fe4000795e015 */
[----:B------:R-:W-:Y:S02]  /*0510*/  SEL R21, RZ, 0x1, !P3 ;  /* 0x00000001ff157807 */ /* 0x000fe40005800000 */
[----:B------:R-:W-:-:S02]  /*0520*/  SEL R20, RZ, 0x1, !P4 ;  /* 0x00000001ff147807 */ /* 0x000fc40006000000 */
[----:B------:R-:W-:Y:S02]  /*0530*/  FSETP.GT.AND P3, PT, R19, RZ, PT ;  /* 0x000000ff1300720b */ /* 0x000fe40003f64000 */
[----:B------:R-:W-:Y:S02]  /*0540*/  FSETP.GT.AND P4, PT, R18, RZ, PT ;  /* 0x000000ff1200720b */ /* 0x000fe40003f84000 */
[----:B------:R-:W-:Y:S02]  /*0550*/  IADD3.X R23, PT, PT, RZ, R5, RZ, P5, P6 ;  /* 0x00000005ff177210 */ /* 0x000fe40002fec4ff */
        /* <DEDUP_REMOVED lines=14> */
[----:B------:R-:W-:-:S02]  /*0640*/  FSETP.GT.AND P3, PT, R13, RZ, PT ;  /* 0x000000ff0d00720b */ /* 0x000fc40003f64000 */
[----:B------:R-:W-:Y:S01]  /*0650*/  SEL R14, RZ, 0x1, !P4 ;  /* 0x00000001ff0e7807 */ /* 0x000fe20006000000 */
[----:B------:R-:W-:Y:S01]  /*0660*/  VIADD R10, R10, 0x10 ;  /* 0x000000100a0a7836 */ /* 0x000fe20000000000 */
[----:B------:R-:W-:Y:S02]  /*0670*/  IADD3.X R16, PT, PT, RZ, R18, RZ, P2, P1 ;  /* 0x00000012ff107210 */ /* 0x000fe400017e24ff */
[----:B------:R-:W-:Y:S02]  /*0680*/  IADD3 R13, P2, P1, R5, R15, R14 ;  /* 0x0000000f050d7210 */ /* 0x000fe4000795e00e */
[----:B------:R-:W-:Y:S01]  /*0690*/  IADD3.X R14, PT, PT, RZ, R16, RZ, P5, P6 ;  /* 0x00000010ff0e7210 */ /* 0x000fe20002fec4ff */
[----:B------:R-:W-:Y:S01]  /*06a0*/  VIADD R8, R8, 0x2000 ;  /* 0x0000200008087836 */ /* 0x000fe20000000000 */
[----:B--2---:R-:W-:Y:S02]  /*06b0*/  FSETP.GT.AND P4, PT, R12, RZ, PT ;  /* 0x000000ff0c00720b */ /* 0x004fe40003f84000 */
[----:B------:R-:W-:-:S02]  /*06c0*/  SEL R12, RZ, 0x1, !P3 ;  /* 0x00000001ff0c7807 */ /* 0x000fc40005800000 */
[----:B------:R-:W-:Y:S02]  /*06d0*/  SEL R5, RZ, 0x1, !P4 ;  /* 0x00000001ff057807 */ /* 0x000fe40006000000 */
[----:B---3--:R-:W-:-:S04]  /*06e0*/  FSETP.GT.AND P3, PT, R6, RZ, PT ;  /* 0x000000ff0600720b */ /* 0x008fc80003f64000 */
[----:B------:R-:W-:Y:S02]  /*06f0*/  SEL R6, RZ, 0x1, !P3 ;  /* 0x00000001ff067807 */ /* 0x000fe40005800000 */
[----:B------:R-:W-:Y:S02]  /*0700*/  ISETP.NE.AND P3, PT, R10, RZ, PT ;  /* 0x000000ff0a00720c */ /* 0x000fe40003f65270 */
[----:B------:R-:W-:Y:S02]  /*0710*/  FSETP.GT.AND P4, PT, R11, RZ, PT ;  /* 0x000000ff0b00720b */ /* 0x000fe40003f84000 */
[----:B------:R-:W-:Y:S02]  /*0720*/  IADD3 R11, P5, P6, R5, R13, R12 ;  /* 0x0000000d050b7210 */ /* 0x000fe40007ebe00c */
[----:B------:R-:W-:Y:S02]  /*0730*/  SEL R5, RZ, 0x1, !P4 ;  /* 0x00000001ff057807 */ /* 0x000fe40006000000 */
[----:B------:R-:W-:-:S02]  /*0740*/  IADD3.X R12, PT, PT, RZ, R14, RZ, P2, P1 ;  /* 0x0000000eff0c7210 */ /* 0x000fc400017e24ff */
[----:B------:R-:W-:Y:S02]  /*0750*/  IADD3 R6, P1, P2, R6, R11, R5 ;  /* 0x0000000b06067210 */ /* 0x000fe40007a3e005 */
[----:B------:R-:W-:Y:S02]  /*0760*/  IADD3 R2, P4, PT, R2, 0x8000, RZ ;  /* 0x0000800002027810 */ /* 0x000fe40007f9e0ff */
[----:B------:R-:W-:-:S03]  /*0770*/  IADD3.X R5, PT, PT, RZ, R12, RZ, P5, P6 ;  /* 0x0000000cff057210 */ /* 0x000fc60002fec4ff */
[----:B------:R-:W-:Y:S01]  /*0780*/  IMAD.X R3, RZ, RZ, R3, P4 ;  /* 0x000000ffff037224 */ /* 0x000fe200020e0603 */
[----:B------:R-:W-:Y:S01]  /*0790*/  IADD3.X R5, PT, PT, RZ, R5, RZ, P1, P2 ;  /* 0x00000005ff057210 */ /* 0x000fe20000fe44ff */
[----:B------:R-:W-:Y:S06]  /*07a0*/  @P3 BRA `(.L_x_38) ;  /* 0xfffffff800e83947 */ /* 0x000fec000383ffff */
.L_x_37:
[----:B------:R-:W-:Y:S05]  /*07b0*/  BSYNC.RECONVERGENT B2 ;  /* 0x0000000000027941 */ /* 0x000fea0003800200 */
.L_x_36:
[----:B------:R-:W-:Y:S05]  /*07c0*/  @!P0 BRA `(.L_x_35) ;  /* 0x00000004005c8947 */ /* 0x000fea0003800000 */
[----:B------:R-:W-:Y:S01]  /*07d0*/  ISETP.GE.U32.AND P1, PT, R24, 0x8, PT ;  /* 0x000000081800780c */ /* 0x000fe20003f26070 */
[----:B------:R-:W-:Y:S01]  /*07e0*/  BSSY.RECONVERGENT B2, `(.L_x_39) ;  /* 0x000002a000027945 */ /* 0x000fe20003800200 */
[----:B------:R-:W-:-:S04]  /*07f0*/  LOP3.LUT R17, R7, 0x7, RZ, 0xc0, !PT ;  /* 0x0000000707117812 */ /* 0x000fc800078ec0ff */
[----:B------:R-:W-:-:S07]  /*0800*/  ISETP.NE.AND P0, PT, R17, RZ, PT ;  /* 0x000000ff1100720c */ /* 0x000fce0003f05270 */
[----:B------:R-:W-:Y:S06]  /*0810*/  @!P1 BRA `(.L_x_40) ;  /* 0x0000000000989947 */ /* 0x000fec0003800000 */
[----:B------:R-:W0:Y:S01]  /*0820*/  LDCU.64 UR4, c[0x0][0x380] ;  /* 0x00007000ff0477ac */ /* 0x000e220008000a00 */
[----:B------:R-:W-:-:S04]  /*0830*/  IADD3 R3, P1, PT, R9, R8, RZ ;  /* 0x0000000809037210 */ /* 0x000fc80007f3e0ff */
[----:B------:R-:W-:Y:S02]  /*0840*/  LEA.HI.X.SX32 R10, R8, RZ, 0x1, P1 ;  /* 0x000000ff080a7211 */ /* 0x000fe400008f0eff */
[----:B0-----:R-:W-:-:S04]  /*0850*/  LEA R2, P1, R3, UR4, 0x2 ;  /* 0x0000000403027c11 */ /* 0x001fc8000f8210ff */
[----:B------:R-:W-:-:S05]  /*0860*/  LEA.HI.X R3, R3, UR5, R10, 0x2, P1 ;  /* 0x0000000503037c11 */ /* 0x000fca00088f140a */
[----:B------:R-:W2:Y:S04]  /*0870*/  LDG.E R18, desc[UR8][R2.64] ;  /* 0x0000000802127981 */ /* 0x000ea8000c1e1900 */
[----:B------:R-:W3:Y:S04]  /*0880*/  LDG.E R10, desc[UR8][R2.64+0x800] ;  /* 0x00080008020a7981 */ /* 0x000ee8000c1e1900 */
[----:B------:R-:W4:Y:S04]  /*0890*/  LDG.E R11, desc[UR8][R2.64+0x1000] ;  /* 0x00100008020b7981 */ /* 0x000f28000c1e1900 */
[----:B------:R-:W5:Y:S04]  /*08a0*/  LDG.E R12, desc[UR8][R2.64+0x1800] ;  /* 0x00180008020c7981 */ /* 0x000f68000c1e1900 */
[----:B------:R-:W5:Y:S04]  /*08b0*/  LDG.E R13, desc[UR8][R2.64+0x2000] ;  /* 0x00200008020d7981 */ /* 0x000f68000c1e1900 */
[----:B------:R-:W5:Y:S04]  /*08c0*/  LDG.E R14, desc[UR8][R2.64+0x2800] ;  /* 0x00280008020e7981 */ /* 0x000f68000c1e1900 */
[----:B------:R-:W5:Y:S04]  /*08d0*/  LDG.E R15, desc[UR8][R2.64+0x3000] ;  /* 0x00300008020f7981 */ /* 0x000f68000c1e1900 */
[----:B------:R0:W5:Y:S01]  /*08e0*/  LDG.E R16, desc[UR8][R2.64+0x3800] ;  /* 0x0038000802107981 */ /* 0x000162000c1e1900 */
[----:B------:R-:W-:Y:S01]  /*08f0*/  VIADD R8, R8, 0x1000 ;  /* 0x0000100008087836 */ /* 0x000fe20000000000 */
[----:B--2---:R-:W-:-:S02]  /*0900*/  FSETP.GT.AND P1, PT, R18, RZ, PT ;  /* 0x000000ff1200720b */ /* 0x004fc40003f24000 */
[----:B---3--:R-:W-:Y:S02]  /*0910*/  FSETP.GT.AND P2, PT, R10, RZ, PT ;  /* 0x000000ff0a00720b */ /* 0x008fe40003f44000 */
[----:B------:R-:W-:Y:S02]  /*0920*/  SEL R10, RZ, 0x1, !P1 ;  /* 0x00000001ff0a7807 */ /* 0x000fe40004800000 */
[----:B------:R-:W-:Y:S02]  /*0930*/  SEL R19, RZ, 0x1, !P2 ;  /* 0x00000001ff137807 */ /* 0x000fe40005000000 */
[----:B----4-:R-:W-:Y:S02]  /*0940*/  FSETP.GT.AND P1, PT, R11, RZ, PT ;  /* 0x000000ff0b00720b */ /* 0x010fe40003f24000 */
[----:B-----5:R-:W-:Y:S02]  /*0950*/  FSETP.GT.AND P2, PT, R12, RZ, PT ;  /* 0x000000ff0c00720b */ /* 0x020fe40003f44000 */
[----:B------:R-:W-:-:S02]  /*0960*/  IADD3 R10, P5, P6, R19, R6, R10 ;  /* 0x00000006130a7210 */ /* 0x000fc40007ebe00a */
[----:B------:R-:W-:Y:S02]  /*0970*/  SEL R11, RZ, 0x1, !P1 ;  /* 0x00000001ff0b7807 */ /* 0x000fe40004800000 */
[----:B------:R-:W-:Y:S02]  /*0980*/  SEL R6, RZ, 0x1, !P2 ;  /* 0x00000001ff067807 */ /* 0x000fe40005000000 */
[----:B------:R-:W-:Y:S02]  /*0990*/  FSETP.GT.AND P3, PT, R13, RZ, PT ;  /* 0x000000ff0d00720b */ /* 0x000fe40003f64000 */
[----:B------:R-:W-:Y:S02]  /*09a0*/  FSETP.GT.AND P4, PT, R14, RZ, PT ;  /* 0x000000ff0e00720b */ /* 0x000fe40003f84000 */
[----:B------:R-:W-:Y:S02]  /*09b0*/  IADD3 R6, P1, P2, R6, R10, R11 ;  /* 0x0000000a06067210 */ /* 0x000fe40007a3e00b */
[----:B0-----:R-:W-:-:S02]  /*09c0*/  SEL R3, RZ, 0x1, !P3 ;  /* 0x00000001ff037807 */ /* 0x001fc40005800000 */
[----:B------:R-:W-:Y:S02]  /*09d0*/  SEL R2, RZ, 0x1, !P4 ;  /* 0x00000001ff027807 */ /* 0x000fe40006000000 */
[----:B------:R-:W-:Y:S02]  /*09e0*/  FSETP.GT.AND P4, PT, R15, RZ, PT ;  /* 0x000000ff0f00720b */ /* 0x000fe40003f84000 */
[----:B------:R-:W-:Y:S02]  /*09f0*/  FSETP.GT.AND P3, PT, R16, RZ, PT ;  /* 0x000000ff1000720b */ /* 0x000fe40003f64000 */
[----:B------:R-:W-:Y:S02]  /*0a00*/  IADD3.X R5, PT, PT, RZ, R5, RZ, P5, P6 ;  /* 0x00000005ff057210 */ /* 0x000fe40002fec4ff */
[----:B------:R-:W-:Y:S02]  /*0a10*/  IADD3 R2, P5, P6, R2, R6, R3 ;  /* 0x0000000602027210 */ /* 0x000fe40007ebe003 */
[----:B------:R-:W-:-:S02]  /*0a20*/  SEL R3, RZ, 0x1, !P4 ;  /* 0x00000001ff037807 */ /* 0x000fc40006000000 */
[----:B------:R-:W-:Y:S02]  /*0a30*/  SEL R6, RZ, 0x1, !P3 ;  /* 0x00000001ff067807 */ /* 0x000fe40005800000 */
[----:B------:R-:W-:Y:S02]  /*0a40*/  IADD3.X R5, PT, PT, RZ, R5, RZ, P1, P2 ;  /* 0x00000005ff057210 */ /* 0x000fe40000fe44ff */
[----:B------:R-:W-:Y:S02]  /*0a50*/  IADD3 R6, P1, P2, R6, R2, R3 ;  /* 0x0000000206067210 */ /* 0x000fe40007a3e003 */
[----:B------:R-:W-:-:S04]  /*0a60*/  IADD3.X R5, PT, PT, RZ, R5, RZ, P5, P6 ;  /* 0x00000005ff057210 */ /* 0x000fc80002fec4ff */
[----:B------:R-:W-:-:S07]  /*0a70*/  IADD3.X R5, PT, PT, RZ, R5, RZ, P1, P2 ;  /* 0x00000005ff057210 */ /* 0x000fce0000fe44ff */
.L_x_40:
[----:B------:R-:W-:Y:S05]  /*0a80*/  BSYNC.RECONVERGENT B2 ;  /* 0x0000000000027941 */ /* 0x000fea0003800200 */
.L_x_39:
        /* <DEDUP_REMOVED lines=14> */
[----:B------:R-:W5:Y:S01]  /*0b70*/  LDG.E R11, desc[UR8][R2.64+0x1800] ;  /* 0x00180008020b7981 */ /* 0x000f62000c1e1900 */
[----:B------:R-:W-:Y:S01]  /*0b80*/  VIADD R8, R8, 0x800 ;  /* 0x0000080008087836 */ /* 0x000fe20000000000 */
[----:B--2---:R-:W-:-:S02]  /*0b90*/  FSETP.GT.AND P1, PT, R12, RZ, PT ;  /* 0x000000ff0c00720b */ /* 0x004fc40003f24000 */
[----:B---3--:R-:W-:Y:S02]  /*0ba0*/  FSETP.GT.AND P2, PT, R9, RZ, PT ;  /* 0x000000ff0900720b */ /* 0x008fe40003f44000 */
[----:B------:R-:W-:Y:S02]  /*0bb0*/  SEL R9, RZ, 0x1, !P1 ;  /* 0x00000001ff097807 */ /* 0x000fe40004800000 */
[----:B----4-:R-:W-:Y:S02]  /*0bc0*/  FSETP.GT.AND P3, PT, R10, RZ, PT ;  /* 0x000000ff0a00720b */ /* 0x010fe40003f64000 */
[----:B------:R-:W-:Y:S02]  /*0bd0*/  SEL R10, RZ, 0x1, !P2 ;  /* 0x00000001ff0a7807 */ /* 0x000fe40005000000 */
[----:B-----5:R-:W-:Y:S02]  /*0be0*/  FSETP.GT.AND P4, PT, R11, RZ, PT ;  /* 0x000000ff0b00720b */ /* 0x020fe40003f84000 */
[----:B------:R-:W-:-:S02]  /*0bf0*/  SEL R11, RZ, 0x1, !P3 ;  /* 0x00000001ff0b7807 */ /* 0x000fc40005800000 */
[----:B------:R-:W-:Y:S02]  /*0c00*/  SEL R12, RZ, 0x1, !P4 ;  /* 0x00000001ff0c7807 */ /* 0x000fe40006000000 */
[----:B------:R-:W-:-:S04]  /*0c10*/  IADD3 R6, P1, P2, R10, R6, R9 ;  /* 0x000000060a067210 */ /* 0x000fc80007a3e009 */
[----:B------:R-:W-:Y:S02]  /*0c20*/  IADD3 R6, P3, P4, R12, R6, R11 ;  /* 0x000000060c067210 */ /* 0x000fe40007c7e00b */
[----:B------:R-:W-:-:S04]  /*0c30*/  IADD3.X R5, PT, PT, RZ, R5, RZ, P1, P2 ;  /* 0x00000005ff057210 */ /* 0x000fc80000fe44ff */
[----:B------:R-:W-:-:S07]  /*0c40*/  IADD3.X R5, PT, PT, RZ, R5, RZ, P3, P4 ;  /* 0x00000005ff057210 */ /* 0x000fce0001fe84ff */
.L_x_42:
[----:B------:R-:W-:Y:S05]  /*0c50*/  BSYNC.RECONVERGENT B2 ;  /* 0x0000000000027941 */ /* 0x000fea0003800200 */
.L_x_41:
[----:B------:R-:W-:Y:S05]  /*0c60*/  @!P0 BRA `(.L_x_35) ;  /* 0x0000000000348947 */ /* 0x000fea0003800000 */
[----:B------:R-:W0:Y:S01]  /*0c70*/  LDC.64 R2, c[0x0][0x380] ;  /* 0x0000e000ff027b82 */ /* 0x000e220000000a00 */
[----:B------:R-:W-:Y:S02]  /*0c80*/  IMAD.MOV R7, RZ, RZ, -R7 ;  /* 0x000000ffff077224 */ /* 0x000fe400078e0a07 */
[----:B0-----:R-:W-:-:S07]  /*0c90*/  IMAD.WIDE.U32 R2, R0, 0x3800, R2 ;  /* 0x0000380000027825 */ /* 0x001fce00078e0002 */
.L_x_43:
[----:B------:R-:W-:-:S06]  /*0ca0*/  IMAD.WIDE R10, R8, 0x4, R2 ;  /* 0x00000004080a7825 */ /* 0x000fcc00078e0202 */
[----:B------:R-:W2:Y:S01]  /*0cb0*/  LDG.E R10, desc[UR8][R10.64] ;  /* 0x000000080a0a7981 */ /* 0x000ea2000c1e1900 */
[----:B------:R-:W-:Y:S02]  /*0cc0*/  VIADD R7, R7, 0x1 ;  /* 0x0000000107077836 */ /* 0x000fe40000000000 */
[----:B------:R-:W-:Y:S01]  /*0cd0*/  VIADD R8, R8, 0x200 ;  /* 0x0000020008087836 */ /* 0x000fe20000000000 */
[----:B--2---:R-:W-:-:S04]  /*0ce0*/  FSETP.GT.AND P0, PT, R10, RZ, PT ;  /* 0x000000ff0a00720b */ /* 0x004fc80003f04000 */
[----:B------:R-:W-:Y:S02]  /*0cf0*/  SEL R9, RZ, 0x1, !P0 ;  /* 0x00000001ff097807 */ /* 0x000fe40004000000 */
[----:B------:R-:W-:Y:S02]  /*0d00*/  ISETP.NE.AND P0, PT, R7, RZ, PT ;  /* 0x000000ff0700720c */ /* 0x000fe40003f05270 */
[----:B------:R-:W-:-:S05]  /*0d10*/  IADD3 R6, P1, PT, R6, R9, RZ ;  /* 0x0000000906067210 */ /* 0x000fca0007f3e0ff */
[----:B------:R-:W-:-:S06]  /*0d20*/  IMAD.X R5, RZ, RZ, R5, P1 ;  /* 0x000000ffff057224 */ /* 0x000fcc00008e0605 */
[----:B------:R-:W-:Y:S05]  /*0d30*/  @P0 BRA `(.L_x_43) ;  /* 0xfffffffc00d80947 */ /* 0x000fea000383ffff */
.L_x_35:
[----:B------:R-:W-:Y:S05]  /*0d40*/  BSYNC.RECONVERGENT B1 ;  /* 0x0000000000017941 */ /* 0x000fea0003800200 */
.L_x_34:
[----:B------:R-:W-:-:S13]  /*0d50*/  ISETP.GE.AND P0, PT, R28, 0x200, PT ;  /* 0x000002001c00780c */ /* 0x000fda0003f06270 */
[----:B------:R-:W-:Y:S05]  /*0d60*/  @!P0 BRA `(.L_x_44) ;  /* 0x00000004002c8947 */ /* 0x000fea0003800000 */
[----:B------:R-:W0:Y:S01]  /*0d70*/  S2R R10, SR_LANEID ;  /* 0x00000000000a7919 */ /* 0x000e220000000000 */
[----:B------:R-:W1:Y:S04]  /*0d80*/  SHFL.DOWN PT, R2, R6, 0x1, 0x1f ;  /* 0x08201f0006027f89 */ /* 0x000e6800000e0000 */
        /* <DEDUP_REMOVED lines=20> */
[C---:B------:R-:W-:Y:S01]  /*0ed0*/  ISETP.GT.AND P0, PT, R10.reuse, 0x17, PT ;  /* 0x000000170a00780c */ /* 0x040fe20003f04270 */
[----:B------:R-:W-:Y:S01]  /*0ee0*/  IMAD.X R6, R3, 0x1, R8, P1 ;  /* 0x0000000103067824 */ /* 0x000fe200008e0608 */
[----:B------:R-:W-:-:S04]  /*0ef0*/  ISETP.NE.AND P1, PT, R10, RZ, PT ;  /* 0x000000ff0a00720c */ /* 0x000fc80003f25270 */
[----:B------:R-:W1:Y:S09]  /*0f00*/  SHFL.DOWN PT, R3, R6, 0x8, 0x1f ;  /* 0x09001f0006037f89 */ /* 0x000e7200000e0000 */
[----:B------:R-:W2:Y:S01]  /*0f10*/  @!P1 S2R R7, SR_CgaCtaId ;  /* 0x0000000000079919 */ /* 0x000ea20000008800 */
[----:B0-----:R-:W-:-:S04]  /*0f20*/  SEL R2, R2, RZ, !P0 ;  /* 0x000000ff02027207 */ /* 0x001fc80004000000 */
[----:B------:R-:W-:Y:S02]  /*0f30*/  IADD3 R9, P2, PT, R2, R5, RZ ;  /* 0x0000000502097210 */ /* 0x000fe40007f5e0ff */
[----:B------:R-:W-:Y:S02]  /*0f40*/  @!P1 SHF.R.U32.HI R5, RZ, 0x2, R4 ;  /* 0x00000002ff059819 */ /* 0x000fe40000011604 */
[----:B-1----:R-:W-:Y:S01]  /*0f50*/  SEL R3, R3, RZ, !P0 ;  /* 0x000000ff03037207 */ /* 0x002fe20004000000 */
[----:B------:R-:W0:Y:S01]  /*0f60*/  SHFL.DOWN PT, R2, R9, 0x10, 0x1f ;  /* 0x0a001f0009027f89 */ /* 0x000e2200000e0000 */
[----:B------:R-:W-:Y:S02]  /*0f70*/  ISETP.GT.AND P0, PT, R10, 0xf, PT ;  /* 0x0000000f0a00780c */ /* 0x000fe40003f04270 */
[----:B------:R-:W-:Y:S01]  /*0f80*/  @!P1 LOP3.LUT R5, R5, 0xf8, RZ, 0xc0, !PT ;  /* 0x000000f805059812 */ /* 0x000fe200078ec0ff */
[----:B------:R-:W-:Y:S01]  /*0f90*/  IMAD.X R8, R3, 0x1, R6, P2 ;  /* 0x0000000103087824 */ /* 0x000fe200010e0606 */
[----:B------:R-:W-:-:S04]  /*0fa0*/  @!P1 MOV R6, 0x400 ;  /* 0x0000040000069802 */ /* 0x000fc80000000f00 */
[----:B------:R-:W1:Y:S01]  /*0fb0*/  SHFL.DOWN PT, R3, R8, 0x10, 0x1f ;  /* 0x0a001f0008037f89 */ /* 0x000e6200000e0000 */
[----:B--2---:R-:W-:-:S05]  /*0fc0*/  @!P1 LEA R6, R7, R6, 0x18 ;  /* 0x0000000607069211 */ /* 0x004fca00078ec0ff */
[----:B------:R-:W-:Y:S01]  /*0fd0*/  @!P1 IMAD.IADD R5, R5, 0x1, R6 ;  /* 0x0000000105059824 */ /* 0x000fe200078e0206 */
[----:B0-----:R-:W-:-:S04]  /*0fe0*/  SEL R2, R2, RZ, !P0 ;  /* 0x000000ff02027207 */ /* 0x001fc80004000000 */
[----:B------:R-:W-:Y:S02]  /*0ff0*/  IADD3 R2, P2, PT, R2, R9, RZ ;  /* 0x0000000902027210 */ /* 0x000fe40007f5e0ff */
[----:B-1----:R-:W-:Y:S02]  /*1000*/  SEL R3, R3, RZ, !P0 ;  /* 0x000000ff03037207 */ /* 0x002fe40004000000 */
[----:B------:R-:W-:-:S03]  /*1010*/  ISETP.NE.AND P0, PT, R4, RZ, PT ;  /* 0x000000ff0400720c */ /* 0x000fc60003f05270 */
        /* <DEDUP_REMOVED lines=9> */
[----:B--2---:R-:W1:Y:S04]  /*10b0*/  LDS.128 R4, [UR4+0x30] ;  /* 0x00003004ff047984 */ /* 0x004e680008000c00 */
[----:B------:R-:W2:Y:S04]  /*10c0*/  LDS.128 R20, [UR4+0x40] ;  /* 0x00004004ff147984 */ /* 0x000ea80008000c00 */
[----:B------:R-:W3:Y:S04]  /*10d0*/  LDS.128 R16, [UR4+0x50] ;  /* 0x00005004ff107984 */ /* 0x000ee80008000c00 */
[----:B------:R-:W4:Y:S01]  /*10e0*/  LDS.128 R12, [UR4+0x60] ;  /* 0x00006004ff0c7984 */ /* 0x000f220008000c00 */
[----:B0-----:R-:W-:-:S04]  /*10f0*/  IADD3 R11, P1, P2, R24, R8, R2 ;  /* 0x00000008180b7210 */ /* 0x001fc80007a3e002 */
[----:B------:R-:W-:Y:S02]  /*1100*/  IADD3.X R25, PT, PT, R25, R9, R3, P1, P2 ;  /* 0x0000000919197210 */ /* 0x000fe40000fe4403 */
[----:B-1----:R-:W-:Y:S02]  /*1110*/  IADD3 R3, P1, P2, R4, R11, R26 ;  /* 0x0000000b04037210 */ /* 0x002fe40007a3e01a */
[----:B------:R-:W0:Y:S02]  /*1120*/  LDS.128 R8, [UR4+0x70] ;  /* 0x00007004ff087984 */ /* 0x000e240008000c00 */
[----:B------:R-:W-:Y:S02]  /*1130*/  IADD3.X R5, PT, PT, R5, R25, R27, P1, P2 ;  /* 0x0000001905057210 */ /* 0x000fe40000fe441b */
[----:B------:R-:W1:Y:S01]  /*1140*/  LDS.128 R24, [UR4+0x80] ;  /* 0x00008004ff187984 */ /* 0x000e620008000c00 */
[----:B--2---:R-:W-:-:S04]  /*1150*/  IADD3 R3, P1, P2, R20, R3, R6 ;  /* 0x0000000314037210 */ /* 0x004fc80007a3e006 */
[----:B---3--:R-:W-:Y:S02]  /*1160*/  IADD3 R3, P3, P4, R16, R3, R22 ;  /* 0x0000000310037210 */ /* 0x008fe40007c7e016 */
[----:B------:R-:W-:Y:S02]  /*1170*/  IADD3.X R7, PT, PT, R21, R5, R7, P1, P2 ;  /* 0x0000000515077210 */ /* 0x000fe40000fe4407 */
[----:B----4-:R-:W-:Y:S02]  /*1180*/  IADD3 R3, P1, P2, R12, R3, R18 ;  /* 0x000000030c037210 */ /* 0x010fe40007a3e012 */
[----:B------:R-:W-:-:S04]  /*1190*/  IADD3.X R17, PT, PT, R17, R7, R23, P3, P4 ;  /* 0x0000000711117210 */ /* 0x000fc80001fe8417 */
[----:B------:R-:W-:Y:S02]  /*11a0*/  IADD3.X R13, PT, PT, R13, R17, R19, P1, P2 ;  /* 0x000000110d0d7210 */ /* 0x000fe40000fe4413 */
[----:B0-----:R-:W-:-:S04]  /*11b0*/  IADD3 R3, P3, P4, R8, R3, R14 ;  /* 0x0000000308037210 */ /* 0x001fc80007c7e00e */
[----:B-1----:R-:W-:Y:S02]  /*11c0*/  IADD3 R3, P1, P2, R24, R3, R10 ;  /* 0x0000000318037210 */ /* 0x002fe40007a3e00a */
[----:B------:R-:W-:Y:S02]  /*11d0*/  IADD3.X R9, PT, PT, R9, R13, R15, P3, P4 ;  /* 0x0000000d09097210 */ /* 0x000fe40001fe840f */
[----:B------:R-:W-:Y:S02]  /*11e0*/  IADD3 R2, P3, PT, R3, R26, RZ ;  /* 0x0000001a03027210 */ /* 0x000fe40007f7e0ff */
[----:B------:R-:W-:-:S05]  /*11f0*/  IADD3.X R3, PT, PT, R25, R9, R11, P1, P2 ;  /* 0x0000000919037210 */ /* 0x000fca0000fe440b */
[----:B------:R-:W-:Y:S01]  /*1200*/  IMAD.X R3, R3, 0x1, R27, P3 ;  /* 0x0000000103037824 */ /* 0x000fe200018e061b */
[----:B------:R-:W-:Y:S06]  /*1210*/  BRA `(.L_x_45) ;  /* 0x0000001c00f07947 */ /* 0x000fec0003800000 */
.L_x_44:
[----:B------:R-:W-:-:S04]  /*1220*/  LOP3.LUT R2, R4, 0x3e0, RZ, 0xc0, !PT ;  /* 0x000003e004027812 */ /* 0x000fc800078ec0ff */
[----:B------:R-:W-:Y:S01]  /*1230*/  LOP3.LUT R7, RZ, R2, RZ, 0x33, !PT ;  /* 0x00000002ff077212 */ /* 0x000fe200078e33ff */
[----:B------:R-:W-:Y:S02]  /*1240*/  VIADD R3, R2, 0x20 ;  /* 0x0000002002037836 */ /* 0x000fe40000000000 */
[----:B------:R-:W0:Y:S02]  /*1250*/  S2R R2, SR_LANEID ;  /* 0x0000000000027919 */ /* 0x000e240000000000 */
[----:B------:R-:W-:Y:S01]  /*1260*/  IMAD.IADD R7, R28, 0x1, R7 ;  /* 0x000000011c077824 */ /* 0x000fe200078e0207 */
[----:B------:R-:W-:-:S04]  /*1270*/  ISETP.GT.AND P0, PT, R3, R28, PT ;  /* 0x0000001c0300720c */ /* 0x000fc80003f04270 */
[----:B------:R-:W-:-:S05]  /*1280*/  SEL R7, R7, 0x1f, P0 ;  /* 0x0000001f07077807 */ /* 0x000fca0000000000 */
[----:B------:R-:W1:Y:S04]  /*1290*/  SHFL.DOWN PT, R3, R6, 0x1, R7 ;  /* 0x0820000006037989 */ /* 0x000e6800000e0007 */
[----:B------:R-:W2:Y:S01]  /*12a0*/  SHFL.DOWN PT, R8, R5, 0x1, R7 ;  /* 0x0820000005087989 */ /* 0x000ea200000e0007 */
[C---:B0-----:R-:W-:Y:S01]  /*12b0*/  ISETP.GE.AND P0, PT, R2.reuse, R7, PT ;  /* 0x000000070200720c */ /* 0x041fe20003f06270 */
[C---:B------:R-:W-:Y:S01]  /*12c0*/  VIADD R10, R2.reuse, 0x2 ;  /* 0x00000002020a7836 */ /* 0x040fe20000000000 */
[----:B------:R-:W-:Y:S02]  /*12d0*/  ISETP.NE.AND P2, PT, R2, RZ, PT ;  /* 0x000000ff0200720c */ /* 0x000fe40003f45270 */
[----:B-1----:R-:W-:Y:S02]  /*12e0*/  SEL R3, R3, RZ, !P0 ;  /* 0x000000ff03037207 */ /* 0x002fe40004000000 */
[----:B--2---:R-:W-:-:S02]  /*12f0*/  SEL R8, R8, RZ, !P0 ;  /* 0x000000ff08087207 */ /* 0x004fc40004000000 */
[----:B------:R-:W-:Y:S01]  /*1300*/  IADD3 R12, P0, PT, R6, R3, RZ ;  /* 0x00000003060c7210 */ /* 0x000fe20007f1e0ff */
[----:B------:R-:W-:-:S04]  /*1310*/  VIADD R6, R2, 0x4 ;  /* 0x0000000402067836 */ /* 0x000fc80000000000 */
[----:B------:R-:W-:Y:S01]  /*1320*/  IMAD.X R9, R5, 0x1, R8, P0 ;  /* 0x0000000105097824 */ /* 0x000fe200000e0608 */
[----:B------:R-:W0:Y:S01]  /*1330*/  SHFL.DOWN PT, R3, R12, 0x2, R7 ;  /* 0x084000000c037989 */ /* 0x000e2200000e0007 */
[----:B------:R-:W-:-:S03]  /*1340*/  ISETP.GT.AND P0, PT, R10, R7, PT ;  /* 0x000000070a00720c */ /* 0x000fc60003f04270 */
[----:B------:R-:W1:Y:S01]  /*1350*/  SHFL.DOWN PT, R8, R9, 0x2, R7 ;  /* 0x0840000009087989 */ /* 0x000e6200000e0007 */
[----:B------:R-:W2:Y:S01]  /*1360*/  @!P2 S2R R11, SR_CgaCtaId ;  /* 0x00000000000ba919 */ /* 0x000ea20000008800 */
[----:B0-----:R-:W-:-:S04]  /*1370*/  SEL R3, R3, RZ, !P0 ;  /* 0x000000ff03037207 */ /* 0x001fc80004000000 */
[----:B------:R-:W-:Y:S02]  /*1380*/  IADD3 R14, P1, PT, R3, R12, RZ ;  /* 0x0000000c030e7210 */ /* 0x000fe40007f3e0ff */
[----:B-1----:R-:W-:Y:S02]  /*1390*/  SEL R8, R8, RZ, !P0 ;  /* 0x000000ff08087207 */ /* 0x002fe40004000000 */
[----:B------:R-:W-:Y:S01]  /*13a0*/  ISETP.GT.AND P0, PT, R6, R7, PT ;  /* 0x000000070600720c */ /* 0x000fe20003f04270 */
[----:B------:R-:W0:Y:S01]  /*13b0*/  SHFL.DOWN PT, R3, R14, 0x4, R7 ;  /* 0x088000000e037989 */ /* 0x000e2200000e0007 */
[----:B------:R-:W-:Y:S02]  /*13c0*/  VIADD R6, R2, 0x8 ;  /* 0x0000000802067836 */ /* 0x000fe40000000000 */
[----:B------:R-:W-:Y:S01]  /*13d0*/  IMAD.X R8, R8, 0x1, R9, P1 ;  /* 0x0000000108087824 */ /* 0x000fe200008e0609 */
[----:B------:R-:W-:Y:S01]  /*13e0*/  @!P2 SHF.R.U32.HI R9, RZ, 0x2, R4 ;  /* 0x00000002ff09a819 */ /* 0x000fe20000011604 */
[----:B------:R-:W-:-:S03]  /*13f0*/  VIADD R2, R2, 0x10 ;  /* 0x0000001002027836 */ /* 0x000fc60000000000 */
[----:B------:R-:W1:Y:S01]  /*1400*/  SHFL.DOWN PT, R5, R8, 0x4, R7 ;  /* 0x0880000008057989 */ /* 0x000e6200000e0007 */
[----:B------:R-:W-:Y:S02]  /*1410*/  @!P2 LOP3.LUT R9, R9, 0xf8, RZ, 0xc0, !PT ;  /* 0x000000f80909a812 */ /* 0x000fe400078ec0ff */
[----:B0-----:R-:W-:-:S04]  /*1420*/  SEL R3, R3, RZ, !P0 ;  /* 0x000000ff03037207 */ /* 0x001fc80004000000 */
[----:B------:R-:W-:Y:S02]  /*1430*/  IADD3 R10, P1, PT, R3, R14, RZ ;  /* 0x0000000e030a7210 */ /* 0x000fe40007f3e0ff */
[----:B-1----:R-:W-:-:S03]  /*1440*/  SEL R5, R5, RZ, !P0 ;  /* 0x000000ff05057207 */ /* 0x002fc60004000000 */
[----:B------:R-:W0:Y:S01]  /*1450*/  SHFL.DOWN PT, R3, R10, 0x8, R7 ;  /* 0x090000000a037989 */ /* 0x000e2200000e0007 */
[----:B------:R-:W-:Y:S01]  /*1460*/  ISETP.GT.AND P0, PT, R6, R7, PT ;  /* 0x000000070600720c */ /* 0x000fe20003f04270 */
[----:B------:R-:W-:-:S05]  /*1470*/  IMAD.X R12, R5, 0x1, R8, P1 ;  /* 0x00000001050c7824 */ /* 0x000fca00008e0608 */
[----:B------:R-:W1:Y:S01]  /*1480*/  SHFL.DOWN PT, R5, R12, 0x8, R7 ;  /* 0x090000000c057989 */ /* 0x000e6200000e0007 */
[----:B0-----:R-:W-:-:S04]  /*1490*/  SEL R3, R3, RZ, !P0 ;  /* 0x000000ff03037207 */ /* 0x001fc80004000000 */
[----:B------:R-:W-:Y:S02]  /*14a0*/  IADD3 R6, P1, PT, R3, R10, RZ ;  /* 0x0000000a03067210 */ /* 0x000fe40007f3e0ff */
[----:B-1----:R-:W-:-:S03]  /*14b0*/  SEL R5, R5, RZ, !P0 ;  /* 0x000000ff05057207 */ /* 0x002fc60004000000 */
[----:B------:R-:W0:Y:S01]  /*14c0*/  SHFL.DOWN PT, R3, R6, 0x10, R7 ;  /* 0x0a00000006037989 */ /* 0x000e2200000e0007 */
[----:B------:R-:W-:Y:S02]  /*14d0*/  ISETP.GT.AND P0, PT, R2, R7, PT ;  /* 0x000000070200720c */ /* 0x000fe40003f04270 */
[----:B------:R-:W-:Y:S01]  /*14e0*/  @!P2 MOV R2, 0x400 ;  /* 0x000004000002a802 */ /* 0x000fe20000000f00 */
[----:B------:R-:W-:-:S03]  /*14f0*/  IMAD.X R8, R5, 0x1, R12, P1 ;  /* 0x0000000105087824 */ /* 0x000fc600008e060c */
[----:B--2---:R-:W-:Y:S02]  /*1500*/  @!P2 LEA R10, R11, R2, 0x18 ;  /* 0x000000020b0aa211 */ /* 0x004fe400078ec0ff */
[----:B------:R-:W1:Y:S03]  /*1510*/  SHFL.DOWN PT, R5, R8, 0x10, R7 ;  /* 0x0a00000008057989 */ /* 0x000e6600000e0007 */
        /* <DEDUP_REMOVED lines=14> */
[C---:B------:R-:W-:Y:S02]  /*1600*/  ISETP.GT.AND P5, PT, R28.reuse, 0x180, PT ;  /* 0x000001801c00780c */ /* 0x040fe40003fa4270 */
[----:B------:R-:W-:Y:S01]  /*1610*/  ISETP.GT.AND P6, PT, R28, 0x1a0, PT ;  /* 0x000001a01c00780c */ /* 0x000fe20003fc4270 */
[----:B0-----:R-:W-:-:S09]  /*1620*/  ULEA UR4, UR5, UR4, 0x18 ;  /* 0x0000000405047291 */ /* 0x001fd2000f8ec0ff */
[----:B------:R-:W0:Y:S04]  /*1630*/  LDS.64 R12, [UR4+0x18] ;  /* 0x00001804ff0c7984 */ /* 0x000e280008000a00 */
[----:B------:R-:W2:Y:S04]  /*1640*/  LDS.128 R16, [UR4+0x20] ;  /* 0x00002004ff107984 */ /* 0x000ea80008000c00 */
[----:B------:R-:W3:Y:S04]  /*1650*/  LDS.128 R4, [UR4+0x30] ;  /* 0x00003004ff047984 */ /* 0x000ee80008000c00 */
[----:B-1----:R-:W1:Y:S04]  /*1660*/  LDS.128 R8, [UR4+0x40] ;  /* 0x00004004ff087984 */ /* 0x002e680008000c00 */
[----:B------:R-:W-:Y:S01]  /*1670*/  LDS.128 R24, [UR4+0x80] ;  /* 0x00008004ff187984 */ /* 0x000fe20008000c00 */
[----:B0-----:R-:W-:-:S02]  /*1680*/  SEL R22, R12, RZ, P1 ;  /* 0x000000ff0c167207 */ /* 0x001fc40000800000 */
[----:B------:R-:W-:Y:S02]  /*1690*/  SEL R23, R13, RZ, P1 ;  /* 0x000000ff0d177207 */ /* 0x000fe40000800000 */
[----:B--2---:R-:W-:Y:S01]  /*16a0*/  SEL R21, R16, RZ, P2 ;  /* 0x000000ff10157207 */ /* 0x004fe20001000000 */
[----:B------:R-:W0:Y:S01]  /*16b0*/  LDS.128 R12, [UR4+0x50] ;  /* 0x00005004ff0c7984 */ /* 0x000e220008000c00 */
[----:B------:R-:W-:Y:S02]  /*16c0*/  ISETP.GT.AND P1, PT, R28, 0x60, PT ;  /* 0x000000601c00780c */ /* 0x000fe40003f24270 */
[----:B------:R-:W-:Y:S02]  /*16d0*/  SEL R20, R17, RZ, P2 ;  /* 0x000000ff11147207 */ /* 0x000fe40001000000 */
[----:B------:R-:W-:Y:S02]  /*16e0*/  IADD3 R16, P2, P4, R21, R22, R2 ;  /* 0x0000001615107210 */ /* 0x000fe40007c5e002 */
[----:B------:R-:W-:-:S02]  /*16f0*/  SEL R17, R18, RZ, P1 ;  /* 0x000000ff12117207 */ /* 0x000fc40000800000 */
[----:B---3--:R-:W-:Y:S02]  /*1700*/  SEL R4, R4, RZ, P3 ;  /* 0x000000ff04047207 */ /* 0x008fe40001800000 */
[----:B------:R-:W-:Y:S02]  /*1710*/  IADD3.X R20, PT, PT, R20, R23, R3, P2, P4 ;  /* 0x0000001714147210 */ /* 0x000fe400017e8403 */
[----:B------:R-:W-:Y:S02]  /*1720*/  SEL R3, R5, RZ, P3 ;  /* 0x000000ff05037207 */ /* 0x000fe40001800000 */
[----:B------:R-:W-:Y:S02]  /*1730*/  SEL R2, R19, RZ, P1 ;  /* 0x000000ff13027207 */ /* 0x000fe40000800000 */
[----:B------:R-:W-:Y:S02]  /*1740*/  IADD3 R4, P3, P4, R4, R16, R17 ;  /* 0x0000001004047210 */ /* 0x000fe40007c7e011 */
[----:B------:R-:W2:Y:S01]  /*1750*/  LDS.128 R16, [UR4+0x60] ;  /* 0x00006004ff107984 */ /* 0x000ea20008000c00 */
[----:B------:R-:W-:-:S02]  /*1760*/  ISETP.GT.AND P1, PT, R28, 0xa0, PT ;  /* 0x000000a01c00780c */ /* 0x000fc40003f24270 */
[----:B------:R-:W-:Y:S02]  /*1770*/  IADD3.X R3, PT, PT, R3, R20, R2, P3, P4 ;  /* 0x0000001403037210 */ /* 0x000fe40001fe8402 */
[----:B------:R-:W3:Y:S01]  /*1780*/  LDS.128 R20, [UR4+0x70] ;  /* 0x00007004ff147984 */ /* 0x000ee20008000c00 */
[----:B------:R-:W-:Y:S02]  /*1790*/  ISETP.GT.AND P2, PT, R28, 0xc0, PT ;  /* 0x000000c01c00780c */ /* 0x000fe40003f44270 */
[----:B------:R-:W-:Y:S02]  /*17a0*/  SEL R5, R6, RZ, P1 ;  /* 0x000000ff06057207 */ /* 0x000fe40000800000 */
[----:B-1----:R-:W-:Y:S02]  /*17b0*/  SEL R2, R8, RZ, P2 ;  /* 0x000000ff08027207 */ /* 0x002fe40001000000 */
[----:B------:R-:W-:Y:S02]  /*17c0*/  SEL R7, R7, RZ, P1 ;  /* 0x000000ff07077207 */ /* 0x000fe40000800000 */
[----:B------:R-:W-:-:S02]  /*17d0*/  ISETP.GT.AND P1, PT, R28, 0xe0, PT ;  /* 0x000000e01c00780c */ /* 0x000fc40003f24270 */
[----:B------:R-:W-:Y:S02]  /*17e0*/  IADD3 R2, P3, P4, R2, R4, R5 ;  /* 0x0000000402027210 */ /* 0x000fe40007c7e005 */
[----:B------:R-:W-:Y:S02]  /*17f0*/  SEL R6, R9, RZ, P2 ;  /* 0x000000ff09067207 */ /* 0x000fe40001000000 */
[----:B------:R-:W-:Y:S02]  /*1800*/  ISETP.GT.AND P2, PT, R28, 0x100, PT ;  /* 0x000001001c00780c */ /* 0x000fe40003f44270 */
[----:B------:R-:W-:Y:S02]  /*1810*/  SEL R4, R10, RZ, P1 ;  /* 0x000000ff0a047207 */ /* 0x000fe40000800000 */
[----:B------:R-:W-:Y:S02]  /*1820*/  SEL R10, R11, RZ, P1 ;  /* 0x000000ff0b0a7207 */ /* 0x000fe40000800000 */
[----:B------:R-:W-:-:S02]  /*1830*/  ISETP.GT.AND P1, PT, R28, 0x120, PT ;  /* 0x000001201c00780c */ /* 0x000fc40003f24270 */
[----:B------:R-:W-:Y:S02]  /*1840*/  IADD3.X R6, PT, PT, R6, R3, R7, P3, P4 ;  /* 0x0000000306067210 */ /* 0x000fe40001fe8407 */
[----:B0-----:R-:W-:Y:S02]  /*1850*/  SEL R3, R12, RZ, P2 ;  /* 0x000000ff0c037207 */ /* 0x001fe40001000000 */
[----:B------:R-:W-:Y:S02]  /*1860*/  SEL R7, R13, RZ, P2 ;  /* 0x000000ff0d077207 */ /* 0x000fe40001000000 */
[----:B------:R-:W-:Y:S02]  /*1870*/  ISETP.GT.AND P2, PT, R28, 0x140, PT ;  /* 0x000001401c00780c */ /* 0x000fe40003f44270 */
[----:B------:R-:W-:Y:S02]  /*1880*/  SEL R5, R14, RZ, P1 ;  /* 0x000000ff0e057207 */ /* 0x000fe40000800000 */
[----:B------:R-:W-:-:S02]  /*1890*/  SEL R15, R15, RZ, P1 ;  /* 0x000000ff0f0f7207 */ /* 0x000fc40000800000 */
[----:B------:R-:W-:Y:S02]  /*18a0*/  ISETP.GT.AND P1, PT, R28, 0x160, PT ;  /* 0x000001601c00780c */ /* 0x000fe40003f24270 */
[----:B------:R-:W-:Y:S02]  /*18b0*/  IADD3 R4, P3, P4, R3, R2, R4 ;  /* 0x0000000203047210 */ /* 0x000fe40007c7e004 */
[----:B--2---:R-:W-:Y:S02]  /*18c0*/  SEL R2, R16, RZ, P2 ;  /* 0x000000ff10027207 */ /* 0x004fe40001000000 */
[----:B------:R-:W-:Y:S02]  /*18d0*/  SEL R3, R18, RZ, P1 ;  /* 0x000000ff12037207 */ /* 0x000fe40000800000 */
[----:B------:R-:W-:Y:S02]  /*18e0*/  IADD3.X R7, PT, PT, R7, R6, R10, P3, P4 ;  /* 0x0000000607077210 */ /* 0x000fe40001fe840a */
[----:B------:R-:W-:-:S02]  /*18f0*/  SEL R18, R19, RZ, P1 ;  /* 0x000000ff13127207 */ /* 0x000fc40000800000 */
[----:B------:R-:W-:Y:S02]  /*1900*/  SEL R6, R17, RZ, P2 ;  /* 0x000000ff11067207 */ /* 0x000fe40001000000 */
[----:B------:R-:W-:Y:S02]  /*1910*/  IADD3 R2, P1, P3, R2, R4, R5 ;  /* 0x0000000402027210 */ /* 0x000fe40007b3e005 */
[----:B---3--:R-:W-:Y:S02]  /*1920*/  SEL R4, R20, RZ, P5 ;  /* 0x000000ff14047207 */ /* 0x008fe40002800000 */
[----:B------:R-:W-:Y:S02]  /*1930*/  ISETP.GT.AND P2, PT, R28, 0x1c0, PT ;  /* 0x000001c01c00780c */ /* 0x000fe40003f44270 */
[----:B------:R-:W-:Y:S02]  /*1940*/  IADD3.X R6, PT, PT, R6, R7, R15, P1, P3 ;  /* 0x0000000706067210 */ /* 0x000fe40000fe640f */
[----:B------:R-:W-:-:S02]  /*1950*/  IADD3 R4, P3, P4, R4, R2, R3 ;  /* 0x0000000204047210 */ /* 0x000fc40007c7e003 */
[----:B------:R-:W-:Y:S02]  /*1960*/  SEL R2, R22, RZ, P6 ;  /* 0x000000ff16027207 */ /* 0x000fe40003000000 */
[----:B------:R-:W-:Y:S02]  /*1970*/  SEL R3, R24, RZ, P2 ;  /* 0x000000ff18037207 */ /* 0x000fe40001000000 */
[----:B------:R-:W-:Y:S02]  /*1980*/  ISETP.GT.AND P1, PT, R28, 0x1e0, PT ;  /* 0x000001e01c00780c */ /* 0x000fe40003f24270 */
[----:B------:R-:W-:Y:S02]  /*1990*/  SEL R5, R21, RZ, P5 ;  /* 0x000000ff15057207 */ /* 0x000fe40002800000 */
[----:B------:R-:W-:Y:S02]  /*19a0*/  SEL R23, R23, RZ, P6 ;  /* 0x000000ff17177207 */ /* 0x000fe40003000000 */
[----:B------:R-:W-:-:S02]  /*19b0*/  IADD3 R3, P5, P6, R3, R4, R2 ;  /* 0x0000000403037210 */ /* 0x000fc40007ebe002 */
[----:B------:R-:W-:Y:S02]  /*19c0*/  SEL R2, R26, RZ, P1 ;  /* 0x000000ff1a027207 */ /* 0x000fe40000800000 */
[----:B------:R-:W-:Y:S02]  /*19d0*/  IADD3.X R5, PT, PT, R5, R6, R18, P3, P4 ;  /* 0x0000000605057210 */ /* 0x000fe40001fe8412 */
[----:B------:R-:W-:Y:S02]  /*19e0*/  SEL R4, R25, RZ, P2 ;  /* 0x000000ff19047207 */ /* 0x000fe40001000000 */
[----:B------:R-:W-:Y:S02]  /*19f0*/  IADD3 R2, P2, PT, R2, R3, RZ ;  /* 0x0000000302027210 */ /* 0x000fe40007f5e0ff */
[----:B------:R-:W-:Y:S02]  /*1a00*/  SEL R3, R27, RZ, P1 ;  /* 0x000000ff1b037207 */ /* 0x000fe40000800000 */
[----:B------:R-:W-:-:S05]  /*1a10*/  IADD3.X R4, PT, PT, R4, R5, R23, P5, P6 ;  /* 0x0000000504047210 */ /* 0x000fca0002fec417 */
[----:B------:R-:W-:Y:S01]  /*1a20*/  IMAD.X R3, R3, 0x1, R4, P2 ;  /* 0x0000000103037824 */ /* 0x000fe200010e0604 */
[----:B------:R-:W-:Y:S06]  /*1a30*/  BRA `(.L_x_45) ;  /* 0x0000001400e87947 */ /* 0x000fec0003800000 */
.L_x_31:
[----:B------:R-:W0:Y:S01]  /*1a40*/  S2R R12, SR_TID.X ;  /* 0x00000000000c7919 */ /* 0x000e220000002100 */
[----:B------:R-:W1:Y:S01]  /*1a50*/  LDC.64 R4, c[0x0][0x380] ;  /* 0x0000e000ff047b82 */ /* 0x000e620000000a00 */
[----:B0-----:R-:W-:-:S04]  /*1a60*/  IMAD.IADD R13, R9, 0x1, R12 ;  /* 0x00000001090d7824 */ /* 0x001fc800078e020c */
[----:B-1----:R-:W-:-:S05]  /*1a70*/  IMAD.WIDE.U32 R4, R13, 0x4, R4 ;  /* 0x000000040d047825 */ /* 0x002fca00078e0004 */
[----:B------:R-:W2:Y:S04]  /*1a80*/  LDG.E R19, desc[UR8][R4.64] ;  /* 0x0000000804137981 */ /* 0x000ea8000c1e1900 */
[----:B------:R-:W3:Y:S04]  /*1a90*/  LDG.E R6, desc[UR8][R4.64+0x800] ;  /* 0x0008000804067981 */ /* 0x000ee8000c1e1900 */
[----:B------:R-:W4:Y:S04]  /*1aa0*/  LDG.E R10, desc[UR8][R4.64+0x1000] ;  /* 0x00100008040a7981 */ /* 0x000f28000c1e1900 */
[----:B------:R-:W5:Y:S04]  /*1ab0*/  LDG.E R13, desc[UR8][R4.64+0x1800] ;  /* 0x00180008040d7981 */ /* 0x000f68000c1e1900 */
[----:B------:R-:W5:Y:S04]  /*1ac0*/  LDG.E R14, desc[UR8][R4.64+0x2000] ;  /* 0x00200008040e7981 */ /* 0x000f68000c1e1900 */
[----:B------:R-:W5:Y:S04]  /*1ad0*/  LDG.E R15, desc[UR8][R4.64+0x2800] ;  /* 0x00280008040f7981 */ /* 0x000f68000c1e1900 */
[----:B------:R0:W5:Y:S01]  /*1ae0*/  LDG.E R17, desc[UR8][R4.64+0x3000] ;  /* 0x0030000804117981 */ /* 0x000162000c1e1900 */
[----:B--2---:R-:W-:-:S02]  /*1af0*/  FSETP.GT.AND P0, PT, R19, RZ, PT ;  /* 0x000000ff1300720b */ /* 0x004fc40003f04000 */
[----:B---3--:R-:W-:Y:S02]  /*1b00*/  FSETP.GT.AND P1, PT, R6, RZ, PT ;  /* 0x000000ff0600720b */ /* 0x008fe40003f24000 */
[----:B----4-:R-:W-:Y:S02]  /*1b10*/  FSETP.GT.AND P2, PT, R10, RZ, PT ;  /* 0x000000ff0a00720b */ /* 0x010fe40003f44000 */
[----:B------:R-:W-:Y:S02]  /*1b20*/  SEL R10, RZ, 0x1, !P0 ;  /* 0x00000001ff0a7807 */ /* 0x000fe40004000000 */
[----:B------:R-:W-:Y:S02]  /*1b30*/  SEL R19, RZ, 0x1, !P1 ;  /* 0x00000001ff137807 */ /* 0x000fe40004800000 */
[----:B------:R-:W-:Y:S02]  /*1b40*/  SEL R6, RZ, 0x1, !P2 ;  /* 0x00000001ff067807 */ /* 0x000fe40005000000 */
[----:B-----5:R-:W-:-:S02]  /*1b50*/  FSETP.GT.AND P0, PT, R13, RZ, PT ;  /* 0x000000ff0d00720b */ /* 0x020fc40003f04000 */
[----:B------:R-:W-:Y:S02]  /*1b60*/  IADD3 R6, P1, P2, R6, R19, R10 ;  /* 0x0000001306067210 */ /* 0x000fe40007a3e00a */
[----:B------:R-:W-:Y:S02]  /*1b70*/  SEL R10, RZ, 0x1, !P0 ;  /* 0x00000001ff0a7807 */ /* 0x000fe40004000000 */
[----:B------:R-:W-:Y:S02]  /*1b80*/  ISETP.GE.U32.AND P0, PT, R18, R11, PT ;  /* 0x0000000b1200720c */ /* 0x000fe40003f06070 */
[----:B------:R-:W-:Y:S02]  /*1b90*/  FSETP.GT.AND P3, PT, R14, RZ, PT ;  /* 0x000000ff0e00720b */ /* 0x000fe40003f64000 */
[----:B------:R-:W-:Y:S02]  /*1ba0*/  ISETP.GE.U32.AND.EX P0, PT, R7, R8, PT, P0 ;  /* 0x000000080700720c */ /* 0x000fe40003f06100 */
[----:B0-----:R-:W-:-:S02]  /*1bb0*/  SEL R5, RZ, 0x1, !P3 ;  /* 0x00000001ff057807 */ /* 0x001fc40005800000 */
[----:B------:R-:W-:Y:S02]  /*1bc0*/  FSETP.GT.AND P5, PT, R15, RZ, PT ;  /* 0x000000ff0f00720b */ /* 0x000fe40003fa4000 */
[----:B------:R-:W-:Y:S02]  /*1bd0*/  FSETP.GT.AND P6, PT, R17, RZ, PT ;  /* 0x000000ff1100720b */ /* 0x000fe40003fc4000 */
[----:B------:R-:W-:Y:S02]  /*1be0*/  IADD3 R6, P3, P4, R5, R6, R10 ;  /* 0x0000000605067210 */ /* 0x000fe40007c7e00a */
[----:B------:R-:W-:Y:S02]  /*1bf0*/  SEL R4, RZ, 0x1, !P5 ;  /* 0x00000001ff047807 */ /* 0x000fe40006800000 */
[----:B------:R-:W-:Y:S02]  /*1c00*/  SEL R5, RZ, 0x1, !P6 ;  /* 0x00000001ff057807 */ /* 0x000fe40007000000 */
[----:B------:R-:W-:-:S02]  /*1c10*/  IADD3.X R10, PT, PT, RZ, RZ, RZ, P1, P2 ;  /* 0x000000ffff0a7210 */ /* 0x000fc40000fe44ff */
[----:B------:R-:W-:Y:S02]  /*1c20*/  IADD3 R6, P1, P2, R5, R6, R4 ;  /* 0x0000000605067210 */ /* 0x000fe40007a3e004 */
[----:B------:R-:W-:-:S04]  /*1c30*/  IADD3.X R10, PT, PT, RZ, R10, RZ, P3, P4 ;  /* 0x0000000aff0a7210 */ /* 0x000fc80001fe84ff */
[----:B------:R-:W-:Y:S01]  /*1c40*/  IADD3.X R10, PT, PT, RZ, R10, RZ, P1, P2 ;  /* 0x0000000aff0a7210 */ /* 0x000fe20000fe44ff */
[----:B------:R-:W-:Y:S06]  /*1c50*/  @!P0 BRA `(.L_x_46) ;  /* 0x0000001000348947 */ /* 0x000fec0003800000 */
[----:B------:R-:W0:Y:S01]  /*1c60*/  LDCU.64 UR6, c[0x0][0x380] ;  /* 0x00007000ff0677ac */ /* 0x000e220008000a00 */
[----:B------:R-:W-:Y:S01]  /*1c70*/  IADD3 R7, P0, PT, R11, R9, RZ ;  /* 0x000000090b077210 */ /* 0x000fe20007f1e0ff */
[----:B------:R-:W-:Y:S01]  /*1c80*/  IMAD.MOV.U32 R20, RZ, RZ, R11 ;  /* 0x000000ffff147224 */ /* 0x000fe200078e000b */
[----:B------:R-:W-:Y:S01]  /*1c90*/  IADD3 R14, P2, PT, R2, -0xe00, RZ ;  /* 0xfffff200020e7810 */ /* 0x000fe20007f5e0ff */
[----:B------:R-:W-:Y:S01]  /*1ca0*/  UMOV UR4, URZ ;  /* 0x000000ff00047c82 */ /* 0x000fe20008000000 */
[----:B------:R-:W-:Y:S01]  /*1cb0*/  LOP3.LUT R4, RZ, R12, RZ, 0x33, !PT ;  /* 0x0000000cff047212 */ /* 0x000fe200078e33ff */
[----:B------:R-:W-:Y:S01]  /*1cc0*/  IMAD.X R8, RZ, RZ, R8, P0 ;  /* 0x000000ffff087224 */ /* 0x000fe200000e0608 */
[----:B------:R-:W-:Y:S02]  /*1cd0*/  ISETP.GT.U32.AND P0, PT, R7, R14, PT ;  /* 0x0000000e0700720c */ /* 0x000fe40003f04070 */
[----:B------:R-:W-:Y:S02]  /*1ce0*/  IADD3.X R15, PT, PT, R3, -0x1, RZ, P2, !PT ;  /* 0xffffffff030f7810 */ /* 0x000fe400017fe4ff */
[----:B------:R-:W-:-:S02]  /*1cf0*/  IADD3 R12, P1, PT, R12, R7, RZ ;  /* 0x000000070c0c7210 */ /* 0x000fc40007f3e0ff */
[----:B------:R-:W-:Y:S02]  /*1d00*/  ISETP.GT.U32.AND.EX P0, PT, R8, R15, PT, P0 ;  /* 0x0000000f0800720c */ /* 0x000fe40003f04100 */
[----:B------:R-:W-:Y:S01]  /*1d10*/  IADD3 R4, PT, PT, -R11, R2, R4 ;  /* 0x000000020b047210 */ /* 0x000fe20007ffe104 */
[--C-:B------:R-:W-:Y:S01]  /*1d20*/  IMAD.X R5, RZ, RZ, R8.reuse, P1 ;  /* 0x000000ffff057224 */ /* 0x100fe200008e0608 */
[----:B0-----:R-:W-:Y:S01]  /*1d30*/  LEA R13, P2, R12, UR6, 0x2 ;  /* 0x000000060c0d7c11 */ /* 0x001fe2000f8410ff */
[----:B------:R-:W-:Y:S02]  /*1d40*/  IMAD.MOV.U32 R11, RZ, RZ, R7 ;  /* 0x000000ffff0b7224 */ /* 0x000fe400078e0007 */
[----:B------:R-:W-:Y:S01]  /*1d50*/  IMAD.IADD R9, R4, 0x1, -R9 ;  /* 0x0000000104097824 */ /* 0x000fe200078e0a09 */
[----:B------:R-:W-:Y:S02]  /*1d60*/  IADD3 R13, P1, PT, R13, 0x4000, RZ ;  /* 0x000040000d0d7810 */ /* 0x000fe40007f3e0ff */
[----:B------:R-:W-:Y:S01]  /*1d70*/  LEA.HI.X R18, R12, UR7, R5, 0x2, P2 ;  /* 0x000000070c127c11 */ /* 0x000fe200090f1405 */
[----:B------:R-:W-:-:S04]  /*1d80*/  IMAD.MOV.U32 R12, RZ, RZ, R8 ;  /* 0x000000ffff0c7224 */ /* 0x000fc800078e0008 */
[----:B------:R-:W-:Y:S01]  /*1d90*/  IMAD.X R18, RZ, RZ, R18, P1 ;  /* 0x000000ffff127224 */ /* 0x000fe200008e0612 */
[----:B------:R-:W-:Y:S06]  /*1da0*/  @P0 BRA `(.L_x_47) ;  /* 0x0000000000e80947 */ /* 0x000fec0003800000 */
[----:B------:R-:W0:Y:S01]  /*1db0*/  LDC R16, c[0x0][0x3c8] ;  /* 0x0000f200ff107b82 */ /* 0x000e220000000800 */
[----:B------:R-:W1:Y:S07]  /*1dc0*/  LDCU.64 UR6, c[0x0][0x380] ;  /* 0x00007000ff0677ac */ /* 0x000e6e0008000a00 */
[----:B------:R-:W2:Y:S02]  /*1dd0*/  LDC.64 R2, c[0x0][0x3c0] ;  /* 0x0000f000ff027b82 */ /* 0x000ea40000000a00 */
.L_x_48:
[----:B------:R-:W3:Y:S02]  /*1de0*/  S2R R4, SR_TID.X ;  /* 0x0000000000047919 */ /* 0x000ee40000002100 */
[----:B---3--:R-:W-:-:S05]  /*1df0*/  IADD3 R5, P0, PT, R4, R7, RZ ;  /* 0x0000000704057210 */ /* 0x008fca0007f1e0ff */
[----:B------:R-:W-:Y:S01]  /*1e00*/  IMAD.X R20, RZ, RZ, R8, P0 ;  /* 0x000000ffff147224 */ /* 0x000fe200000e0608 */
[----:B-1----:R-:W-:-:S04]  /*1e10*/  LEA R4, P0, R5, UR6, 0x2 ;  /* 0x0000000605047c11 */ /* 0x002fc8000f8010ff */
[----:B------:R-:W-:-:S05]  /*1e20*/  LEA.HI.X R5, R5, UR7, R20, 0x2, P0 ;  /* 0x0000000705057c11 */ /* 0x000fca00080f1414 */
[----:B------:R-:W3:Y:S04]  /*1e30*/  LDG.E R24, desc[UR8][R4.64] ;  /* 0x0000000804187981 */ /* 0x000ee8000c1e1900 */
[----:B------:R-:W4:Y:S04]  /*1e40*/  LDG.E R20, desc[UR8][R4.64+0x800] ;  /* 0x0008000804147981 */ /* 0x000f28000c1e1900 */
[----:B------:R-:W5:Y:S04]  /*1e50*/  LDG.E R23, desc[UR8][R4.64+0x1000] ;  /* 0x0010000804177981 */ /* 0x000f68000c1e1900 */
[----:B------:R-:W2:Y:S04]  /*1e60*/  LDG.E R22, desc[UR8][R4.64+0x1800] ;  /* 0x0018000804167981 */ /* 0x000ea8000c1e1900 */
[----:B------:R-:W2:Y:S04]  /*1e70*/  LDG.E R21, desc[UR8][R4.64+0x2000] ;  /* 0x0020000804157981 */ /* 0x000ea8000c1e1900 */
[----:B------:R-:W2:Y:S04]  /*1e80*/  LDG.E R19, desc[UR8][R4.64+0x2800] ;  /* 0x0028000804137981 */ /* 0x000ea8000c1e1900 */
[----:B------:R1:W2:Y:S01]  /*1e90*/  LDG.E R17, desc[UR8][R4.64+0x3000] ;  /* 0x0030000804117981 */ /* 0x0002a2000c1e1900 */
[----:B---3--:R-:W-:-:S02]  /*1ea0*/  FSETP.GT.AND P0, PT, R24, RZ, PT ;  /* 0x000000ff1800720b */ /* 0x008fc40003f04000 */
[----:B----4-:R-:W-:Y:S01]  /*1eb0*/  FSETP.GT.AND P2, PT, R20, RZ, PT ;  /* 0x000000ff1400720b */ /* 0x010fe20003f44000 */
[----:B0-----:R-:W-:Y:S01]  /*1ec0*/  IMAD R20, R16, 0xe00, RZ ;  /* 0x00000e0010147824 */ /* 0x001fe200078e02ff */
[----:B------:R-:W-:Y:S02]  /*1ed0*/  SEL R24, RZ, 0x1, !P0 ;  /* 0x00000001ff187807 */ /* 0x000fe40004000000 */
[----:B-----5:R-:W-:Y:S02]  /*1ee0*/  FSETP.GT.AND P1, PT, R23, RZ, PT ;  /* 0x000000ff1700720b */ /* 0x020fe40003f24000 */
[----:B------:R-:W-:Y:S02]  /*1ef0*/  SEL R25, RZ, 0x1, !P2 ;  /* 0x00000001ff197807 */ /* 0x000fe40005000000 */
[----:B--2---:R-:W-:Y:S02]  /*1f00*/  FSETP.GT.AND P6, PT, R22, RZ, PT ;  /* 0x000000ff1600720b */ /* 0x004fe40003fc4000 */
[----:B------:R-:W-:-:S02]  /*1f10*/  IADD3 R6, P3, P4, R25, R6, R24 ;  /* 0x0000000619067210 */ /* 0x000fc40007c7e018 */
[----:B------:R-:W-:Y:S02]  /*1f20*/  FSETP.GT.AND P2, PT, R21, RZ, PT ;  /* 0x000000ff1500720b */ /* 0x000fe40003f44000 */
[----:B-1----:R-:W-:Y:S02]  /*1f30*/  SEL R4, RZ, 0x1, !P1 ;  /* 0x00000001ff047807 */ /* 0x002fe40004800000 */
[----:B------:R-:W-:Y:S02]  /*1f40*/  SEL R5, RZ, 0x1, !P6 ;  /* 0x00000001ff057807 */ /* 0x000fe40007000000 */
[----:B------:R-:W-:Y:S02]  /*1f50*/  IADD3 R23, P5, PT, -R7, R2, RZ ;  /* 0x0000000207177210 */ /* 0x000fe40007fbe1ff */
[----:B------:R-:W-:Y:S02]  /*1f60*/  FSETP.GT.AND P6, PT, R19, RZ, PT ;  /* 0x000000ff1300720b */ /* 0x000fe40003fc4000 */
[----:B------:R-:W-:-:S02]  /*1f70*/  SEL R19, RZ, 0x1, !P2 ;  /* 0x00000001ff137807 */ /* 0x000fc40005000000 */
[----:B------:R-:W-:Y:S01]  /*1f80*/  IADD3 R6, P1, P2, R5, R6, R4 ;  /* 0x0000000605067210 */ /* 0x000fe20007a3e004 */
[----:B------:R-:W-:Y:S01]  /*1f90*/  IMAD.X R4, R3, 0x1, ~R8, P5 ;  /* 0x0000000103047824 */ /* 0x000fe200028e0e08 */
[----:B------:R-:W-:Y:S02]  /*1fa0*/  SEL R5, RZ, 0x1, !P6 ;  /* 0x00000001ff057807 */ /* 0x000fe40007000000 */
[----:B------:R-:W-:Y:S02]  /*1fb0*/  FSETP.GT.AND P6, PT, R17, RZ, PT ;  /* 0x000000ff1100720b */ /* 0x000fe40003fc4000 */
[----:B------:R-:W-:Y:S02]  /*1fc0*/  ISETP.GE.U32.AND P0, PT, R23, R20, PT ;  /* 0x000000141700720c */ /* 0x000fe40003f06070 */
[----:B------:R-:W-:Y:S02]  /*1fd0*/  SHF.R.S32.HI R17, RZ, 0x1f, R20 ;  /* 0x0000001fff117819 */ /* 0x000fe40000011414 */
[----:B------:R-:W-:-:S02]  /*1fe0*/  IADD3.X R10, PT, PT, RZ, R10, RZ, P3, P4 ;  /* 0x0000000aff0a7210 */ /* 0x000fc40001fe84ff */
[----:B------:R-:W-:Y:S02]  /*1ff0*/  ISETP.GE.U32.AND.EX P0, PT, R4, R17, PT, P0 ;  /* 0x000000110400720c */ /* 0x000fe40003f06100 */
[----:B------:R-:W-:Y:S02]  /*2000*/  IADD3 R6, P4, P3, R5, R6, R19 ;  /* 0x0000000605067210 */ /* 0x000fe40007b9e013 */
[----:B------:R-:W-:Y:S02]  /*2010*/  SEL R5, RZ, 0x1, !P6 ;  /* 0x00000001ff057807 */ /* 0x000fe40007000000 */
[----:B------:R-:W-:Y:S02]  /*2020*/  IADD3.X R10, PT, PT, RZ, R10, RZ, P1, P2 ;  /* 0x0000000aff0a7210 */ /* 0x000fe40000fe44ff */
[----:B------:R-:W-:Y:S02]  /*2030*/  IADD3 R6, P1, PT, R6, R5, RZ ;  /* 0x0000000506067210 */ /* 0x000fe40007f3e0ff */
[----:B------:R-:W-:-:S02]  /*2040*/  IADD3 R11, P2, PT, R20, R11, RZ ;  /* 0x0000000b140b7210 */ /* 0x000fc40007f5e0ff */
[----:B------:R-:W-:-:S03]  /*2050*/  IADD3.X R10, PT, PT, RZ, R10, RZ, P4, P3 ;  /* 0x0000000aff0a7210 */ /* 0x000fc600027e64ff */
[----:B------:R-:W-:Y:S02]  /*2060*/  IMAD.X R12, R17, 0x1, R12, P2 ;  /* 0x00000001110c7824 */ /* 0x000fe400010e060c */
[----:B------:R-:W-:Y:S01]  /*2070*/  IMAD.X R10, RZ, RZ, R10, P1 ;  /* 0x000000ffff0a7224 */ /* 0x000fe200008e060a */
[----:B------:R-:W-:Y:S06]  /*2080*/  @!P0 BRA `(.L_x_46) ;  /* 0x0000000c00288947 */ /* 0x000fec0003800000 */
[C---:B------:R-:W-:Y:S01]  /*2090*/  IADD3 R7, P0, PT, R20.reuse, R7, RZ ;  /* 0x0000000714077210 */ /* 0x040fe20007f1e0ff */
[----:B------:R-:W-:Y:S01]  /*20a0*/  IMAD.MOV.U32 R4, RZ, RZ, R13 ;  /* 0x000000ffff047224 */ /* 0x000fe200078e000d */
[----:B------:R-:W-:Y:S01]  /*20b0*/  UIADD3 UR4, UPT, UPT, UR4, 0x1, URZ ;  /* 0x0000000104047890 */ /* 0x000fe2000fffe0ff */
[----:B------:R-:W-:Y:S02]  /*20c0*/  IMAD.MOV.U32 R5, RZ, RZ, R18 ;  /* 0x000000ffff057224 */ /* 0x000fe400078e0012 */
[----:B------:R-:W-:Y:S01]  /*20d0*/  IMAD.X R8, R17, 0x1, R8, P0 ;  /* 0x0000000111087824 */ /* 0x000fe200000e0608 */
[----:B------:R-:W-:Y:S01]  /*20e0*/  ISETP.GT.U32.AND P0, PT, R7, R14, PT ;  /* 0x0000000e0700720c */ /* 0x000fe20003f04070 */
[----:B------:R-:W-:-:S03]  /*20f0*/  IMAD.WIDE R4, R20, 0x4, R4 ;  /* 0x0000000414047825 */ /* 0x000fc600078e0204 */
[----:B------:R-:W-:Y:S01]  /*2100*/  ISETP.GT.U32.AND.EX P0, PT, R8, R15, PT, P0 ;  /* 0x0000000f0800720c */ /* 0x000fe20003f04100 */
[----:B------:R-:W-:Y:S02]  /*2110*/  IMAD.MOV.U32 R13, RZ, RZ, R4 ;  /* 0x000000ffff0d7224 */ /* 0x000fe400078e0004 */
[----:B------:R-:W-:Y:S02]  /*2120*/  IMAD.MOV.U32 R18, RZ, RZ, R5 ;  /* 0x000000ffff127224 */ /* 0x000fe400078e0005 */
[----:B------:R-:W-:-:S08]  /*2130*/  IMAD.IADD R9, R9, 0x1, -R20 ;  /* 0x0000000109097824 */ /* 0x000fd000078e0a14 */
[----:B------:R-:W-:Y:S05]  /*2140*/  @!P0 BRA `(.L_x_48) ;  /* 0xfffffffc00248947 */ /* 0x000fea000383ffff */
.L_x_47:
[----:B------:R-:W0:Y:S01]  /*2150*/  S2R R5, SR_TID.X ;  /* 0x0000000000057919 */ /* 0x000e220000002100 */
[----:B------:R-:W-:Y:S01]  /*2160*/  IMAD.IADD R4, R2, 0x1, -R7 ;  /* 0x0000000102047824 */ /* 0x000fe200078e0a07 */
[----:B------:R-:W-:Y:S01]  /*2170*/  ISETP.GE.U32.AND P1, PT, R7, R2, PT ;  /* 0x000000020700720c */ /* 0x000fe20003f26070 */
[----:B------:R-:W-:Y:S03]  /*2180*/  BSSY.RECONVERGENT B1, `(.L_x_46) ;  /* 0x00000ba000017945 */ /* 0x000fe60003800200 */
[----:B0-----:R-:W-:-:S04]  /*2190*/  ISETP.GE.AND P0, PT, R5, R4, PT ;  /* 0x000000040500720c */ /* 0x001fc80003f06270 */
[----:B------:R-:W-:-:S13]  /*21a0*/  ISETP.GE.U32.OR.EX P0, PT, R8, R3, P0, P1 ;  /* 0x000000030800720c */ /* 0x000fda0000706510 */
[----:B------:R-:W-:Y:S05]  /*21b0*/  @P0 BRA `(.L_x_49) ;  /* 0x0000000800d80947 */ /* 0x000fea0003800000 */
[----:B------:R-:W-:Y:S01]  /*21c0*/  IMAD R3, R0, 0xe00, RZ ;  /* 0x00000e0000037824 */ /* 0x000fe200078e02ff */
[----:B------:R-:W-:Y:S01]  /*21d0*/  LOP3.LUT R4, RZ, R5, RZ, 0x33, !PT ;  /* 0x00000005ff047212 */ /* 0x000fe200078e33ff */
[----:B------:R-:W-:Y:S01]  /*21e0*/  IMAD R16, R16, UR4, RZ ;  /* 0x0000000410107c24 */ /* 0x000fe2000f8e02ff */
[----:B------:R-:W-:Y:S01]  /*21f0*/  BSSY.RECONVERGENT B2, `(.L_x_50) ;  /* 0x0000056000027945 */ /* 0x000fe20003800200 */
[----:B------:R-:W-:-:S05]  /*2200*/  IMAD.IADD R3, R3, 0x1, R20 ;  /* 0x0000000103037824 */ /* 0x000fca00078e0214 */
[----:B------:R-:W-:Y:S01]  /*2210*/  IADD3 R3, PT, PT, -R3, R2, R4 ;  /* 0x0000000203037210 */ /* 0x000fe20007ffe104 */
[----:B------:R-:W-:-:S04]  /*2220*/  IMAD.MOV.U32 R4, RZ, RZ, R5 ;  /* 0x000000ffff047224 */ /* 0x000fc800078e0005 */
[----:B------:R-:W-:-:S05]  /*2230*/  IMAD R3, R16, -0xe00, R3 ;  /* 0xfffff20010037824 */ /* 0x000fca00078e0203 */
[C---:B------:R-:W-:Y:S02]  /*2240*/  ISETP.GE.U32.AND P1, PT, R3.reuse, 0x1e00, PT ;  /* 0x00001e000300780c */ /* 0x040fe40003f26070 */
[----:B------:R-:W-:-:S04]  /*2250*/  LEA.HI R24, R3, 0x1, RZ, 0x17 ;  /* 0x0000000103187811 */ /* 0x000fc800078fb8ff */
[----:B------:R-:W-:-:S04]  /*2260*/  LOP3.LUT R25, R24, 0xf, RZ, 0xc0, !PT ;  /* 0x0000000f18197812 */ /* 0x000fc800078ec0ff */
[----:B------:R-:W-:-:S03]  /*2270*/  ISETP.NE.AND P0, PT, R25, RZ, PT ;  /* 0x000000ff1900720c */ /* 0x000fc60003f05270 */
[----:B------:R-:W-:Y:S10]  /*2280*/  @!P1 BRA `(.L_x_51) ;  /* 0x0000000400309947 */ /* 0x000ff40003800000 */
[----:B------:R-:W-:Y:S01]  /*2290*/  LEA.HI R2, R9, 0x1, RZ, 0x17 ;  /* 0x0000000109027811 */ /* 0x000fe200078fb8ff */
[----:B------:R-:W-:-:S03]  /*22a0*/  IMAD.MOV.U32 R4, RZ, RZ, R5 ;  /* 0x000000ffff047224 */ /* 0x000fc600078e0005 */
[----:B------:R-:W-:-:S05]  /*22b0*/  LOP3.LUT R2, R2, 0xfffff0, RZ, 0xc0, !PT ;  /* 0x00fffff002027812 */ /* 0x000fca00078ec0ff */
[----:B------:R-:W-:-:S07]  /*22c0*/  IMAD.MOV R5, RZ, RZ, -R2 ;  /* 0x000000ffff057224 */ /* 0x000fce00078e0a02 */
.L_x_52:
[----:B------:R-:W-:Y:S02]  /*22d0*/  IMAD.MOV.U32 R2, RZ, RZ, R13 ;  /* 0x000000ffff027224 */ /* 0x000fe400078e000d */
[----:B------:R-:W-:-:S05]  /*22e0*/  IMAD.MOV.U32 R3, RZ, RZ, R18 ;  /* 0x000000ffff037224 */ /* 0x000fca00078e0012 */
        /* <DEDUP_REMOVED lines=11> */
[----:B--2---:R-:W-:-:S02]  /*23a0*/  FSETP.GT.AND P1, PT, R16, RZ, PT ;  /* 0x000000ff1000720b */ /* 0x004fc40003f24000 */
[----:B---3--:R-:W-:Y:S02]  /*23b0*/  FSETP.GT.AND P2, PT, R13, RZ, PT ;  /* 0x000000ff0d00720b */ /* 0x008fe40003f44000 */
[----:B------:R-:W-:Y:S02]  /*23c0*/  SEL R16, RZ, 0x1, !P1 ;  /* 0x00000001ff107807 */ /* 0x000fe40004800000 */
[----:B------:R-:W-:Y:S02]  /*23d0*/  SEL R13, RZ, 0x1, !P2 ;  /* 0x00000001ff0d7807 */ /* 0x000fe40005000000 */
[----:B----4-:R-:W-:Y:S02]  /*23e0*/  FSETP.GT.AND P1, PT, R14, RZ, PT ;  /* 0x000000ff0e00720b */ /* 0x010fe40003f24000 */
[----:B------:R-:W-:Y:S01]  /*23f0*/  IADD3 R6, P6, P5, R13, R6, R16 ;  /* 0x000000060d067210 */ /* 0x000fe20007dde010 */
[----:B------:R-:W2:Y:S01]  /*2400*/  LDG.E R14, desc[UR8][R2.64+0x2800] ;  /* 0x00280008020e7981 */ /* 0x000ea2000c1e1900 */
[----:B-----5:R-:W-:-:S03]  /*2410*/  FSETP.GT.AND P2, PT, R15, RZ, PT ;  /* 0x000000ff0f00720b */ /* 0x020fc60003f44000 */
[----:B------:R-:W3:Y:S01]  /*2420*/  LDG.E R16, desc[UR8][R2.64+0x1800] ;  /* 0x0018000802107981 */ /* 0x000ee2000c1e1900 */
[----:B------:R-:W-:Y:S02]  /*2430*/  SEL R13, RZ, 0x1, !P1 ;  /* 0x00000001ff0d7807 */ /* 0x000fe40004800000 */
[----:B------:R-:W-:Y:S01]  /*2440*/  SEL R26, RZ, 0x1, !P2 ;  /* 0x00000001ff1a7807 */ /* 0x000fe20005000000 */
[----:B------:R-:W4:Y:S03]  /*2450*/  LDG.E R15, desc[UR8][R2.64+0x2000] ;  /* 0x00200008020f7981 */ /* 0x000f26000c1e1900 */
[----:B------:R-:W-:Y:S02]  /*2460*/  IADD3 R26, P2, P1, R26, R6, R13 ;  /* 0x000000061a1a7210 */ /* 0x000fe4000795e00d */
[----:B------:R-:W5:Y:S04]  /*2470*/  LDG.E R6, desc[UR8][R2.64+0x3800] ;  /* 0x0038000802067981 */ /* 0x000f68000c1e1900 */
[----:B------:R-:W5:Y:S01]  /*2480*/  LDG.E R13, desc[UR8][R2.64+0x3000] ;  /* 0x00300008020d7981 */ /* 0x000f62000c1e1900 */
[----:B------:R-:W-:-:S02]  /*2490*/  FSETP.GT.AND P3, PT, R22, RZ, PT ;  /* 0x000000ff1600720b */ /* 0x000fc40003f64000 */
[----:B------:R-:W-:Y:S02]  /*24a0*/  FSETP.GT.AND P4, PT, R23, RZ, PT ;  /* 0x000000ff1700720b */ /* 0x000fe40003f84000 */
[----:B------:R-:W-:Y:S02]  /*24b0*/  SEL R22, RZ, 0x1, !P3 ;  /* 0x00000001ff167807 */ /* 0x000fe40005800000 */
[----:B------:R-:W-:Y:S02]  /*24c0*/  FSETP.GT.AND P3, PT, R21, RZ, PT ;  /* 0x000000ff1500720b */ /* 0x000fe40003f64000 */
[----:B------:R-:W-:Y:S02]  /*24d0*/  SEL R21, RZ, 0x1, !P4 ;  /* 0x00000001ff157807 */ /* 0x000fe40006000000 */
[----:B------:R-:W-:Y:S02]  /*24e0*/  FSETP.GT.AND P4, PT, R20, RZ, PT ;  /* 0x000000ff1400720b */ /* 0x000fe40003f84000 */
[----:B------:R-:W-:-:S02]  /*24f0*/  IADD3.X R23, PT, PT, RZ, R10, RZ, P6, P5 ;  /* 0x0000000aff177210 */ /* 0x000fc400037ea4ff */
[----:B------:R-:W-:Y:S02]  /*2500*/  IADD3 R20, P5, P6, R21, R26, R22 ;  /* 0x0000001a15147210 */ /* 0x000fe40007ebe016 */
[----:B------:R-:W-:Y:S02]  /*2510*/  SEL R21, RZ, 0x1, !P3 ;  /* 0x00000001ff157807 */ /* 0x000fe40005800000 */
[----:B------:R-:W-:Y:S02]  /*2520*/  SEL R10, RZ, 0x1, !P4 ;  /* 0x00000001ff0a7807 */ /* 0x000fe40006000000 */
[----:B------:R-:W-:Y:S02]  /*2530*/  FSETP.GT.AND P3, PT, R18, RZ, PT ;  /* 0x000000ff1200720b */ /* 0x000fe40003f64000 */
[----:B------:R-:W-:Y:S02]  /*2540*/  FSETP.GT.AND P4, PT, R19, RZ, PT ;  /* 0x000000ff1300720b */ /* 0x000fe40003f84000 */
[----:B------:R-:W-:-:S02]  /*2550*/  IADD3.X R22, PT, PT, RZ, R23, RZ, P2, P1 ;  /* 0x00000017ff167210 */ /* 0x000fc400017e24ff */
[----:B------:R-:W-:Y:S02]  /*2560*/  IADD3 R18, P2, P1, R10, R20, R21 ;  /* 0x000000140a127210 */ /* 0x000fe4000795e015 */
[----:B------:R-:W-:Y:S02]  /*2570*/  SEL R19, RZ, 0x1, !P3 ;  /* 0x00000001ff137807 */ /* 0x000fe40005800000 */
[----:B------:R-:W-:Y:S02]  /*2580*/  SEL R10, RZ, 0x1, !P4 ;  /* 0x00000001ff0a7807 */ /* 0x000fe40006000000 */
[----:B------:R-:W-:Y:S02]  /*2590*/  IADD3.X R20, PT, PT, RZ, R22, RZ, P5, P6 ;  /* 0x00000016ff147210 */ /* 0x000fe40002fec4ff */
[----:B------:R-:W-:Y:S01]  /*25a0*/  FSETP.GT.AND P4, PT, R17, RZ, PT ;  /* 0x000000ff1100720b */ /* 0x000fe20003f84000 */
[----:B------:R-:W-:-:S03]  /*25b0*/  VIADD R5, R5, 0x10 ;  /* 0x0000001005057836 */ /* 0x000fc60000000000 */
[----:B------:R-:W-:Y:S01]  /*25c0*/  SEL R17, RZ, 0x1, !P4 ;  /* 0x00000001ff117807 */ /* 0x000fe20006000000 */
[----:B------:R-:W-:Y:S01]  /*25d0*/  VIADD R4, R4, 0x2000 ;  /* 0x0000200004047836 */ /* 0x000fe20000000000 */
[----:B---3--:R-:W-:Y:S02]  /*25e0*/  FSETP.GT.AND P3, PT, R16, RZ, PT ;  /* 0x000000ff1000720b */ /* 0x008fe40003f64000 */
[----:B------:R-:W-:Y:S02]  /*25f0*/  IADD3 R16, P5, P6, R10, R18, R19 ;  /* 0x000000120a107210 */ /* 0x000fe40007ebe013 */
[----:B------:R-:W-:Y:S02]  /*2600*/  SEL R10, RZ, 0x1, !P3 ;  /* 0x00000001ff0a7807 */ /* 0x000fe40005800000 */
[----:B----4-:R-:W-:Y:S02]  /*2610*/  FSETP.GT.AND P3, PT, R15, RZ, PT ;  /* 0x000000ff0f00720b */ /* 0x010fe40003f64000 */
[----:B--2---:R-:W-:-:S02]  /*2620*/  FSETP.GT.AND P4, PT, R14, RZ, PT ;  /* 0x000000ff0e00720b */ /* 0x004fc40003f84000 */
[----:B------:R-:W-:Y:S02]  /*2630*/  SEL R15, RZ, 0x1, !P3 ;  /* 0x00000001ff0f7807 */ /* 0x000fe40005800000 */
[----:B-----5:R-:W-:Y:S02]  /*2640*/  FSETP.GT.AND P3, PT, R6, RZ, PT ;  /* 0x000000ff0600720b */ /* 0x020fe40003f64000 */
[----:B------:R-:W-:Y:S02]  /*2650*/  IADD3.X R18, PT, PT, RZ, R20, RZ, P2, P1 ;  /* 0x00000014ff127210 */ /* 0x000fe400017e24ff */
[----:B------:R-:W-:Y:S02]  /*2660*/  IADD3 R14, P2, P1, R10, R16, R17 ;  /* 0x000000100a0e7210 */ /* 0x000fe4000795e011 */
[----:B------:R-:W-:Y:S02]  /*2670*/  SEL R6, RZ, 0x1, !P3 ;  /* 0x00000001ff067807 */ /* 0x000fe40005800000 */
[----:B------:R-:W-:-:S02]  /*2680*/  SEL R10, RZ, 0x1, !P4 ;  /* 0x00000001ff0a7807 */ /* 0x000fc40006000000 */
[----:B------:R-:W-:Y:S02]  /*2690*/  ISETP.NE.AND P3, PT, R5, RZ, PT ;  /* 0x000000ff0500720c */ /* 0x000fe40003f65270 */
[----:B------:R-:W-:Y:S02]  /*26a0*/  FSETP.GT.AND P4, PT, R13, RZ, PT ;  /* 0x000000ff0d00720b */ /* 0x000fe40003f84000 */
[----:B------:R-:W-:Y:S02]  /*26b0*/  IADD3.X R16, PT, PT, RZ, R18, RZ, P5, P6 ;  /* 0x00000012ff107210 */ /* 0x000fe40002fec4ff */
        /* <DEDUP_REMOVED lines=9> */
.L_x_51:
[----:B------:R-:W-:Y:S05]  /*2750*/  BSYNC.RECONVERGENT B2 ;  /* 0x0000000000027941 */ /* 0x000fea0003800200 */
.L_x_50:
[----:B------:R-:W-:Y:S05]  /*2760*/  @!P0 BRA `(.L_x_49) ;  /* 0x00000004006c8947 */ /* 0x000fea0003800000 */
[----:B------:R-:W-:Y:S01]  /*2770*/  ISETP.GE.U32.AND P1, PT, R25, 0x8, PT ;  /* 0x000000081900780c */ /* 0x000fe20003f26070 */
[----:B------:R-:W-:Y:S01]  /*2780*/  BSSY.RECONVERGENT B2, `(.L_x_53) ;  /* 0x0000029000027945 */ /* 0x000fe20003800200 */
[----:B------:R-:W-:-:S04]  /*2790*/  LOP3.LUT R19, R24, 0x7, RZ, 0xc0, !PT ;  /* 0x0000000718137812 */ /* 0x000fc800078ec0ff */
[----:B------:R-:W-:-:S07]  /*27a0*/  ISETP.NE.AND P0, PT, R19, RZ, PT ;  /* 0x000000ff1300720c */ /* 0x000fce0003f05270 */
[----:B------:R-:W-:Y:S06]  /*27b0*/  @!P1 BRA `(.L_x_54) ;  /* 0x0000000000949947 */ /* 0x000fec0003800000 */
[----:B------:R-:W-:-:S05]  /*27c0*/  IADD3 R3, P1, PT, R4, R7, RZ ;  /* 0x0000000704037210 */ /* 0x000fca0007f3e0ff */
[----:B------:R-:W-:Y:S01]  /*27d0*/  IMAD.X R14, RZ, RZ, R8, P1 ;  /* 0x000000ffff0e7224 */ /* 0x000fe200008e0608 */
[----:B------:R-:W-:-:S04]  /*27e0*/  LEA R2, P1, R3, UR6, 0x2 ;  /* 0x0000000603027c11 */ /* 0x000fc8000f8210ff */
        /* <DEDUP_REMOVED lines=34> */
.L_x_54:
[----:B------:R-:W-:Y:S05]  /*2a10*/  BSYNC.RECONVERGENT B2 ;  /* 0x0000000000027941 */ /* 0x000fea0003800200 */
.L_x_53:
[----:B------:R-:W-:Y:S05]  /*2a20*/  @!P0 BRA `(.L_x_49) ;  /* 0x0000000000bc8947 */ /* 0x000fea0003800000 */
[----:B------:R-:W-:Y:S01]  /*2a30*/  ISETP.GE.U32.AND P1, PT, R19, 0x4, PT ;  /* 0x000000041300780c */ /* 0x000fe20003f26070 */
[----:B------:R-:W-:Y:S01]  /*2a40*/  BSSY.RECONVERGENT B2, `(.L_x_55) ;  /* 0x0000018000027945 */ /* 0x000fe20003800200 */
[----:B------:R-:W-:-:S11]  /*2a50*/  LOP3.LUT P0, RZ, R24, 0x3, RZ, 0xc0, !PT ;  /* 0x0000000318ff7812 */ /* 0x000fd6000780c0ff */
[----:B------:R-:W-:Y:S05]  /*2a60*/  @!P1 BRA `(.L_x_56) ;  /* 0x0000000000549947 */ /* 0x000fea0003800000 */
[----:B------:R-:W-:-:S05]  /*2a70*/  IADD3 R3, P1, PT, R4, R7, RZ ;  /* 0x0000000704037210 */ /* 0x000fca0007f3e0ff */
[----:B------:R-:W-:Y:S01]  /*2a80*/  IMAD.X R8, RZ, RZ, R8, P1 ;  /* 0x000000ffff087224 */ /* 0x000fe200008e0608 */
[----:B------:R-:W-:-:S04]  /*2a90*/  LEA R2, P1, R3, UR6, 0x2 ;  /* 0x0000000603027c11 */ /* 0x000fc8000f8210ff */
        /* <DEDUP_REMOVED lines=18> */
.L_x_56:
[----:B------:R-:W-:Y:S05]  /*2bc0*/  BSYNC.RECONVERGENT B2 ;  /* 0x0000000000027941 */ /* 0x000fea0003800200 */
.L_x_55:
[----:B------:R-:W-:Y:S05]  /*2bd0*/  @!P0 BRA `(.L_x_49) ;  /* 0x0000000000508947 */ /* 0x000fea0003800000 */
[----:B------:R-:W-:Y:S02]  /*2be0*/  LOP3.LUT R2, R9, 0xffff, RZ, 0xc0, !PT ;  /* 0x0000ffff09027812 */ /* 0x000fe400078ec0ff */
[----:B------:R-:W-:Y:S02]  /*2bf0*/  IADD3 R4, P0, PT, R4, R11, RZ ;  /* 0x0000000b04047210 */ /* 0x000fe40007f1e0ff */
[----:B------:R-:W-:Y:S02]  /*2c00*/  LEA.HI R2, R2, 0x1, RZ, 0x17 ;  /* 0x0000000102027811 */ /* 0x000fe400078fb8ff */
[----:B------:R-:W-:Y:S01]  /*2c10*/  LEA R7, P1, R4, UR6, 0x2 ;  /* 0x0000000604077c11 */ /* 0x000fe2000f8210ff */
[----:B------:R-:W-:Y:S01]  /*2c20*/  IMAD.X R3, RZ, RZ, R12, P0 ;  /* 0x000000ffff037224 */ /* 0x000fe200000e060c */
[----:B------:R-:W-:-:S04]  /*2c30*/  LOP3.LUT R2, R2, 0x3, RZ, 0xc0, !PT ;  /* 0x0000000302027812 */ /* 0x000fc800078ec0ff */
[----:B------:R-:W-:Y:S01]  /*2c40*/  LEA.HI.X R8, R4, UR7, R3, 0x2, P1 ;  /* 0x0000000704087c11 */ /* 0x000fe200088f1403 */
[----:B------:R-:W-:-:S07]  /*2c50*/  IMAD.MOV R4, RZ, RZ, -R2 ;  /* 0x000000ffff047224 */ /* 0x000fce00078e0a02 */
.L_x_57:
[----:B------:R-:W-:Y:S02]  /*2c60*/  IMAD.MOV.U32 R2, RZ, RZ, R7 ;  /* 0x000000ffff027224 */ /* 0x000fe400078e0007 */
[----:B------:R-:W-:-:S05]  /*2c70*/  IMAD.MOV.U32 R3, RZ, RZ, R8 ;  /* 0x000000ffff037224 */ /* 0x000fca00078e0008 */
[----:B------:R-:W2:Y:S01]  /*2c80*/  LDG.E R2, desc[UR8][R2.64] ;  /* 0x0000000802027981 */ /* 0x000ea2000c1e1900 */
[----:B------:R-:W-:Y:S01]  /*2c90*/  VIADD R4, R4, 0x1 ;  /* 0x0000000104047836 */ /* 0x000fe20000000000 */
[----:B------:R-:W-:-:S05]  /*2ca0*/  IADD3 R7, P2, PT, R7, 0x800, RZ ;  /* 0x0000080007077810 */ /* 0x000fca0007f5e0ff */
[----:B------:R-:W-:Y:S01]  /*2cb0*/  IMAD.X R8, RZ, RZ, R8, P2 ;  /* 0x000000ffff087224 */ /* 0x000fe200010e0608 */
[----:B--2---:R-:W-:-:S04]  /*2cc0*/  FSETP.GT.AND P0, PT, R2, RZ, PT ;  /* 0x000000ff0200720b */ /* 0x004fc80003f04000 */
[----:B------:R-:W-:Y:S02]  /*2cd0*/  SEL R5, RZ, 0x1, !P0 ;  /* 0x00000001ff057807 */ /* 0x000fe40004000000 */
[----:B------:R-:W-:Y:S02]  /*2ce0*/  ISETP.NE.AND P0, PT, R4, RZ, PT ;  /* 0x000000ff0400720c */ /* 0x000fe40003f05270 */
[----:B------:R-:W-:-:S05]  /*2cf0*/  IADD3 R6, P1, PT, R6, R5, RZ ;  /* 0x0000000506067210 */ /* 0x000fca0007f3e0ff */
[----:B------:R-:W-:-:S06]  /*2d00*/  IMAD.X R10, RZ, RZ, R10, P1 ;  /* 0x000000ffff0a7224 */ /* 0x000fcc00008e060a */
[----:B------:R-:W-:Y:S05]  /*2d10*/  @P0 BRA `(.L_x_57) ;  /* 0xfffffffc00d00947 */ /* 0x000fea000383ffff */
.L_x_49:
[----:B------:R-:W-:Y:S05]  /*2d20*/  BSYNC.RECONVERGENT B1 ;  /* 0x0000000000017941 */ /* 0x000fea0003800200 */
.L_x_46:
[----:B------:R-:W0:Y:S01]  /*2d30*/  S2R R9, SR_LANEID ;  /* 0x0000000000097919 */ /* 0x000e220000000000 */
[----:B------:R-:W1:Y:S04]  /*2d40*/  SHFL.DOWN PT, R2, R6, 0x1, 0x1f ;  /* 0x08201f0006027f89 */ /* 0x000e6800000e0000 */
[----:B------:R-:W2:Y:S01]  /*2d50*/  SHFL.DOWN PT, R3, R10, 0x1, 0x1f ;  /* 0x08201f000a037f89 */ /* 0x000ea200000e0000 */
[C---:B0-----:R-:W-:Y:S02]  /*2d60*/  ISETP.GT.AND P1, PT, R9.reuse, 0x1e, PT ;  /* 0x0000001e0900780c */ /* 0x041fe40003f24270 */
[----:B------:R-:W-:Y:S02]  /*2d70*/  ISETP.NE.AND P2, PT, R9, RZ, PT ;  /* 0x000000ff0900720c */ /* 0x000fe40003f45270 */
[----:B-1----:R-:W-:-:S02]  /*2d80*/  SEL R7, R2, RZ, !P1 ;  /* 0x000000ff02077207 */ /* 0x002fc40004800000 */
[----:B--2---:R-:W-:Y:S02]  /*2d90*/  SEL R3, R3, RZ, !P1 ;  /* 0x000000ff03037207 */ /* 0x004fe40004800000 */
[----:B------:R-:W-:Y:S02]  /*2da0*/  IADD3 R7, P0, PT, R6, R7, RZ ;  /* 0x0000000706077210 */ /* 0x000fe40007f1e0ff */
[----:B------:R-:W-:-:S03]  /*2db0*/  ISETP.GT.AND P1, PT, R9, 0x1d, PT ;  /* 0x0000001d0900780c */ /* 0x000fc60003f24270 */
[----:B------:R-:W-:Y:S01]  /*2dc0*/  IMAD.X R8, R10, 0x1, R3, P0 ;  /* 0x000000010a087824 */ /* 0x000fe200000e0603 */
[----:B------:R-:W0:Y:S04]  /*2dd0*/  SHFL.DOWN PT, R2, R7, 0x2, 0x1f ;  /* 0x08401f0007027f89 */ /* 0x000e2800000e0000 */
[----:B------:R-:W1:Y:S01]  /*2de0*/  SHFL.DOWN PT, R3, R8, 0x2, 0x1f ;  /* 0x08401f0008037f89 */ /* 0x000e6200000e0000 */
[----:B------:R-:W2:Y:S01]  /*2df0*/  S2R R10, SR_TID.X ;  /* 0x00000000000a7919 */ /* 0x000ea20000002100 */
[----:B0-----:R-:W-:-:S04]  /*2e00*/  SEL R2, R2, RZ, !P1 ;  /* 0x000000ff02027207 */ /* 0x001fc80004800000 */
[----:B------:R-:W-:Y:S02]  /*2e10*/  IADD3 R5, P0, PT, R2, R7, RZ ;  /* 0x0000000702057210 */ /* 0x000fe40007f1e0ff */
[----:B-1----:R-:W-:Y:S02]  /*2e20*/  SEL R3, R3, RZ, !P1 ;  /* 0x000000ff03037207 */ /* 0x002fe40004800000 */
[----:B------:R-:W-:Y:S01]  /*2e30*/  ISETP.GT.AND P1, PT, R9, 0x1b, PT ;  /* 0x0000001b0900780c */ /* 0x000fe20003f24270 */
[----:B------:R-:W0:Y:S02]  /*2e40*/  SHFL.DOWN PT, R2, R5, 0x4, 0x1f ;  /* 0x08801f0005027f89 */ /* 0x000e2400000e0000 */
[----:B------:R-:W-:Y:S02]  /*2e50*/  IMAD.X R4, R3, 0x1, R8, P0 ;  /* 0x0000000103047824 */ /* 0x000fe400000e0608 */
[----:B------:R-:W1:Y:S03]  /*2e60*/  @!P2 S2R R8, SR_CgaCtaId ;  /* 0x000000000008a919 */ /* 0x000e660000008800 */
[----:B------:R-:W3:Y:S01]  /*2e70*/  SHFL.DOWN PT, R3, R4, 0x4, 0x1f ;  /* 0x08801f0004037f89 */ /* 0x000ee200000e0000 */
[----:B0-----:R-:W-:-:S04]  /*2e80*/  SEL R2, R2, RZ, !P1 ;  /* 0x000000ff02027207 */ /* 0x001fc80004800000 */
[----:B------:R-:W-:Y:S02]  /*2e90*/  IADD3 R7, P0, PT, R2, R5, RZ ;  /* 0x0000000502077210 */ /* 0x000fe40007f1e0ff */
[----:B---3--:R-:W-:-:S03]  /*2ea0*/  SEL R3, R3, RZ, !P1 ;  /* 0x000000ff03037207 */ /* 0x008fc60004800000 */
[----:B------:R-:W0:Y:S01]  /*2eb0*/  SHFL.DOWN PT, R2, R7, 0x8, 0x1f ;  /* 0x09001f0007027f89 */ /* 0x000e2200000e0000 */
[----:B------:R-:W-:Y:S01]  /*2ec0*/  ISETP.GT.AND P1, PT, R9, 0x17, PT ;  /* 0x000000170900780c */ /* 0x000fe20003f24270 */
[----:B------:R-:W-:-:S05]  /*2ed0*/  IMAD.X R6, R3, 0x1, R4, P0 ;  /* 0x0000000103067824 */ /* 0x000fca00000e0604 */
[----:B------:R-:W3:Y:S01]  /*2ee0*/  SHFL.DOWN PT, R3, R6, 0x8, 0x1f ;  /* 0x09001f0006037f89 */ /* 0x000ee200000e0000 */
[----:B0-----:R-:W-:-:S04]  /*2ef0*/  SEL R2, R2, RZ, !P1 ;  /* 0x000000ff02027207 */ /* 0x001fc80004800000 */
[----:B------:R-:W-:Y:S02]  /*2f00*/  IADD3 R5, P0, PT, R2, R7, RZ ;  /* 0x0000000702057210 */ /* 0x000fe40007f1e0ff */
[----:B------:R-:W-:Y:S02]  /*2f10*/  @!P2 MOV R7, 0x400 ;  /* 0x000004000007a802 */ /* 0x000fe40000000f00 */
[----:B---3--:R-:W-:Y:S01]  /*2f20*/  SEL R3, R3, RZ, !P1 ;  /* 0x000000ff03037207 */ /* 0x008fe20004800000 */
[----:B------:R-:W0:Y:S01]  /*2f30*/  SHFL.DOWN PT, R2, R5, 0x10, 0x1f ;  /* 0x0a001f0005027f89 */ /* 0x000e2200000e0000 */
[----:B------:R-:W-:Y:S02]  /*2f40*/  ISETP.GT.AND P1, PT, R9, 0xf, PT ;  /* 0x0000000f0900780c */ /* 0x000fe40003f24270 */
[----:B-1----:R-:W-:Y:S01]  /*2f50*/  @!P2 LEA R7, R8, R7, 0x18 ;  /* 0x000000070807a211 */ /* 0x002fe200078ec0ff */
[----:B------:R-:W-:Y:S01]  /*2f60*/  IMAD.X R4, R3, 0x1, R6, P0 ;  /* 0x0000000103047824 */ /* 0x000fe200000e0606 */
[----:B--2---:R-:W-:-:S04]  /*2f70*/  @!P2 SHF.R.U32.HI R6, RZ, 0x2, R10 ;  /* 0x00000002ff06a819 */ /* 0x004fc8000001160a */
[----:B------:R-:W1:Y:S01]  /*2f80*/  SHFL.DOWN PT, R3, R4, 0x10, 0x1f ;  /* 0x0a001f0004037f89 */ /* 0x000e6200000e0000 */
[----:B------:R-:W-:-:S05]  /*2f90*/  @!P2 LOP3.LUT R6, R6, 0xf8, RZ, 0xc0, !PT ;  /* 0x000000f80606a812 */ /* 0x000fca00078ec0ff */
        /* <DEDUP_REMOVED lines=14> */
[----:B0-----:R-:W0:Y:S04]  /*3080*/  LDS.128 R4, [UR4+0x30] ;  /* 0x00003004ff047984 */ /* 0x001e280008000c00 */
[----:B------:R-:W2:Y:S04]  /*3090*/  LDS.128 R20, [UR4+0x40] ;  /* 0x00004004ff147984 */ /* 0x000ea80008000c00 */
[----:B------:R-:W3:Y:S04]  /*30a0*/  LDS.128 R16, [UR4+0x50] ;  /* 0x00005004ff107984 */ /* 0x000ee80008000c00 */
[----:B------:R-:W4:Y:S01]  /*30b0*/  LDS.128 R12, [UR4+0x60] ;  /* 0x00006004ff0c7984 */ /* 0x000f220008000c00 */
[----:B-1----:R-:W-:-:S04]  /*30c0*/  IADD3 R11, P1, P2, R24, R8, R2 ;  /* 0x00000008180b7210 */ /* 0x002fc80007a3e002 */
[----:B------:R-:W-:Y:S02]  /*30d0*/  IADD3.X R25, PT, PT, R25, R9, R3, P1, P2 ;  /* 0x0000000919197210 */ /* 0x000fe40000fe4403 */
[----:B0-----:R-:W-:Y:S02]  /*30e0*/  IADD3 R3, P1, P2, R4, R11, R26 ;  /* 0x0000000b04037210 */ /* 0x001fe40007a3e01a */
        /* <DEDUP_REMOVED lines=14> */
[----:B------:R-:W-:-:S07]  /*31d0*/  IMAD.X R3, R3, 0x1, R27, P3 ;  /* 0x0000000103037824 */ /* 0x000fce00018e061b */
.L_x_45:
[----:B------:R-:W-:Y:S05]  /*31e0*/  BSYNC.RECONVERGENT B0 ;  /* 0x0000000000007941 */ /* 0x000fea0003800200 */
.L_x_30:
[----:B------:R-:W-:Y:S05]  /*31f0*/  @P0 EXIT ;  /* 0x000000000000094d */ /* 0x000fea0003800000 */
[----:B--2---:R-:W2:Y:S02]  /*3200*/  LDC.64 R4, c[0x0][0x390] ;  /* 0x0000e400ff047b82 */ /* 0x004ea40000000a00 */
[----:B--2---:R-:W-:-:S05]  /*3210*/  IMAD.WIDE.U32 R4, R0, 0x8, R4 ;  /* 0x0000000800047825 */ /* 0x004fca00078e0004 */
[----:B------:R-:W-:Y:S01]  /*3220*/  STG.E.64 desc[UR8][R4.64], R2 ;  /* 0x0000000204007986 */ /* 0x000fe2000c101b08 */
[----:B------:R-:W-:Y:S05]  /*3230*/  EXIT ;  /* 0x000000000000794d */ /* 0x000fea0003800000 */
.L_x_58:
        /* <DEDUP_REMOVED lines=12> */
.L_x_233:


//--------------------- .text._ZN3cub18CUB_300001_SM_10006detail6reduce28DeviceReduceSingleTileKernelINS2_10policy_hubIlyN4cuda3std3__44plusIlEEE10Policy1000EN6thrust24THRUST_300001_SM_1000_NS18transform_iteratorI16is_positive_gainNSD_6detail15normal_iteratorINSD_10device_ptrIfEEEEllEEPlyS9_llNS7_10__identityEEEvT0_T1_T2_T3_T4_T6_ --------------------------
	.section	.text._ZN3cub18CUB_300001_SM_10006detail6reduce28DeviceReduceSingleTileKernelINS2_10policy_hubIlyN4cuda3std3__44plusIlEEE10Policy1000EN6thrust24THRUST_300001_SM_1000_NS18transform_iteratorI16is_positive_gainNSD_6detail15normal_iteratorINSD_10device_ptrIfEEEEllEEPlyS9_llNS7_10__identityEEEvT0_T1_T2_T3_T4_T6_,"ax",@progbits
	.align	128
        .global         _ZN3cub18CUB_300001_SM_10006detail6reduce28DeviceReduceSingleTileKernelINS2_10policy_hubIlyN4cuda3std3__44plusIlEEE10Policy1000EN6thrust24THRUST_300001_SM_1000_NS18transform_iteratorI16is_positive_gainNSD_6detail15normal_iteratorINSD_10device_ptrIfEEEEllEEPlyS9_llNS7_10__identityEEEvT0_T1_T2_T3_T4_T6_
        .type           _ZN3cub18CUB_300001_SM_10006detail6reduce28DeviceReduceSingleTileKernelINS2_10policy_hubIlyN4cuda3std3__44plusIlEEE10Policy1000EN6thrust24THRUST_300001_SM_1000_NS18transform_iteratorI16is_positive_gainNSD_6detail15normal_iteratorINSD_10device_ptrIfEEEEllEEPlyS9_llNS7_10__identityEEEvT0_T1_T2_T3_T4_T6_,@function
        .size           _ZN3cub18CUB_300001_SM_10006detail6reduce28DeviceReduceSingleTileKernelINS2_10policy_hubIlyN4cuda3std3__44plusIlEEE10Policy1000EN6thrust24THRUST_300001_SM_1000_NS18transform_iteratorI16is_positive_gainNSD_6detail15normal_iteratorINSD_10device_ptrIfEEEEllEEPlyS9_llNS7_10__identityEEEvT0_T1_T2_T3_T4_T6_,(.L_x_234 - _ZN3cub18CUB_300001_SM_10006detail6reduce28DeviceReduceSingleTileKernelINS2_10policy_hubIlyN4cuda3std3__44plusIlEEE10Policy1000EN6thrust24THRUST_300001_SM_1000_NS18transform_iteratorI16is_positive_gainNSD_6detail15normal_iteratorINSD_10device_ptrIfEEEEllEEPlyS9_llNS7_10__identityEEEvT0_T1_T2_T3_T4_T6_)
        .other          _ZN3cub18CUB_300001_SM_10006detail6reduce28DeviceReduceSingleTileKernelINS2_10policy_hubIlyN4cuda3std3__44plusIlEEE10Policy1000EN6thrust24THRUST_300001_SM_1000_NS18transform_iteratorI16is_positive_gainNSD_6detail15normal_iteratorINSD_10device_ptrIfEEEEllEEPlyS9_llNS7_10__identityEEEvT0_T1_T2_T3_T4_T6_,@"STO_CUDA_ENTRY STV_DEFAULT"
_ZN3cub18CUB_300001_SM_10006detail6reduce28DeviceReduceSingleTileKernelINS2_10policy_hubIlyN4cuda3std3__44plusIlEEE10Policy1000EN6thrust24THRUST_300001_SM_1000_NS18transform_iteratorI16is_positive_gainNSD_6detail15normal_iteratorINSD_10device_ptrIfEEEEllEEPlyS9_llNS7_10__identityEEEvT0_T1_T2_T3_T4_T6_:
.text._ZN3cub18CUB_300001_SM_10006detail6reduce28DeviceReduceSingleTileKernelINS2_10policy_hubIlyN4cuda3std3__44plusIlEEE10Policy1000EN6thrust24THRUST_300001_SM_1000_NS18transform_iteratorI16is_positive_gainNSD_6detail15normal_iteratorINSD_10device_ptrIfEEEEllEEPlyS9_llNS7_10__identityEEEvT0_T1_T2_T3_T4_T6_:
[----:B------:R-:W-:Y:S01]  /*0000*/  LDC R1, c[0x0][0x37c] ;  /* 0x0000df00ff017b82 */ /* 0x000fe20000000800 */
[----:B------:R-:W0:Y:S01]  /*0010*/  LDCU.64 UR4, c[0x0][0x398] ;  /* 0x00007300ff0477ac */ /* 0x000e220008000a00 */
[----:B------:R-:W1:Y:S01]  /*0020*/  LDCU.64 UR6, c[0x0][0x358] ;  /* 0x00006b00ff0677ac */ /* 0x000e620008000a00 */
[----:B0-----:R-:W-:Y:S02]  /*0030*/  IMAD.U32 R16, RZ, RZ, UR4 ;  /* 0x00000004ff107e24 */ /* 0x001fe4000f8e00ff */
[----:B------:R-:W-:-:S03]  /*0040*/  IMAD.U32 R0, RZ, RZ, UR5 ;  /* 0x00000005ff007e24 */ /* 0x000fc6000f8e00ff */
[----:B------:R-:W-:-:S04]  /*0050*/  ISETP.NE.U32.AND P0, PT, R16, RZ, PT ;  /* 0x000000ff1000720c */ /* 0x000fc80003f05070 */
[----:B------:R-:W-:-:S13]  /*0060*/  ISETP.NE.AND.EX P0, PT, R0, RZ, PT, P0 ;  /* 0x000000ff0000720c */ /* 0x000fda0003f05300 */
        /* <DEDUP_REMOVED lines=8> */
.L_x_59:
[----:B------:R-:W-:Y:S01]  /*00f0*/  ISETP.GT.U32.AND P0, PT, R16, 0xdff, PT ;  /* 0x00000dff1000780c */ /* 0x000fe20003f04070 */
[----:B------:R-:W-:Y:S03]  /*0100*/  BSSY.RECONVERGENT B0, `(.L_x_60) ;  /* 0x00002f2000007945 */ /* 0x000fe60003800200 */
[----:B------:R-:W-:-:S13]  /*0110*/  ISETP.GT.U32.AND.EX P0, PT, R0, RZ, PT, P0 ;  /* 0x000000ff0000720c */ /* 0x000fda0003f04100 */
[----:B------:R-:W-:Y:S05]  /*0120*/  @P0 BRA `(.L_x_61) ;  /* 0x00000018005c0947 */ /* 0x000fea0003800000 */
[----:B------:R-:W0:Y:S01]  /*0130*/  S2R R5, SR_TID.X ;  /* 0x0000000000057919 */ /* 0x000e220000002100 */
[----:B------:R-:W-:Y:S01]  /*0140*/  BSSY.RECONVERGENT B1, `(.L_x_62) ;  /* 0x000000c000017945 */ /* 0x000fe20003800200 */
[----:B------:R-:W-:Y:S02]  /*0150*/  CS2R R2, SRZ ;  /* 0x0000000000027805 */ /* 0x000fe4000001ff00 */
[----:B0-----:R-:W-:Y:S01]  /*0160*/  ISETP.GE.U32.AND P0, PT, R5, R16, PT ;  /* 0x000000100500720c */ /* 0x001fe20003f06070 */
[----:B------:R-:W-:-:S12]  /*0170*/  IMAD.MOV.U32 R7, RZ, RZ, R5 ;  /* 0x000000ffff077224 */ /* 0x000fd800078e0005 */
[----:B------:R-:W-:Y:S05]  /*0180*/  @P0 BRA `(.L_x_63) ;  /* 0x00000000001c0947 */ /* 0x000fea0003800000 */
[----:B------:R-:W0:Y:S02]  /*0190*/  LDC.64 R8, c[0x0][0x380] ;  /* 0x0000e000ff087b82 */ /* 0x000e240000000a00 */
[----:B0-----:R-:W-:-:S06]  /*01a0*/  IMAD.WIDE.U32 R8, R5, 0x4, R8 ;  /* 0x0000000405087825 */ /* 0x001fcc00078e0008 */
[----:B------:R-:W2:Y:S01]  /*01b0*/  LDG.E R8, desc[UR6][R8.64] ;  /* 0x0000000608087981 */ /* 0x000ea2000c1e1900 */
[----:B------:R-:W-:Y:S02]  /*01c0*/  VIADD R7, R5, 0x200 ;  /* 0x0000020005077836 */ /* 0x000fe40000000000 */
[----:B------:R-:W-:Y:S01]  /*01d0*/  IMAD.MOV.U32 R3, RZ, RZ, RZ ;  /* 0x000000ffff037224 */ /* 0x000fe200078e00ff */
[----:B--2---:R-:W-:-:S04]  /*01e0*/  FSETP.GT.AND P0, PT, R8, RZ, PT ;  /* 0x000000ff0800720b */ /* 0x004fc80003f04000 */
[----:B------:R-:W-:-:S09]  /*01f0*/  SEL R2, RZ, 0x1, !P0 ;  /* 0x00000001ff027807 */ /* 0x000fd20004000000 */
.L_x_63:
[----:B------:R-:W-:Y:S05]  /*0200*/  BSYNC.RECONVERGENT B1 ;  /* 0x0000000000017941 */ /* 0x000fea0003800200 */
.L_x_62:
[----:B------:R-:W-:Y:S01]  /*0210*/  ISETP.GE.U32.AND P0, PT, R7, R16, PT ;  /* 0x000000100700720c */ /* 0x000fe20003f06070 */
[----:B------:R-:W-:-:S12]  /*0220*/  BSSY.RECONVERGENT B1, `(.L_x_64) ;  /* 0x00000a8000017945 */ /* 0x000fd80003800200 */
[----:B------:R-:W-:Y:S05]  /*0230*/  @P0 BRA `(.L_x_65) ;  /* 0x0000000800980947 */ /* 0x000fea0003800000 */
[----:B------:R-:W-:Y:S01]  /*0240*/  LOP3.LUT R9, RZ, R7, RZ, 0x33, !PT ;  /* 0x00000007ff097212 */ /* 0x000fe200078e33ff */
[----:B------:R-:W-:Y:S04]  /*0250*/  BSSY.RECONVERGENT B2, `(.L_x_66) ;  /* 0x0000053000027945 */ /* 0x000fe80003800200 */
[----:B------:R-:W-:-:S05]  /*0260*/  IMAD.IADD R9, R9, 0x1, R16 ;  /* 0x0000000109097824 */ /* 0x000fca00078e0210 */
[C---:B------:R-:W-:Y:S02]  /*0270*/  ISETP.GE.U32.AND P1, PT, R9.reuse, 0x1e00, PT ;  /* 0x00001e000900780c */ /* 0x040fe40003f26070 */
[----:B------:R-:W-:-:S04]  /*0280*/  LEA.HI R4, R9, 0x1, RZ, 0x17 ;  /* 0x0000000109047811 */ /* 0x000fc800078fb8ff */
[----:B------:R-:W-:-:S04]  /*0290*/  LOP3.LUT R26, R4, 0xf, RZ, 0xc0, !PT ;  /* 0x0000000f041a7812 */ /* 0x000fc800078ec0ff */
[----:B------:R-:W-:-:S03]  /*02a0*/  ISETP.NE.AND P0, PT, R26, RZ, PT ;  /* 0x000000ff1a00720c */ /* 0x000fc60003f05270 */
[----:B------:R-:W-:Y:S10]  /*02b0*/  @!P1 BRA `(.L_x_67) ;  /* 0x0000000400309947 */ /* 0x000ff40003800000 */
[----:B------:R-:W0:Y:S01]  /*02c0*/  LDC.64 R8, c[0x0][0x380] ;  /* 0x0000e000ff087b82 */ /* 0x000e220000000a00 */
[----:B------:R-:W-:-:S05]  /*02d0*/  LOP3.LUT R6, R4, 0xfffff0, RZ, 0xc0, !PT ;  /* 0x00fffff004067812 */ /* 0x000fca00078ec0ff */
[----:B------:R-:W-:Y:S02]  /*02e0*/  IMAD.MOV R6, RZ, RZ, -R6 ;  /* 0x000000ffff067224 */ /* 0x000fe400078e0a06 */
[----:B0-----:R-:W-:-:S03]  /*02f0*/  IMAD.WIDE.U32 R8, R7, 0x4, R8 ;  /* 0x0000000407087825 */ /* 0x001fc600078e0008 */
[----:B------:R-:W-:-:S05]  /*0300*/  IADD3 R8, P1, PT, R8, 0x4000, RZ ;  /* 0x0000400008087810 */ /* 0x000fca0007f3e0ff */
[----:B------:R-:W-:-:S08]  /*0310*/  IMAD.X R9, RZ, RZ, R9, P1 ;  /* 0x000000ffff097224 */ /* 0x000fd000008e0609 */
.L_x_68:
        /* <DEDUP_REMOVED lines=16> */
[----:B------:R-:W-:-:S02]  /*0420*/  VIADD R6, R6, 0x10 ;  /* 0x0000001006067836 */ /* 0x000fc40000000000 */
[----:B------:R-:W-:Y:S01]  /*0430*/  VIADD R7, R7, 0x2000 ;  /* 0x0000200007077836 */ /* 0x000fe20000000000 */
[----:B--2---:R-:W-:Y:S02]  /*0440*/  FSETP.GT.AND P1, PT, R27, RZ, PT ;  /* 0x000000ff1b00720b */ /* 0x004fe40003f24000 */
[----:B---3--:R-:W-:Y:S02]  /*0450*/  FSETP.GT.AND P2, PT, R19, RZ, PT ;  /* 0x000000ff1300720b */ /* 0x008fe40003f44000 */
[----:B------:R-:W-:Y:S02]  /*0460*/  SEL R27, RZ, 0x1, !P1 ;  /* 0x00000001ff1b7807 */ /* 0x000fe40004800000 */
[----:B------:R-:W-:Y:S02]  /*0470*/  SEL R19, RZ, 0x1, !P2 ;  /* 0x00000001ff137807 */ /* 0x000fe40005000000 */
[----:B----4-:R-:W-:Y:S02]  /*0480*/  FSETP.GT.AND P1, PT, R20, RZ, PT ;  /* 0x000000ff1400720b */ /* 0x010fe40003f24000 */
[----:B-----5:R-:W-:-:S02]  /*0490*/  FSETP.GT.AND P2, PT, R21, RZ, PT ;  /* 0x000000ff1500720b */ /* 0x020fc40003f44000 */
[----:B------:R-:W-:Y:S02]  /*04a0*/  IADD3 R2, P5, P6, R19, R2, R27 ;  /* 0x0000000213027210 */ /* 0x000fe40007ebe01b */
[----:B------:R-:W-:Y:S02]  /*04b0*/  SEL R19, RZ, 0x1, !P1 ;  /* 0x00000001ff137807 */ /* 0x000fe40004800000 */
[----:B------:R-:W-:Y:S02]  /*04c0*/  SEL R20, RZ, 0x1, !P2 ;  /* 0x00000001ff147807 */ /* 0x000fe40005000000 */
[----:B------:R-:W-:Y:S02]  /*04d0*/  FSETP.GT.AND P3, PT, R22, RZ, PT ;  /* 0x000000ff1600720b */ /* 0x000fe40003f64000 */
[----:B------:R-:W-:Y:S02]  /*04e0*/  FSETP.GT.AND P4, PT, R23, RZ, PT ;  /* 0x000000ff1700720b */ /* 0x000fe40003f84000 */
[----:B------:R-:W-:-:S02]  /*04f0*/  IADD3 R20, P2, P1, R20, R2, R19 ;  /* 0x0000000214147210 */ /* 0x000fc4000795e013 */
[----:B------:R-:W-:Y:S02]  /*0500*/  SEL R2, RZ, 0x1, !P3 ;  /* 0x00000001ff027807 */ /* 0x000fe40005800000 */
[----:B------:R-:W-:Y:S02]  /*0510*/  SEL R19, RZ, 0x1, !P4 ;  /* 0x00000001ff137807 */ /* 0x000fe40006000000 */
[----:B------:R-:W-:Y:S02]  /*0520*/  FSETP.GT.AND P3, PT, R24, RZ, PT ;  /* 0x000000ff1800720b */ /* 0x000fe40003f64000 */
[----:B------:R-:W-:Y:S02]  /*0530*/  FSETP.GT.AND P4, PT, R25, RZ, PT ;  /* 0x000000ff1900720b */ /* 0x000fe40003f84000 */
[----:B------:R-:W-:Y:S02]  /*0540*/  IADD3.X R21, PT, PT, RZ, R3, RZ, P5, P6 ;  /* 0x00000003ff157210 */ /* 0x000fe40002fec4ff */
        /* <DEDUP_REMOVED lines=26> */
[----:B------:R-:W-:Y:S02]  /*06f0*/  ISETP.NE.AND P3, PT, R6, RZ, PT ;  /* 0x000000ff0600720c */ /* 0x000fe40003f65270 */
[----:B------:R-:W-:Y:S02]  /*0700*/  SEL R3, RZ, 0x1, !P4 ;  /* 0x00000001ff037807 */ /* 0x000fe40006000000 */
[----:B------:R-:W-:Y:S02]  /*0710*/  IADD3.X R11, PT, PT, RZ, R11, RZ, P2, P1 ;  /* 0x0000000bff0b7210 */ /* 0x000fe400017e24ff */
[----:B------:R-:W-:Y:S02]  /*0720*/  IADD3 R2, P1, P2, R2, R10, R3 ;  /* 0x0000000a02027210 */ /* 0x000fe40007a3e003 */
[----:B------:R-:W-:-:S02]  /*0730*/  IADD3 R8, P4, PT, R8, 0x8000, RZ ;  /* 0x0000800008087810 */ /* 0x000fc40007f9e0ff */
[----:B------:R-:W-:-:S03]  /*0740*/  IADD3.X R3, PT, PT, RZ, R11, RZ, P5, P6 ;  /* 0x0000000bff037210 */ /* 0x000fc60002fec4ff */
[----:B------:R-:W-:Y:S01]  /*0750*/  IMAD.X R9, RZ, RZ, R9, P4 ;  /* 0x000000ffff097224 */ /* 0x000fe200020e0609 */
[----:B------:R-:W-:Y:S01]  /*0760*/  IADD3.X R3, PT, PT, RZ, R3, RZ, P1, P2 ;  /* 0x00000003ff037210 */ /* 0x000fe20000fe44ff */
[----:B------:R-:W-:Y:S06]  /*0770*/  @P3 BRA `(.L_x_68) ;  /* 0xfffffff800e83947 */ /* 0x000fec000383ffff */
.L_x_67:
[----:B------:R-:W-:Y:S05]  /*0780*/  BSYNC.RECONVERGENT B2 ;  /* 0x0000000000027941 */ /* 0x000fea0003800200 */
.L_x_66:
[----:B------:R-:W-:Y:S05]  /*0790*/  @!P0 BRA `(.L_x_65) ;  /* 0x0000000400408947 */ /* 0x000fea0003800000 */
[----:B------:R-:W-:Y:S01]  /*07a0*/  ISETP.GE.U32.AND P1, PT, R26, 0x8, PT ;  /* 0x000000081a00780c */ /* 0x000fe20003f26070 */
[----:B------:R-:W-:Y:S01]  /*07b0*/  BSSY.RECONVERGENT B2, `(.L_x_69) ;  /* 0x0000027000027945 */ /* 0x000fe20003800200 */
[----:B------:R-:W-:-:S04]  /*07c0*/  LOP3.LUT R18, R4, 0x7, RZ, 0xc0, !PT ;  /* 0x0000000704127812 */ /* 0x000fc800078ec0ff */
[----:B------:R-:W-:-:S07]  /*07d0*/  ISETP.NE.AND P0, PT, R18, RZ, PT ;  /* 0x000000ff1200720c */ /* 0x000fce0003f05270 */
[----:B------:R-:W-:Y:S06]  /*07e0*/  @!P1 BRA `(.L_x_70) ;  /* 0x00000000008c9947 */ /* 0x000fec0003800000 */
[----:B------:R-:W0:Y:S02]  /*07f0*/  LDC.64 R8, c[0x0][0x380] ;  /* 0x0000e000ff087b82 */ /* 0x000e240000000a00 */
[----:B0-----:R-:W-:-:S05]  /*0800*/  IMAD.WIDE R8, R7, 0x4, R8 ;  /* 0x0000000407087825 */ /* 0x001fca00078e0208 */
        /* <DEDUP_REMOVED lines=33> */
.L_x_70:
[----:B------:R-:W-:Y:S05]  /*0a20*/  BSYNC.RECONVERGENT B2 ;  /* 0x0000000000027941 */ /* 0x000fea0003800200 */
.L_x_69:
        /* <DEDUP_REMOVED lines=11> */
[----:B------:R-:W5:Y:S01]  /*0ae0*/  LDG.E R10, desc[UR6][R8.64+0x1000] ;  /* 0x00100006080a7981 */ /* 0x000f62000c1e1900 */
[----:B------:R-:W-:Y:S01]  /*0af0*/  VIADD R7, R7, 0x800 ;  /* 0x0000080007077836 */ /* 0x000fe20000000000 */
[----:B--2---:R-:W-:-:S02]  /*0b00*/  FSETP.GT.AND P1, PT, R12, RZ, PT ;  /* 0x000000ff0c00720b */ /* 0x004fc40003f24000 */
[----:B---3--:R-:W-:Y:S02]  /*0b10*/  FSETP.GT.AND P2, PT, R6, RZ, PT ;  /* 0x000000ff0600720b */ /* 0x008fe40003f44000 */
[----:B----4-:R-:W-:Y:S02]  /*0b20*/  FSETP.GT.AND P4, PT, R11, RZ, PT ;  /* 0x000000ff0b00720b */ /* 0x010fe40003f84000 */
[----:B------:R-:W-:Y:S02]  /*0b30*/  SEL R11, RZ, 0x1, !P1 ;  /* 0x00000001ff0b7807 */ /* 0x000fe40004800000 */
[----:B-----5:R-:W-:Y:S02]  /*0b40*/  FSETP.GT.AND P3, PT, R10, RZ, PT ;  /* 0x000000ff0a00720b */ /* 0x020fe40003f64000 */
[----:B------:R-:W-:Y:S02]  /*0b50*/  SEL R6, RZ, 0x1, !P2 ;  /* 0x00000001ff067807 */ /* 0x000fe40005000000 */
[----:B------:R-:W-:-:S02]  /*0b60*/  SEL R13, RZ, 0x1, !P3 ;  /* 0x00000001ff0d7807 */ /* 0x000fc40005800000 */
[----:B------:R-:W-:Y:S02]  /*0b70*/  SEL R10, RZ, 0x1, !P4 ;  /* 0x00000001ff0a7807 */ /* 0x000fe40006000000 */
[----:B------:R-:W-:-:S04]  /*0b80*/  IADD3 R2, P1, P2, R6, R2, R11 ;  /* 0x0000000206027210 */ /* 0x000fc80007a3e00b */
[----:B------:R-:W-:Y:S02]  /*0b90*/  IADD3 R2, P3, P4, R10, R2, R13 ;  /* 0x000000020a027210 */ /* 0x000fe40007c7e00d */
[----:B------:R-:W-:-:S04]  /*0ba0*/  IADD3.X R3, PT, PT, RZ, R3, RZ, P1, P2 ;  /* 0x00000003ff037210 */ /* 0x000fc80000fe44ff */
[----:B------:R-:W-:-:S07]  /*0bb0*/  IADD3.X R3, PT, PT, RZ, R3, RZ, P3, P4 ;  /* 0x00000003ff037210 */ /* 0x000fce0001fe84ff */
.L_x_72:
[----:B------:R-:W-:Y:S05]  /*0bc0*/  BSYNC.RECONVERGENT B2 ;  /* 0x0000000000027941 */ /* 0x000fea0003800200 */
.L_x_71:
[----:B------:R-:W-:Y:S05]  /*0bd0*/  @!P0 BRA `(.L_x_65) ;  /* 0x0000000000308947 */ /* 0x000fea0003800000 */
[----:B------:R-:W0:Y:S01]  /*0be0*/  LDC.64 R10, c[0x0][0x380] ;  /* 0x0000e000ff0a7b82 */ /* 0x000e220000000a00 */
[----:B------:R-:W-:-:S07]  /*0bf0*/  IMAD.MOV R4, RZ, RZ, -R4 ;  /* 0x000000ffff047224 */ /* 0x000fce00078e0a04 */
.L_x_73:
[----:B0-----:R-:W-:-:S06]  /*0c00*/  IMAD.WIDE R8, R7, 0x4, R10 ;  /* 0x0000000407087825 */ /* 0x001fcc00078e020a */
        /* <DEDUP_REMOVED lines=9> */
.L_x_65:
[----:B------:R-:W-:Y:S05]  /*0ca0*/  BSYNC.RECONVERGENT B1 ;  /* 0x0000000000017941 */ /* 0x000fea0003800200 */
.L_x_64:
[----:B------:R-:W-:-:S04]  /*0cb0*/  ISETP.GE.U32.AND P0, PT, R16, 0x200, PT ;  /* 0x000002001000780c */ /* 0x000fc80003f06070 */
[----:B------:R-:W-:-:S13]  /*0cc0*/  ISETP.GE.U32.AND.EX P0, PT, R0, RZ, PT, P0 ;  /* 0x000000ff0000720c */ /* 0x000fda0003f06100 */
[----:B------:R-:W-:Y:S05]  /*0cd0*/  @!P0 BRA `(.L_x_74) ;  /* 0x00000004002c8947 */ /* 0x000fea0003800000 */
[----:B------:R-:W0:Y:S01]  /*0ce0*/  S2R R8, SR_LANEID ;  /* 0x0000000000087919 */ /* 0x000e220000000000 */
[----:B------:R-:W-:Y:S01]  /*0cf0*/  ISETP.NE.AND P5, PT, R5, RZ, PT ;  /* 0x000000ff0500720c */ /* 0x000fe20003fa5270 */
        /* <DEDUP_REMOVED lines=39> */
[----:B-1----:R-:W-:-:S03]  /*0f70*/  SEL R3, R3, RZ, !P0 ;  /* 0x000000ff03037207 */ /* 0x002fc60004000000 */
        /* <DEDUP_REMOVED lines=9> */
[----:B-1----:R-:W0:Y:S04]  /*1010*/  LDS.128 R4, [UR4+0x20] ;  /* 0x00002004ff047984 */ /* 0x002e280008000c00 */
[----:B------:R-:W1:Y:S04]  /*1020*/  LDS.128 R8, [UR4+0x30] ;  /* 0x00003004ff087984 */ /* 0x000e680008000c00 */
[----:B------:R-:W2:Y:S04]  /*1030*/  LDS.128 R12, [UR4+0x40] ;  /* 0x00004004ff0c7984 */ /* 0x000ea80008000c00 */
[----:B------:R-:W3:Y:S04]  /*1040*/  LDS.128 R16, [UR4+0x50] ;  /* 0x00005004ff107984 */ /* 0x000ee80008000c00 */
[----:B------:R-:W4:Y:S04]  /*1050*/  LDS.128 R20, [UR4+0x60] ;  /* 0x00006004ff147984 */ /* 0x000f280008000c00 */
[----:B------:R-:W5:Y:S04]  /*1060*/  LDS.128 R24, [UR4+0x70] ;  /* 0x00007004ff187984 */ /* 0x000f680008000c00 */
[----:B------:R-:W5:Y:S01]  /*1070*/  LDS.128 R28, [UR4+0x80] ;  /* 0x00008004ff1c7984 */ /* 0x000f620008000c00 */
[----:B0-----:R-:W-:-:S04]  /*1080*/  IADD3 R35, P0, P1, R4, R32, R2 ;  /* 0x0000002004237210 */ /* 0x001fc8000791e002 */
[----:B-1----:R-:W-:Y:S02]  /*1090*/  IADD3 R35, P2, P3, R8, R35, R6 ;  /* 0x0000002308237210 */ /* 0x002fe40007b5e006 */
[----:B------:R-:W-:Y:S02]  /*10a0*/  IADD3.X R5, PT, PT, R5, R33, R3, P0, P1 ;  /* 0x0000002105057210 */ /* 0x000fe400007e2403 */
[----:B--2---:R-:W-:Y:S02]  /*10b0*/  IADD3 R3, P0, P1, R12, R35, R10 ;  /* 0x000000230c037210 */ /* 0x004fe4000791e00a */
[----:B------:R-:W-:Y:S02]  /*10c0*/  IADD3.X R7, PT, PT, R9, R5, R7, P2, P3 ;  /* 0x0000000509077210 */ /* 0x000fe400017e6407 */
[----:B---3--:R-:W-:Y:S02]  /*10d0*/  IADD3 R3, P2, P3, R16, R3, R14 ;  /* 0x0000000310037210 */ /* 0x008fe40007b5e00e */
[----:B------:R-:W-:-:S02]  /*10e0*/  IADD3.X R11, PT, PT, R13, R7, R11, P0, P1 ;  /* 0x000000070d0b7210 */ /* 0x000fc400007e240b */
[----:B----4-:R-:W-:Y:S02]  /*10f0*/  IADD3 R3, P0, P1, R20, R3, R18 ;  /* 0x0000000314037210 */ /* 0x010fe4000791e012 */
[----:B------:R-:W-:Y:S02]  /*1100*/  IADD3.X R15, PT, PT, R17, R11, R15, P2, P3 ;  /* 0x0000000b110f7210 */ /* 0x000fe400017e640f */
[----:B-----5:R-:W-:Y:S02]  /*1110*/  IADD3 R3, P2, P3, R24, R3, R22 ;  /* 0x0000000318037210 */ /* 0x020fe40007b5e016 */
[----:B------:R-:W-:Y:S02]  /*1120*/  IADD3.X R19, PT, PT, R21, R15, R19, P0, P1 ;  /* 0x0000000f15137210 */ /* 0x000fe400007e2413 */
[----:B------:R-:W-:Y:S02]  /*1130*/  IADD3 R3, P0, P1, R28, R3, R26 ;  /* 0x000000031c037210 */ /* 0x000fe4000791e01a */
[----:B------:R-:W-:-:S02]  /*1140*/  IADD3.X R23, PT, PT, R25, R19, R23, P2, P3 ;  /* 0x0000001319177210 */ /* 0x000fc400017e6417 */
[----:B------:R-:W-:Y:S02]  /*1150*/  IADD3 R2, P2, PT, R3, R30, RZ ;  /* 0x0000001e03027210 */ /* 0x000fe40007f5e0ff */
[----:B------:R-:W-:-:S05]  /*1160*/  IADD3.X R3, PT, PT, R29, R23, R27, P0, P1 ;  /* 0x000000171d037210 */ /* 0x000fca00007e241b */
[----:B------:R-:W-:Y:S01]  /*1170*/  IMAD.X R3, R3, 0x1, R31, P2 ;  /* 0x0000000103037824 */ /* 0x000fe200010e061f */
[----:B------:R-:W-:Y:S06]  /*1180*/  BRA `(.L_x_75) ;  /* 0x0000001c00a47947 */ /* 0x000fec0003800000 */
.L_x_74:
[C---:B------:R-:W-:Y:S02]  /*1190*/  LOP3.LUT R4, R5.reuse, 0x3e0, RZ, 0xc0, !PT ;  /* 0x000003e005047812 */ /* 0x040fe400078ec0ff */
[----:B------:R-:W-:Y:S02]  /*11a0*/  ISETP.NE.AND P5, PT, R5, RZ, PT ;  /* 0x000000ff0500720c */ /* 0x000fe40003fa5270 */
[----:B------:R-:W-:Y:S01]  /*11b0*/  LOP3.LUT R9, RZ, R4, RZ, 0x33, !PT ;  /* 0x00000004ff097212 */ /* 0x000fe200078e33ff */
[----:B------:R-:W-:Y:S02]  /*11c0*/  VIADD R7, R4, 0x20 ;  /* 0x0000002004077836 */ /* 0x000fe40000000000 */
[----:B------:R-:W0:Y:S03]  /*11d0*/  S2R R4, SR_LANEID ;  /* 0x0000000000047919 */ /* 0x000e260000000000 */
[----:B------:R-:W-:Y:S01]  /*11e0*/  ISETP.GT.U32.AND P0, PT, R7, R16, PT ;  /* 0x000000100700720c */ /* 0x000fe20003f04070 */
[----:B------:R-:W-:-:S05]  /*11f0*/  IMAD.IADD R7, R9, 0x1, R16 ;  /* 0x0000000109077824 */ /* 0x000fca00078e0210 */
        /* <DEDUP_REMOVED lines=14> */
[----:B------:R-:W-:Y:S01]  /*12e0*/  IADD3 R11, P1, PT, R6, R9, RZ ;  /* 0x00000009060b7210 */ /* 0x000fe20007f3e0ff */
[----:B------:R-:W-:Y:S01]  /*12f0*/  VIADD R6, R4, 0x4 ;  /* 0x0000000404067836 */ /* 0x000fe20000000000 */
[----:B-1----:R-:W-:-:S03]  /*1300*/  SEL R8, R8, RZ, !P0 ;  /* 0x000000ff08087207 */ /* 0x002fc60004000000 */
[----:B------:R-:W0:Y:S01]  /*1310*/  SHFL.DOWN PT, R2, R11, 0x4, R7 ;  /* 0x088000000b027989 */ /* 0x000e2200000e0007 */
[----:B------:R-:W-:Y:S01]  /*1320*/  ISETP.GT.AND P0, PT, R6, R7, PT ;  /* 0x000000070600720c */ /* 0x000fe20003f04270 */
[----:B------:R-:W-:Y:S02]  /*1330*/  IMAD.X R8, R8, 0x1, R12, P1 ;  /* 0x0000000108087824 */ /* 0x000fe400008e060c */
[C---:B------:R-:W-:Y:S01]  /*1340*/  VIADD R6, R4.reuse, 0x8 ;  /* 0x0000000804067836 */ /* 0x040fe20000000000 */
[----:B------:R-:W1:Y:S01]  /*1350*/  @!P2 S2R R12, SR_CgaCtaId ;  /* 0x00000000000ca919 */ /* 0x000e620000008800 */
[----:B------:R-:W-:Y:S01]  /*1360*/  VIADD R4, R4, 0x10 ;  /* 0x0000001004047836 */ /* 0x000fe20000000000 */
[----:B------:R-:W2:Y:S01]  /*1370*/  SHFL.DOWN PT, R3, R8, 0x4, R7 ;  /* 0x0880000008037989 */ /* 0x000ea200000e0007 */
        /* <DEDUP_REMOVED lines=9> */
[----:B------:R-:W-:Y:S02]  /*1410*/  @!P2 MOV R9, 0x400 ;  /* 0x000004000009a802 */ /* 0x000fe40000000f00 */
[----:B--2---:R-:W-:Y:S01]  /*1420*/  SEL R3, R3, RZ, !P0 ;  /* 0x000000ff03037207 */ /* 0x004fe20004000000 */
[----:B------:R-:W0:Y:S01]  /*1430*/  SHFL.DOWN PT, R2, R6, 0x10, R7 ;  /* 0x0a00000006027989 */ /* 0x000e2200000e0007 */
[----:B------:R-:W-:Y:S02]  /*1440*/  ISETP.GT.AND P0, PT, R4, R7, PT ;  /* 0x000000070400720c */ /* 0x000fe40003f04270 */
[----:B------:R-:W-:Y:S01]  /*1450*/  @!P2 SHF.R.U32.HI R4, RZ, 0x2, R5 ;  /* 0x00000002ff04a819 */ /* 0x000fe20000011605 */
[----:B------:R-:W-:Y:S01]  /*1460*/  IMAD.X R8, R3, 0x1, R10, P1 ;  /* 0x0000000103087824 */ /* 0x000fe200008e060a */
[----:B-1----:R-:W-:-:S02]  /*1470*/  @!P2 LEA R9, R12, R9, 0x18 ;  /* 0x000000090c09a211 */ /* 0x002fc400078ec0ff */
[----:B------:R-:W-:Y:S02]  /*1480*/  @!P2 LOP3.LUT R4, R4, 0xf8, RZ, 0xc0, !PT ;  /* 0x000000f80404a812 */ /* 0x000fe400078ec0ff */
[----:B------:R-:W1:Y:S03]  /*1490*/  SHFL.DOWN PT, R3, R8, 0x10, R7 ;  /* 0x0a00000008037989 */ /* 0x000e6600000e0007 */
[----:B------:R-:W-:Y:S01]  /*14a0*/  @!P2 IMAD.IADD R9, R4, 0x1, R9 ;  /* 0x000000010409a824 */ /* 0x000fe200078e0209 */
[----:B0-----:R-:W-:-:S04]  /*14b0*/  SEL R2, R2, RZ, !P0 ;  /* 0x000000ff02027207 */ /* 0x001fc80004000000 */
[----:B------:R-:W-:Y:S02]  /*14c0*/  IADD3 R2, P1, PT, R2, R6, RZ ;  /* 0x0000000602027210 */ /* 0x000fe40007f3e0ff */
[----:B-1----:R-:W-:-:S05]  /*14d0*/  SEL R3, R3, RZ, !P0 ;  /* 0x000000ff03037207 */ /* 0x002fca0004000000 */
[----:B------:R-:W-:-:S05]  /*14e0*/  IMAD.X R3, R3, 0x1, R8, P1 ;  /* 0x0000000103037824 */ /* 0x000fca00008e0608 */
[----:B------:R0:W-:Y:S01]  /*14f0*/  @!P2 STS.64 [R9+0x10], R2 ;  /* 0x000010020900a388 */ /* 0x0001e20000000a00 */
[----:B------:R-:W-:Y:S06]  /*1500*/  BAR.SYNC.DEFER_BLOCKING 0x0 ;  /* 0x0000000000007b1d */ /* 0x000fec0000010000 */
[----:B------:R-:W-:Y:S05]  /*1510*/  @P5 BRA `(.L_x_75) ;  /* 0x0000001800c05947 */ /* 0x000fea0003800000 */
[----:B------:R-:W1:Y:S01]  /*1520*/  S2UR UR5, SR_CgaCtaId ;  /* 0x00000000000579c3 */ /* 0x000e620000008800 */
[----:B------:R-:W-:Y:S01]  /*1530*/  UMOV UR4, 0x400 ;  /* 0x0000040000047882 */ /* 0x000fe20000000000 */
[C---:B------:R-:W-:Y:S02]  /*1540*/  ISETP.GT.U32.AND P0, PT, R16.reuse, 0x20, PT ;  /* 0x000000201000780c */ /* 0x040fe40003f04070 */
[----:B------:R-:W-:Y:S02]  /*1550*/  ISETP.GT.U32.AND P1, PT, R16, 0x40, PT ;  /* 0x000000401000780c */ /* 0x000fe40003f24070 */
[----:B------:R-:W-:Y:S02]  /*1560*/  ISETP.GT.U32.AND.EX P0, PT, R0, RZ, PT, P0 ;  /* 0x000000ff0000720c */ /* 0x000fe40003f04100 */
[----:B------:R-:W-:Y:S02]  /*1570*/  ISETP.GT.U32.AND P2, PT, R16, 0x60, PT ;  /* 0x000000601000780c */ /* 0x000fe40003f44070 */
[----:B------:R-:W-:-:S02]  /*1580*/  ISETP.GT.U32.AND.EX P1, PT, R0, RZ, PT, P1 ;  /* 0x000000ff0000720c */ /* 0x000fc40003f24110 */
[----:B------:R-:W-:-:S04]  /*1590*/  ISETP.GT.U32.AND P6, PT, R16, 0x140, PT ;  /* 0x000001401000780c */ /* 0x000fc80003fc4070 */
[----:B------:R-:W-:Y:S01]  /*15a0*/  ISETP.GT.U32.AND.EX P6, PT, R0, RZ, PT, P6 ;  /* 0x000000ff0000720c */ /* 0x000fe20003fc4160 */
[----:B-1----:R-:W-:-:S09]  /*15b0*/  ULEA UR4, UR5, UR4, 0x18 ;  /* 0x0000000405047291 */ /* 0x002fd2000f8ec0ff */
[----:B------:R-:W1:Y:S04]  /*15c0*/  LDS.64 R18, [UR4+0x18] ;  /* 0x00001804ff127984 */ /* 0x000e680008000a00 */
[----:B------:R-:W2:Y:S04]  /*15d0*/  LDS.128 R20, [UR4+0x20] ;  /* 0x00002004ff147984 */ /* 0x000ea80008000c00 */
[----:B------:R-:W3:Y:S04]  /*15e0*/  LDS.128 R4, [UR4+0x30] ;  /* 0x00003004ff047984 */ /* 0x000ee80008000c00 */
[----:B0-----:R-:W0:Y:S04]  /*15f0*/  LDS.128 R8, [UR4+0x40] ;  /* 0x00004004ff087984 */ /* 0x001e280008000c00 */
[----:B------:R-:W4:Y:S01]  /*1600*/  LDS.128 R12, [UR4+0x50] ;  /* 0x00005004ff0c7984 */ /* 0x000f220008000c00 */
[----:B-1----:R-:W-:-:S02]  /*1610*/  SEL R25, R18, RZ, P0 ;  /* 0x000000ff12197207 */ /* 0x002fc40000000000 */
[----:B------:R-:W-:Y:S02]  /*1620*/  SEL R29, R19, RZ, P0 ;  /* 0x000000ff131d7207 */ /* 0x000fe40000000000 */
[----:B------:R-:W-:Y:S02]  /*1630*/  ISETP.GT.U32.AND.EX P0, PT, R0, RZ, PT, P2 ;  /* 0x000000ff0000720c */ /* 0x000fe40003f04120 */
[----:B--2---:R-:W-:Y:S02]  /*1640*/  SEL R19, R20, RZ, P1 ;  /* 0x000000ff14137207 */ /* 0x004fe40000800000 */
[----:B------:R-:W-:Y:S02]  /*1650*/  SEL R24, R21, RZ, P1 ;  /* 0x000000ff15187207 */ /* 0x000fe40000800000 */
[----:B------:R-:W-:Y:S02]  /*1660*/  ISETP.GT.U32.AND P1, PT, R16, 0x80, PT ;  /* 0x000000801000780c */ /* 0x000fe40003f24070 */
[----:B------:R-:W-:-:S02]  /*1670*/  SEL R18, R22, RZ, P0 ;  /* 0x000000ff16127207 */ /* 0x000fc40000000000 */
[----:B------:R-:W-:Y:S02]  /*1680*/  SEL R17, R23, RZ, P0 ;  /* 0x000000ff17117207 */ /* 0x000fe40000000000 */
[----:B------:R-:W-:Y:S01]  /*1690*/  IADD3 R2, P2, P3, R19, R25, R2 ;  /* 0x0000001913027210 */ /* 0x000fe20007b5e002 */
[----:B------:R-:W1:Y:S01]  /*16a0*/  LDS.128 R20, [UR4+0x60] ;  /* 0x00006004ff147984 */ /* 0x000e620008000c00 */
[----:B------:R-:W-:Y:S02]  /*16b0*/  ISETP.GT.U32.AND.EX P0, PT, R0, RZ, PT, P1 ;  /* 0x000000ff0000720c */ /* 0x000fe40003f04110 */
[----:B------:R-:W-:Y:S02]  /*16c0*/  ISETP.GT.U32.AND P1, PT, R16, 0xa0, PT ;  /* 0x000000a01000780c */ /* 0x000fe40003f24070 */
[----:B------:R-:W-:Y:S02]  /*16d0*/  IADD3.X R29, PT, PT, R24, R29, R3, P2, P3 ;  /* 0x0000001d181d7210 */ /* 0x000fe400017e6403 */
[----:B---3--:R-:W-:Y:S01]  /*16e0*/  SEL R19, R4, RZ, P0 ;  /* 0x000000ff04137207 */ /* 0x008fe20000000000 */
[----:B------:R-:W2:Y:S01]  /*16f0*/  LDS.128 R24, [UR4+0x70] ;  /* 0x00007004ff187984 */ /* 0x000ea20008000c00 */
[----:B------:R-:W-:-:S02]  /*1700*/  SEL R28, R5, RZ, P0 ;  /* 0x000000ff051c7207 */ /* 0x000fc40000000000 */
[----:B------:R-:W-:Y:S02]  /*1710*/  ISETP.GT.U32.AND.EX P0, PT, R0, RZ, PT, P1 ;  /* 0x000000ff0000720c */ /* 0x000fe40003f04110 */
[----:B------:R-:W-:Y:S02]  /*1720*/  IADD3 R19, P2, P3, R19, R2, R18 ;  /* 0x0000000213137210 */ /* 0x000fe40007b5e012 */
[----:B------:R-:W-:Y:S02]  /*1730*/  SEL R3, R6, RZ, P0 ;  /* 0x000000ff06037207 */ /* 0x000fe40000000000 */
[----:B------:R-:W-:Y:S02]  /*1740*/  SEL R18, R7, RZ, P0 ;  /* 0x000000ff07127207 */ /* 0x000fe40000000000 */
[----:B------:R-:W3:Y:S01]  /*1750*/  LDS.128 R4, [UR4+0x80] ;  /* 0x00008004ff047984 */ /* 0x000ee20008000c00 */
[----:B------:R-:W-:Y:S02]  /*1760*/  ISETP.GT.U32.AND P1, PT, R16, 0xc0, PT ;  /* 0x000000c01000780c */ /* 0x000fe40003f24070 */
[----:B------:R-:W-:-:S02]  /*1770*/  IADD3.X R28, PT, PT, R28, R29, R17, P2, P3 ;  /* 0x0000001d1c1c7210 */ /* 0x000fc400017e6411 */
[----:B------:R-:W-:Y:S02]  /*1780*/  ISETP.GT.U32.AND.EX P0, PT, R0, RZ, PT, P1 ;  /* 0x000000ff0000720c */ /* 0x000fe40003f04110 */
[C---:B------:R-:W-:Y:S02]  /*1790*/  ISETP.GT.U32.AND P1, PT, R16.reuse, 0xe0, PT ;  /* 0x000000e01000780c */ /* 0x040fe40003f24070 */
[----:B------:R-:W-:Y:S02]  /*17a0*/  ISETP.GT.U32.AND P2, PT, R16, 0x100, PT ;  /* 0x000001001000780c */ /* 0x000fe40003f44070 */
[----:B0-----:R-:W-:Y:S02]  /*17b0*/  SEL R2, R8, RZ, P0 ;  /* 0x000000ff08027207 */ /* 0x001fe40000000000 */
[----:B------:R-:W-:Y:S02]  /*17c0*/  SEL R17, R9, RZ, P0 ;  /* 0x000000ff09117207 */ /* 0x000fe40000000000 */
[----:B------:R-:W-:-:S02]  /*17d0*/  ISETP.GT.U32.AND.EX P0, PT, R0, RZ, PT, P1 ;  /* 0x000000ff0000720c */ /* 0x000fc40003f04110 */
[----:B------:R-:W-:Y:S02]  /*17e0*/  ISETP.GT.U32.AND.EX P1, PT, R0, RZ, PT, P2 ;  /* 0x000000ff0000720c */ /* 0x000fe40003f24120 */
[----:B------:R-:W-:Y:S02]  /*17f0*/  ISETP.GT.U32.AND P2, PT, R16, 0x120, PT ;  /* 0x000001201000780c */ /* 0x000fe40003f44070 */
[----:B------:R-:W-:Y:S02]  /*1800*/  IADD3 R2, P3, P4, R2, R19, R3 ;  /* 0x0000001302027210 */ /* 0x000fe40007c7e003 */
[----:B------:R-:W-:Y:S02]  /*1810*/  SEL R3, R10, RZ, P0 ;  /* 0x000000ff0a037207 */ /* 0x000fe40000000000 */
[----:B------:R-:W-:Y:S02]  /*1820*/  SEL R9, R11, RZ, P0 ;  /* 0x000000ff0b097207 */ /* 0x000fe40000000000 */
[----:B------:R-:W-:-:S02]  /*1830*/  ISETP.GT.U32.AND.EX P0, PT, R0, RZ, PT, P2 ;  /* 0x000000ff0000720c */ /* 0x000fc40003f04120 */
[----:B----4-:R-:W-:Y:S02]  /*1840*/  SEL R8, R12, RZ, P1 ;  /* 0x000000ff0c087207 */ /* 0x010fe40000800000 */
[----:B------:R-:W-:Y:S02]  /*1850*/  IADD3.X R12, PT, PT, R17, R28, R18, P3, P4 ;  /* 0x0000001c110c7210 */ /* 0x000fe40001fe8412 */
[----:B------:R-:W-:Y:S02]  /*1860*/  SEL R11, R14, RZ, P0 ;  /* 0x000000ff0e0b7207 */ /* 0x000fe40000000000 */
[----:B------:R-:W-:Y:S02]  /*1870*/  ISETP.GT.U32.AND P4, PT, R16, 0x160, PT ;  /* 0x000001601000780c */ /* 0x000fe40003f84070 */
[----:B------:R-:W-:Y:S02]  /*1880*/  SEL R10, R13, RZ, P1 ;  /* 0x000000ff0d0a7207 */ /* 0x000fe40000800000 */
[----:B------:R-:W-:-:S02]  /*1890*/  SEL R14, R15, RZ, P0 ;  /* 0x000000ff0f0e7207 */ /* 0x000fc40000000000 */
[----:B------:R-:W-:Y:S02]  /*18a0*/  IADD3 R8, P1, P2, R8, R2, R3 ;  /* 0x0000000208087210 */ /* 0x000fe40007a3e003 */
[----:B------:R-:W-:Y:S02]  /*18b0*/  ISETP.GT.U32.AND P0, PT, R16, 0x180, PT ;  /* 0x000001801000780c */ /* 0x000fe40003f04070 */
[----:B------:R-:W-:Y:S02]  /*18c0*/  ISETP.GT.U32.AND.EX P4, PT, R0, RZ, PT, P4 ;  /* 0x000000ff0000720c */ /* 0x000fe40003f84140 */
[----:B-1----:R-:W-:Y:S02]  /*18d0*/  SEL R2, R20, RZ, P6 ;  /* 0x000000ff14027207 */ /* 0x002fe40003000000 */
[----:B------:R-:W-:Y:S02]  /*18e0*/  IADD3.X R10, PT, PT, R10, R12, R9, P1, P2 ;  /* 0x0000000c0a0a7210 */ /* 0x000fe40000fe4409 */
[----:B------:R-:W-:-:S02]  /*18f0*/  ISETP.GT.U32.AND.EX P0, PT, R0, RZ, PT, P0 ;  /* 0x000000ff0000720c */ /* 0x000fc40003f04100 */
[C---:B------:R-:W-:Y:S02]  /*1900*/  ISETP.GT.U32.AND P3, PT, R16.reuse, 0x1a0, PT ;  /* 0x000001a01000780c */ /* 0x040fe40003f64070 */
[----:B------:R-:W-:Y:S02]  /*1910*/  ISETP.GT.U32.AND P1, PT, R16, 0x1c0, PT ;  /* 0x000001c01000780c */ /* 0x000fe40003f24070 */
[----:B------:R-:W-:Y:S02]  /*1920*/  SEL R9, R21, RZ, P6 ;  /* 0x000000ff15097207 */ /* 0x000fe40003000000 */
[----:B------:R-:W-:Y:S02]  /*1930*/  SEL R3, R22, RZ, P4 ;  /* 0x000000ff16037207 */ /* 0x000fe40002000000 */
[----:B------:R-:W-:Y:S02]  /*1940*/  SEL R23, R23, RZ, P4 ;  /* 0x000000ff17177207 */ /* 0x000fe40002000000 */
[----:B------:R-:W-:-:S02]  /*1950*/  IADD3 R2, P6, P4, R2, R8, R11 ;  /* 0x0000000802027210 */ /* 0x000fc40007cde00b */
[----:B--2---:R-:W-:Y:S02]  /*1960*/  SEL R8, R24, RZ, P0 ;  /* 0x000000ff18087207 */ /* 0x004fe40000000000 */
[C---:B------:R-:W-:Y:S02]  /*1970*/  ISETP.GT.U32.AND.EX P3, PT, R0.reuse, RZ, PT, P3 ;  /* 0x000000ff0000720c */ /* 0x040fe40003f64130 */
[----:B------:R-:W-:Y:S02]  /*1980*/  ISETP.GT.U32.AND.EX P1, PT, R0, RZ, PT, P1 ;  /* 0x000000ff0000720c */ /* 0x000fe40003f24110 */
[----:B------:R-:W-:Y:S02]  /*1990*/  ISETP.GT.U32.AND P2, PT, R16, 0x1e0, PT ;  /* 0x000001e01000780c */ /* 0x000fe40003f44070 */
[----:B------:R-:W-:Y:S02]  /*19a0*/  IADD3.X R9, PT, PT, R9, R10, R14, P6, P4 ;  /* 0x0000000a09097210 */ /* 0x000fe400037e840e */
[----:B------:R-:W-:-:S02]  /*19b0*/  IADD3 R8, P6, P4, R8, R2, R3 ;  /* 0x0000000208087210 */ /* 0x000fc40007cde003 */
[----:B------:R-:W-:Y:S02]  /*19c0*/  SEL R2, R26, RZ, P3 ;  /* 0x000000ff1a027207 */ /* 0x000fe40001800000 */
[----:B---3--:R-:W-:Y:S02]  /*19d0*/  SEL R3, R4, RZ, P1 ;  /* 0x000000ff04037207 */ /* 0x008fe40000800000 */
[----:B------:R-:W-:Y:S02]  /*19e0*/  ISETP.GT.U32.AND.EX P2, PT, R0, RZ, PT, P2 ;  /* 0x000000ff0000720c */ /* 0x000fe40003f44120 */
        /* <DEDUP_REMOVED lines=11> */
.L_x_61:
[----:B------:R-:W0:Y:S01]  /*1aa0*/  S2R R4, SR_TID.X ;  /* 0x0000000000047919 */ /* 0x000e220000002100 */
[----:B------:R-:W0:Y:S02]  /*1ab0*/  LDC.64 R2, c[0x0][0x380] ;  /* 0x0000e000ff027b82 */ /* 0x000e240000000a00 */
[----:B0-----:R-:W-:-:S05]  /*1ac0*/  IMAD.WIDE.U32 R2, R4, 0x4, R2 ;  /* 0x0000000404027825 */ /* 0x001fca00078e0002 */
[----:B------:R-:W2:Y:S04]  /*1ad0*/  LDG.E R11, desc[UR6][R2.64] ;  /* 0x00000006020b7981 */ /* 0x000ea8000c1e1900 */
[----:B------:R-:W3:Y:S04]  /*1ae0*/  LDG.E R5, desc[UR6][R2.64+0x800] ;  /* 0x0008000602057981 */ /* 0x000ee8000c1e1900 */
[----:B------:R-:W4:Y:S04]  /*1af0*/  LDG.E R7, desc[UR6][R2.64+0x1800] ;  /* 0x0018000602077981 */ /* 0x000f28000c1e1900 */
[----:B------:R-:W5:Y:S04]  /*1b00*/  LDG.E R8, desc[UR6][R2.64+0x2000] ;  /* 0x0020000602087981 */ /* 0x000f68000c1e1900 */
[----:B------:R-:W5:Y:S04]  /*1b10*/  LDG.E R9, desc[UR6][R2.64+0x2800] ;  /* 0x0028000602097981 */ /* 0x000f68000c1e1900 */
[----:B------:R-:W5:Y:S04]  /*1b20*/  LDG.E R6, desc[UR6][R2.64+0x1000] ;  /* 0x0010000602067981 */ /* 0x000f68000c1e1900 */
[----:B------:R-:W5:Y:S01]  /*1b30*/  LDG.E R10, desc[UR6][R2.64+0x3000] ;  /* 0x00300006020a7981 */ /* 0x000f62000c1e1900 */
[----:B--2---:R-:W-:-:S04]  /*1b40*/  FSETP.GT.AND P0, PT, R11, RZ, PT ;  /* 0x000000ff0b00720b */ /* 0x004fc80003f04000 */
[----:B------:R-:W-:Y:S02]  /*1b50*/  SEL R11, RZ, 0x1, !P0 ;  /* 0x00000001ff0b7807 */ /* 0x000fe40004000000 */
[----:B---3--:R-:W-:Y:S02]  /*1b60*/  FSETP.GT.AND P1, PT, R5, RZ, PT ;  /* 0x000000ff0500720b */ /* 0x008fe40003f24000 */
[----:B----4-:R-:W-:Y:S02]  /*1b70*/  FSETP.GT.AND P0, PT, R7, RZ, PT ;  /* 0x000000ff0700720b */ /* 0x010fe40003f04000 */
[----:B------:R-:W-:Y:S02]  /*1b80*/  SEL R5, RZ, 0x1, !P1 ;  /* 0x00000001ff057807 */ /* 0x000fe40004800000 */
[----:B------:R-:W-:Y:S02]  /*1b90*/  SEL R7, RZ, 0x1, !P0 ;  /* 0x00000001ff077807 */ /* 0x000fe40004000000 */
[----:B-----5:R-:W-:-:S02]  /*1ba0*/  FSETP.GT.AND P1, PT, R8, RZ, PT ;  /* 0x000000ff0800720b */ /* 0x020fc40003f24000 */
[----:B------:R-:W-:Y:S02]  /*1bb0*/  FSETP.GT.AND P0, PT, R9, RZ, PT ;  /* 0x000000ff0900720b */ /* 0x000fe40003f04000 */
[----:B------:R-:W-:Y:S02]  /*1bc0*/  IADD3 R8, P5, PT, R16, -0xe00, RZ ;  /* 0xfffff20010087810 */ /* 0x000fe40007fbe0ff */
[----:B------:R-:W-:Y:S02]  /*1bd0*/  FSETP.GT.AND P2, PT, R6, RZ, PT ;  /* 0x000000ff0600720b */ /* 0x000fe40003f44000 */
[----:B------:R-:W-:Y:S02]  /*1be0*/  SEL R9, RZ, 0x1, !P0 ;  /* 0x00000001ff097807 */ /* 0x000fe40004000000 */
[----:B------:R-:W-:Y:S02]  /*1bf0*/  FSETP.GT.AND P6, PT, R10, RZ, PT ;  /* 0x000000ff0a00720b */ /* 0x000fe40003fc4000 */
[----:B------:R-:W-:-:S02]  /*1c00*/  ISETP.GE.U32.AND P0, PT, R8, 0xe00, PT ;  /* 0x00000e000800780c */ /* 0x000fc40003f06070 */
[----:B------:R-:W-:Y:S02]  /*1c10*/  IADD3.X R10, PT, PT, R0, -0x1, RZ, P5, !PT ;  /* 0xffffffff000a7810 */ /* 0x000fe40002ffe4ff */
[----:B------:R-:W-:Y:S02]  /*1c20*/  SEL R6, RZ, 0x1, !P2 ;  /* 0x00000001ff067807 */ /* 0x000fe40005000000 */
[----:B------:R-:W-:Y:S02]  /*1c30*/  ISETP.GE.U32.AND.EX P0, PT, R10, RZ, PT, P0 ;  /* 0x000000ff0a00720c */ /* 0x000fe40003f06100 */
[----:B------:R-:W-:Y:S02]  /*1c40*/  IADD3 R6, P3, P4, R6, R5, R11 ;  /* 0x0000000506067210 */ /* 0x000fe40007c7e00b */
[----:B------:R-:W-:-:S04]  /*1c50*/  SEL R5, RZ, 0x1, !P1 ;  /* 0x00000001ff057807 */ /* 0x000fc80004800000 */
[----:B------:R-:W-:Y:S02]  /*1c60*/  IADD3 R6, P1, P2, R5, R6, R7 ;  /* 0x0000000605067210 */ /* 0x000fe40007a3e007 */
[----:B------:R-:W-:Y:S02]  /*1c70*/  SEL R7, RZ, 0x1, !P6 ;  /* 0x00000001ff077807 */ /* 0x000fe40007000000 */
[----:B------:R-:W-:Y:S02]  /*1c80*/  IADD3.X R5, PT, PT, RZ, RZ, RZ, P3, P4 ;  /* 0x000000ffff057210 */ /* 0x000fe40001fe84ff */
[----:B------:R-:W-:Y:S02]  /*1c90*/  IADD3 R6, P3, P4, R7, R6, R9 ;  /* 0x0000000607067210 */ /* 0x000fe40007c7e009 */
[----:B------:R-:W-:Y:S01]  /*1ca0*/  IADD3.X R5, PT, PT, RZ, R5, RZ, P1, P2 ;  /* 0x00000005ff057210 */ /* 0x000fe20000fe44ff */
[----:B------:R-:W-:Y:S02]  /*1cb0*/  IMAD.MOV.U32 R7, RZ, RZ, 0xe00 ;  /* 0x00000e00ff077424 */ /* 0x000fe400078e00ff */
[----:B------:R-:W-:Y:S01]  /*1cc0*/  IMAD.MOV.U32 R9, RZ, RZ, RZ ;  /* 0x000000ffff097224 */ /* 0x000fe200078e00ff */
[----:B------:R-:W-:Y:S01]  /*1cd0*/  IADD3.X R5, PT, PT, RZ, R5, RZ, P3, P4 ;  /* 0x00000005ff057210 */ /* 0x000fe20001fe84ff */
[----:B------:R-:W-:Y:S06]  /*1ce0*/  @!P0 BRA `(.L_x_76) ;  /* 0x0000000000b48947 */ /* 0x000fec0003800000 */
[----:B------:R-:W0:Y:S01]  /*1cf0*/  LDC.64 R16, c[0x0][0x398] ;  /* 0x0000e600ff107b82 */ /* 0x000e220000000a00 */
[----:B------:R-:W-:Y:S02]  /*1d00*/  IMAD.MOV.U32 R7, RZ, RZ, 0xe00 ;  /* 0x00000e00ff077424 */ /* 0x000fe400078e00ff */
[----:B------:R-:W-:-:S07]  /*1d10*/  IMAD.MOV.U32 R9, RZ, RZ, RZ ;  /* 0x000000ffff097224 */ /* 0x000fce00078e00ff */
.L_x_78:
[----:B------:R-:W-:-:S04]  /*1d20*/  LEA R12, P0, R7, R2, 0x2 ;  /* 0x00000002070c7211 */ /* 0x000fc800078010ff */
[----:B------:R-:W-:-:S05]  /*1d30*/  LEA.HI.X R13, R7, R3, R9, 0x2, P0 ;  /* 0x00000003070d7211 */ /* 0x000fca00000f1409 */
        /* <DEDUP_REMOVED lines=9> */
[----:B------:R-:W-:Y:S02]  /*1dd0*/  SEL R0, RZ, 0x1, !P0 ;  /* 0x00000001ff007807 */ /* 0x000fe40004000000 */
[----:B------:R-:W-:Y:S02]  /*1de0*/  SEL R21, RZ, 0x1, !P1 ;  /* 0x00000001ff157807 */ /* 0x000fe40004800000 */
[----:B----4-:R-:W-:Y:S02]  /*1df0*/  FSETP.GT.AND P0, PT, R11, RZ, PT ;  /* 0x000000ff0b00720b */ /* 0x010fe40003f04000 */
[----:B-----5:R-:W-:Y:S02]  /*1e00*/  FSETP.GT.AND P5, PT, R14, RZ, PT ;  /* 0x000000ff0e00720b */ /* 0x020fe40003fa4000 */
[----:B------:R-:W-:-:S02]  /*1e10*/  IADD3 R6, P2, P1, R21, R6, R0 ;  /* 0x0000000615067210 */ /* 0x000fc4000795e000 */
[----:B------:R-:W-:Y:S02]  /*1e20*/  FSETP.GT.AND P4, PT, R15, RZ, PT ;  /* 0x000000ff0f00720b */ /* 0x000fe40003f84000 */
[----:B-1----:R-:W-:Y:S02]  /*1e30*/  SEL R13, RZ, 0x1, !P0 ;  /* 0x00000001ff0d7807 */ /* 0x002fe40004000000 */
[----:B------:R-:W-:Y:S02]  /*1e40*/  SEL R11, RZ, 0x1, !P5 ;  /* 0x00000001ff0b7807 */ /* 0x000fe40006800000 */
[----:B0-----:R-:W-:Y:S02]  /*1e50*/  IADD3 R0, P3, PT, -R7, R16, RZ ;  /* 0x0000001007007210 */ /* 0x001fe40007f7e1ff */
[----:B------:R-:W-:Y:S02]  /*1e60*/  FSETP.GT.AND P6, PT, R18, RZ, PT ;  /* 0x000000ff1200720b */ /* 0x000fe40003fc4000 */
[----:B------:R-:W-:-:S02]  /*1e70*/  SEL R12, RZ, 0x1, !P4 ;  /* 0x00000001ff0c7807 */ /* 0x000fc40006000000 */
[----:B------:R-:W-:Y:S02]  /*1e80*/  IADD3 R6, P4, P5, R11, R6, R13 ;  /* 0x000000060b067210 */ /* 0x000fe40007d9e00d */
[----:B------:R-:W-:Y:S01]  /*1e90*/  ISETP.GE.U32.AND P0, PT, R0, 0xe00, PT ;  /* 0x00000e000000780c */ /* 0x000fe20003f06070 */
[----:B------:R-:W-:Y:S01]  /*1ea0*/  IMAD.MOV.U32 R0, RZ, RZ, R17 ;  /* 0x000000ffff007224 */ /* 0x000fe200078e0011 */
[----:B------:R-:W-:Y:S02]  /*1eb0*/  SEL R11, RZ, 0x1, !P6 ;  /* 0x00000001ff0b7807 */ /* 0x000fe40007000000 */
[----:B------:R-:W-:Y:S02]  /*1ec0*/  IADD3.X R5, PT, PT, RZ, R5, RZ, P2, P1 ;  /* 0x00000005ff057210 */ /* 0x000fe400017e24ff */
[----:B------:R-:W-:Y:S01]  /*1ed0*/  IADD3 R6, P1, P2, R11, R6, R12 ;  /* 0x000000060b067210 */ /* 0x000fe20007a3e00c */
[----:B------:R-:W-:Y:S01]  /*1ee0*/  IMAD.X R12, R0, 0x1, ~R9, P3 ;  /* 0x00000001000c7824 */ /* 0x000fe200018e0e09 */
[----:B------:R-:W-:-:S02]  /*1ef0*/  FSETP.GT.AND P6, PT, R19, RZ, PT ;  /* 0x000000ff1300720b */ /* 0x000fc40003fc4000 */
[----:B------:R-:W-:Y:S02]  /*1f00*/  IADD3.X R5, PT, PT, RZ, R5, RZ, P4, P5 ;  /* 0x00000005ff057210 */ /* 0x000fe400027ea4ff */
[----:B------:R-:W-:Y:S02]  /*1f10*/  ISETP.GE.U32.AND.EX P0, PT, R12, RZ, PT, P0 ;  /* 0x000000ff0c00720c */ /* 0x000fe40003f06100 */
[----:B------:R-:W-:Y:S02]  /*1f20*/  SEL R11, RZ, 0x1, !P6 ;  /* 0x00000001ff0b7807 */ /* 0x000fe40007000000 */
[----:B------:R-:W-:Y:S02]  /*1f30*/  IADD3.X R5, PT, PT, RZ, R5, RZ, P1, P2 ;  /* 0x00000005ff057210 */ /* 0x000fe40000fe44ff */
[----:B------:R-:W-:-:S05]  /*1f40*/  IADD3 R6, P3, PT, R6, R11, RZ ;  /* 0x0000000b06067210 */ /* 0x000fca0007f7e0ff */
[----:B------:R-:W-:Y:S02]  /*1f50*/  IMAD.X R5, RZ, RZ, R5, P3 ;  /* 0x000000ffff057224 */ /* 0x000fe400018e0605 */
[----:B------:R-:W-:Y:S06]  /*1f60*/  @!P0 BRA `(.L_x_77) ;  /* 0x0000000c00048947 */ /* 0x000fec0003800000 */
[----:B------:R-:W-:-:S05]  /*1f70*/  IADD3 R7, P0, PT, R7, 0xe00, RZ ;  /* 0x00000e0007077810 */ /* 0x000fca0007f1e0ff */
[----:B------:R-:W-:Y:S01]  /*1f80*/  IMAD.X R9, RZ, RZ, R9, P0 ;  /* 0x000000ffff097224 */ /* 0x000fe200000e0609 */
[----:B------:R-:W-:-:S04]  /*1f90*/  ISETP.GT.U32.AND P0, PT, R7, R8, PT ;  /* 0x000000080700720c */ /* 0x000fc80003f04070 */
[----:B------:R-:W-:-:S13]  /*1fa0*/  ISETP.GT.U32.AND.EX P0, PT, R9, R10, PT, P0 ;  /* 0x0000000a0900720c */ /* 0x000fda0003f04100 */
[----:B------:R-:W-:Y:S05]  /*1fb0*/  @!P0 BRA `(.L_x_78) ;  /* 0xfffffffc00588947 */ /* 0x000fea000383ffff */
.L_x_76:
[----:B------:R-:W-:Y:S01]  /*1fc0*/  IMAD.IADD R3, R16, 0x1, -R7 ;  /* 0x0000000110037824 */ /* 0x000fe200078e0a07 */
[----:B------:R-:W-:Y:S01]  /*1fd0*/  ISETP.GE.U32.AND P1, PT, R7, R16, PT ;  /* 0x000000100700720c */ /* 0x000fe20003f26070 */
[----:B------:R-:W-:Y:S03]  /*1fe0*/  BSSY.RECONVERGENT B1, `(.L_x_77) ;  /* 0x00000b9000017945 */ /* 0x000fe60003800200 */
[----:B------:R-:W-:-:S04]  /*1ff0*/  ISETP.GE.AND P0, PT, R4, R3, PT ;  /* 0x000000030400720c */ /* 0x000fc80003f06270 */
[----:B------:R-:W-:-:S13]  /*2000*/  ISETP.GE.U32.OR.EX P0, PT, R9, R0, P0, P1 ;  /* 0x000000000900720c */ /* 0x000fda0000706510 */
[----:B------:R-:W-:Y:S05]  /*2010*/  @P0 BRA `(.L_x_79) ;  /* 0x0000000800d40947 */ /* 0x000fea0003800000 */
[----:B------:R-:W-:Y:S01]  /*2020*/  LOP3.LUT R0, RZ, R4, RZ, 0x33, !PT ;  /* 0x00000004ff007212 */ /* 0x000fe200078e33ff */
[----:B------:R-:W-:Y:S03]  /*2030*/  BSSY.RECONVERGENT B2, `(.L_x_80) ;  /* 0x0000058000027945 */ /* 0x000fe60003800200 */
[----:B------:R-:W-:-:S04]  /*2040*/  IADD3 R0, PT, PT, -R7, R16, R0 ;  /* 0x0000001007007210 */ /* 0x000fc80007ffe100 */
[C---:B------:R-:W-:Y:S02]  /*2050*/  ISETP.GE.U32.AND P1, PT, R0.reuse, 0x1e00, PT ;  /* 0x00001e000000780c */ /* 0x040fe40003f26070 */
[----:B------:R-:W-:Y:S01]  /*2060*/  LEA.HI R8, R0, 0x1, RZ, 0x17 ;  /* 0x0000000100087811 */ /* 0x000fe200078fb8ff */
[----:B------:R-:W-:-:S03]  /*2070*/  IMAD.MOV.U32 R0, RZ, RZ, R4 ;  /* 0x000000ffff007224 */ /* 0x000fc600078e0004 */
[----:B------:R-:W-:-:S04]  /*2080*/  LOP3.LUT R26, R8, 0xf, RZ, 0xc0, !PT ;  /* 0x0000000f081a7812 */ /* 0x000fc800078ec0ff */
[----:B------:R-:W-:-:S03]  /*2090*/  ISETP.NE.AND P0, PT, R26, RZ, PT ;  /* 0x000000ff1a00720c */ /* 0x000fc60003f05270 */
[----:B------:R-:W-:Y:S10]  /*20a0*/  @!P1 BRA `(.L_x_81) ;  /* 0x0000000400409947 */ /* 0x000ff40003800000 */
[----:B------:R-:W0:Y:S01]  /*20b0*/  LDCU.64 UR4, c[0x0][0x380] ;  /* 0x00007000ff0477ac */ /* 0x000e220008000a00 */
[----:B------:R-:W-:Y:S02]  /*20c0*/  IADD3 R3, P1, PT, R4, R7, RZ ;  /* 0x0000000704037210 */ /* 0x000fe40007f3e0ff */
[----:B------:R-:W-:-:S03]  /*20d0*/  LOP3.LUT R10, R8, 0xfffff0, RZ, 0xc0, !PT ;  /* 0x00fffff0080a7812 */ /* 0x000fc600078ec0ff */
[----:B------:R-:W-:Y:S02]  /*20e0*/  IMAD.X R0, RZ, RZ, R9, P1 ;  /* 0x000000ffff007224 */ /* 0x000fe400008e0609 */
[----:B------:R-:W-:Y:S01]  /*20f0*/  IMAD.MOV R10, RZ, RZ, -R10 ;  /* 0x000000ffff0a7224 */ /* 0x000fe200078e0a0a */
[----:B0-----:R-:W-:-:S04]  /*2100*/  LEA R2, P2, R3, UR4, 0x2 ;  /* 0x0000000403027c11 */ /* 0x001fc8000f8410ff */
[----:B------:R-:W-:Y:S02]  /*2110*/  IADD3 R2, P1, PT, R2, 0x4000, RZ ;  /* 0x0000400002027810 */ /* 0x000fe40007f3e0ff */
[----:B------:R-:W-:Y:S01]  /*2120*/  LEA.HI.X R3, R3, UR5, R0, 0x2, P2 ;  /* 0x0000000503037c11 */ /* 0x000fe200090f1400 */
[----:B------:R-:W-:-:S04]  /*2130*/  IMAD.MOV.U32 R0, RZ, RZ, R4 ;  /* 0x000000ffff007224 */ /* 0x000fc800078e0004 */
[----:B------:R-:W-:-:S07]  /*2140*/  IMAD.X R3, RZ, RZ, R3, P1 ;  /* 0x000000ffff037224 */ /* 0x000fce00008e0603 */
.L_x_82:
        /* <DEDUP_REMOVED lines=70> */
.L_x_81:
[----:B------:R-:W-:Y:S05]  /*25b0*/  BSYNC.RECONVERGENT B2 ;  /* 0x0000000000027941 */ /* 0x000fea0003800200 */
.L_x_80:
[----:B------:R-:W-:Y:S05]  /*25c0*/  @!P0 BRA `(.L_x_79) ;  /* 0x0000000400688947 */ /* 0x000fea0003800000 */
[----:B------:R-:W-:Y:S01]  /*25d0*/  ISETP.GE.U32.AND P1, PT, R26, 0x8, PT ;  /* 0x000000081a00780c */ /* 0x000fe20003f26070 */
[----:B------:R-:W-:Y:S01]  /*25e0*/  BSSY.RECONVERGENT B2, `(.L_x_83) ;  /* 0x000002a000027945 */ /* 0x000fe20003800200 */
[----:B------:R-:W-:-:S04]  /*25f0*/  LOP3.LUT R18, R8, 0x7, RZ, 0xc0, !PT ;  /* 0x0000000708127812 */ /* 0x000fc800078ec0ff */
[----:B------:R-:W-:-:S07]  /*2600*/  ISETP.NE.AND P0, PT, R18, RZ, PT ;  /* 0x000000ff1200720c */ /* 0x000fce0003f05270 */
[----:B------:R-:W-:Y:S06]  /*2610*/  @!P1 BRA `(.L_x_84) ;  /* 0x0000000000989947 */ /* 0x000fec0003800000 */
[----:B------:R-:W0:Y:S01]  /*2620*/  LDCU.64 UR4, c[0x0][0x380] ;  /* 0x00007000ff0477ac */ /* 0x000e220008000a00 */
[----:B------:R-:W-:-:S05]  /*2630*/  IADD3 R3, P1, PT, R0, R7, RZ ;  /* 0x0000000700037210 */ /* 0x000fca0007f3e0ff */
[----:B------:R-:W-:Y:S01]  /*2640*/  IMAD.X R10, RZ, RZ, R9, P1 ;  /* 0x000000ffff0a7224 */ /* 0x000fe200008e0609 */
        /* <DEDUP_REMOVED lines=35> */
.L_x_84:
[----:B------:R-:W-:Y:S05]  /*2880*/  BSYNC.RECONVERGENT B2 ;  /* 0x0000000000027941 */ /* 0x000fea0003800200 */
.L_x_83:
        /* <DEDUP_REMOVED lines=28> */
.L_x_86:
[----:B------:R-:W-:Y:S05]  /*2a50*/  BSYNC.RECONVERGENT B2 ;  /* 0x0000000000027941 */ /* 0x000fea0003800200 */
.L_x_85:
[----:B------:R-:W-:Y:S05]  /*2a60*/  @!P0 BRA `(.L_x_79) ;  /* 0x0000000000408947 */ /* 0x000fea0003800000 */
[----:B------:R-:W0:Y:S01]  /*2a70*/  LDCU.64 UR4, c[0x0][0x380] ;  /* 0x00007000ff0477ac */ /* 0x000e220008000a00 */
[----:B------:R-:W-:Y:S01]  /*2a80*/  IADD3 R3, P0, PT, R0, R7, RZ ;  /* 0x0000000700037210 */ /* 0x000fe20007f1e0ff */
[----:B------:R-:W-:-:S04]  /*2a90*/  IMAD.MOV R0, RZ, RZ, -R10 ;  /* 0x000000ffff007224 */ /* 0x000fc800078e0a0a */
[----:B------:R-:W-:Y:S01]  /*2aa0*/  IMAD.X R8, RZ, RZ, R9, P0 ;  /* 0x000000ffff087224 */ /* 0x000fe200000e0609 */
[----:B0-----:R-:W-:-:S04]  /*2ab0*/  LEA R2, P1, R3, UR4, 0x2 ;  /* 0x0000000403027c11 */ /* 0x001fc8000f8210ff */
[----:B------:R-:W-:-:S09]  /*2ac0*/  LEA.HI.X R3, R3, UR5, R8, 0x2, P1 ;  /* 0x0000000503037c11 */ /* 0x000fd200088f1408 */
.L_x_87:
[----:B------:R0:W2:Y:S01]  /*2ad0*/  LDG.E R7, desc[UR6][R2.64] ;  /* 0x0000000602077981 */ /* 0x0000a2000c1e1900 */
[----:B------:R-:W-:Y:S01]  /*2ae0*/  VIADD R0, R0, 0x1 ;  /* 0x0000000100007836 */ /* 0x000fe20000000000 */
[----:B0-----:R-:W-:-:S05]  /*2af0*/  IADD3 R2, P2, PT, R2, 0x800, RZ ;  /* 0x0000080002027810 */ /* 0x001fca0007f5e0ff */
[----:B------:R-:W-:Y:S01]  /*2b00*/  IMAD.X R3, RZ, RZ, R3, P2 ;  /* 0x000000ffff037224 */ /* 0x000fe200010e0603 */
[----:B--2---:R-:W-:-:S04]  /*2b10*/  FSETP.GT.AND P0, PT, R7, RZ, PT ;  /* 0x000000ff0700720b */ /* 0x004fc80003f04000 */
[----:B------:R-:W-:Y:S02]  /*2b20*/  SEL R7, RZ, 0x1, !P0 ;  /* 0x00000001ff077807 */ /* 0x000fe40004000000 */
[----:B------:R-:W-:Y:S02]  /*2b30*/  ISETP.NE.AND P0, PT, R0, RZ, PT ;  /* 0x000000ff0000720c */ /* 0x000fe40003f05270 */
[----:B------:R-:W-:-:S05]  /*2b40*/  IADD3 R6, P1, PT, R6, R7, RZ ;  /* 0x0000000706067210 */ /* 0x000fca0007f3e0ff */
[----:B------:R-:W-:-:S06]  /*2b50*/  IMAD.X R5, RZ, RZ, R5, P1 ;  /* 0x000000ffff057224 */ /* 0x000fcc00008e0605 */
[----:B------:R-:W-:Y:S05]  /*2b60*/  @P0 BRA `(.L_x_87) ;  /* 0xfffffffc00d80947 */ /* 0x000fea000383ffff */
.L_x_79:
[----:B------:R-:W-:Y:S05]  /*2b70*/  BSYNC.RECONVERGENT B1 ;  /* 0x0000000000017941 */ /* 0x000fea0003800200 */
.L_x_77:
[----:B------:R-:W0:Y:S01]  /*2b80*/  S2R R8, SR_LANEID ;  /* 0x0000000000087919 */ /* 0x000e220000000000 */
[----:B------:R-:W-:Y:S01]  /*2b90*/  ISETP.NE.AND P5, PT, R4, RZ, PT ;  /* 0x000000ff0400720c */ /* 0x000fe20003fa5270 */
        /* <DEDUP_REMOVED lines=49> */
[----:B--2---:R-:W0:Y:S04]  /*2eb0*/  LDS.128 R4, [UR4+0x20] ;  /* 0x00002004ff047984 */ /* 0x004e280008000c00 */
        /* <DEDUP_REMOVED lines=21> */
[----:B------:R-:W-:-:S07]  /*3010*/  IMAD.X R3, R3, 0x1, R31, P2 ;  /* 0x0000000103037824 */ /* 0x000fce00010e061f */
.L_x_75:
[----:B------:R-:W-:Y:S05]  /*3020*/  BSYNC.RECONVERGENT B0 ;  /* 0x0000000000007941 */ /* 0x000fea0003800200 */
.L_x_60:
[----:B------:R-:W-:Y:S05]  /*3030*/  @P5 EXIT ;  /* 0x000000000000594d */ /* 0x000fea0003800000 */
[----:B------:R-:W0:Y:S01]  /*3040*/  LDCU.64 UR4, c[0x0][0x3a8] ;  /* 0x00007500ff0477ac */ /* 0x000e220008000a00 */
[----:B------:R-:W3:Y:S01]  /*3050*/  LDC.64 R4, c[0x0][0x390] ;  /* 0x0000e400ff047b82 */ /* 0x000ee20000000a00 */
[----:B012---:R-:W-:-:S04]  /*3060*/  IADD3 R2, P0, PT, R2, UR4, RZ ;  /* 0x0000000402027c10 */ /* 0x007fc8000ff1e0ff */
[----:B------:R-:W-:-:S05]  /*3070*/  IADD3.X R3, PT, PT, R3, UR5, RZ, P0, !PT ;  /* 0x0000000503037c10 */ /* 0x000fca00087fe4ff */
[----:B---3--:R-:W-:Y:S01]  /*3080*/  STG.E.64 desc[UR6][R4.64], R2 ;  /* 0x0000000204007986 */ /* 0x008fe2000c101b06 */
[----:B------:R-:W-:Y:S05]  /*3090*/  EXIT ;  /* 0x000000000000794d */ /* 0x000fea0003800000 */
.L_x_88:
        /* <DEDUP_REMOVED lines=14> */
.L_x_234:


//--------------------- .text._ZN3cub18CUB_300001_SM_10006detail6reduce28DeviceReduceSingleTileKernelINS2_10policy_hubIljN4cuda3std3__44plusIlEEE10Policy1000EPlSC_iS9_llNS7_10__identityEEEvT0_T1_T2_T3_T4_T6_ --------------------------
	.section	.text._ZN3cub18CUB_300001_SM_10006detail6reduce28DeviceReduceSingleTileKernelINS2_10policy_hubIljN4cuda3std3__44plusIlEEE10Policy1000EPlSC_iS9_llNS7_10__identityEEEvT0_T1_T2_T3_T4_T6_,"ax",@progbits
	.align	128
        .global         _ZN3cub18CUB_300001_SM_10006detail6reduce28DeviceReduceSingleTileKernelINS2_10policy_hubIljN4cuda3std3__44plusIlEEE10Policy1000EPlSC_iS9_llNS7_10__identityEEEvT0_T1_T2_T3_T4_T6_
        .type           _ZN3cub18CUB_300001_SM_10006detail6reduce28DeviceReduceSingleTileKernelINS2_10policy_hubIljN4cuda3std3__44plusIlEEE10Policy1000EPlSC_iS9_llNS7_10__identityEEEvT0_T1_T2_T3_T4_T6_,@function
        .size           _ZN3cub18CUB_300001_SM_10006detail6reduce28DeviceReduceSingleTileKernelINS2_10policy_hubIljN4cuda3std3__44plusIlEEE10Policy1000EPlSC_iS9_llNS7_10__identityEEEvT0_T1_T2_T3_T4_T6_,(.L_x_235 - _ZN3cub18CUB_300001_SM_10006detail6reduce28DeviceReduceSingleTileKernelINS2_10policy_hubIljN4cuda3std3__44plusIlEEE10Policy1000EPlSC_iS9_llNS7_10__identityEEEvT0_T1_T2_T3_T4_T6_)
        .other          _ZN3cub18CUB_300001_SM_10006detail6reduce28DeviceReduceSingleTileKernelINS2_10policy_hubIljN4cuda3std3__44plusIlEEE10Policy1000EPlSC_iS9_llNS7_10__identityEEEvT0_T1_T2_T3_T4_T6_,@"STO_CUDA_ENTRY STV_DEFAULT"
_ZN3cub18CUB_300001_SM_10006detail6reduce28DeviceReduceSingleTileKernelINS2_10policy_hubIljN4cuda3std3__44plusIlEEE10Policy1000EPlSC_iS9_llNS7_10__identityEEEvT0_T1_T2_T3_T4_T6_:
.text._ZN3cub18CUB_300001_SM_10006detail6reduce28DeviceReduceSingleTileKernelINS2_10policy_hubIljN4cuda3std3__44plusIlEEE10Policy1000EPlSC_iS9_llNS7_10__identityEEEvT0_T1_T2_T3_T4_T6_:
        /* <DEDUP_REMOVED lines=13> */
.L_x_89:
        /* <DEDUP_REMOVED lines=13> */
.L_x_93:
[----:B------:R-:W-:Y:S05]  /*01a0*/  BSYNC.RECONVERGENT B1 ;  /* 0x0000000000017941 */ /* 0x000fea0003800200 */
.L_x_92:
        /* <DEDUP_REMOVED lines=17> */
.L_x_98:
        /* <DEDUP_REMOVED lines=11> */
.L_x_97:
[----:B------:R-:W-:Y:S05]  /*0370*/  BSYNC.RECONVERGENT B2 ;  /* 0x0000000000027941 */ /* 0x000fea0003800200 */
.L_x_96:
        /* <DEDUP_REMOVED lines=8> */
.L_x_101:
        /* <DEDUP_REMOVED lines=43> */
.L_x_100:
[----:B------:R-:W-:Y:S05]  /*06b0*/  BSYNC.RECONVERGENT B2 ;  /* 0x0000000000027941 */ /* 0x000fea0003800200 */
.L_x_99:
        /* <DEDUP_REMOVED lines=26> */
.L_x_103:
[----:B------:R-:W-:Y:S05]  /*0860*/  BSYNC.RECONVERGENT B2 ;  /* 0x0000000000027941 */ /* 0x000fea0003800200 */
.L_x_102:
        /* <DEDUP_REMOVED lines=12> */
.L_x_95:
[----:B------:R-:W-:Y:S05]  /*0930*/  BSYNC.RECONVERGENT B1 ;  /* 0x0000000000017941 */ /* 0x000fea0003800200 */
.L_x_94:
        /* <DEDUP_REMOVED lines=77> */
.L_x_104:
        /* <DEDUP_REMOVED lines=130> */
.L_x_91:
        /* <DEDUP_REMOVED lines=25> */
.L_x_108:
        /* <DEDUP_REMOVED lines=24> */
.L_x_106:
        /* <DEDUP_REMOVED lines=19> */
.L_x_112:
        /* <DEDUP_REMOVED lines=9> */
.L_x_111:
[----:B------:R-:W-:Y:S05]  /*1b00*/  BSYNC.RECONVERGENT B2 ;  /* 0x0000000000027941 */ /* 0x000fea0003800200 */
.L_x_110:
        /* <DEDUP_REMOVED lines=16> */
.L_x_115:
        /* <DEDUP_REMOVED lines=45> */
.L_x_114:
[----:B------:R-:W-:Y:S05]  /*1ee0*/  BSYNC.RECONVERGENT B2 ;  /* 0x0000000000027941 */ /* 0x000fea0003800200 */
.L_x_113:
        /* <DEDUP_REMOVED lines=30> */
.L_x_117:
[----:B------:R-:W-:Y:S05]  /*20d0*/  BSYNC.RECONVERGENT B2 ;  /* 0x0000000000027941 */ /* 0x000fea0003800200 */
.L_x_116:
        /* <DEDUP_REMOVED lines=11> */
.L_x_109:
[----:B------:R-:W-:Y:S05]  /*2190*/  BSYNC.RECONVERGENT B1 ;  /* 0x0000000000017941 */ /* 0x000fea0003800200 */
.L_x_107:
        /* <DEDUP_REMOVED lines=74> */
.L_x_105:
[----:B------:R-:W-:Y:S05]  /*2640*/  BSYNC.RECONVERGENT B0 ;  /* 0x0000000000007941 */ /* 0x000fea0003800200 */
.L_x_90:
[----:B------:R-:W-:Y:S05]  /*2650*/  @P0 EXIT ;  /* 0x000000000000094d */ /* 0x000fea0003800000 */
[----:B------:R-:W0:Y:S01]  /*2660*/  LDCU.64 UR4, c[0x0][0x398] ;  /* 0x00007300ff0477ac */ /* 0x000e220008000a00 */
[----:B------:R-:W3:Y:S01]  /*2670*/  LDC.64 R4, c[0x0][0x388] ;  /* 0x0000e200ff047b82 */ /* 0x000ee20000000a00 */
[----:B012---:R-:W-:-:S04]  /*2680*/  IADD3 R2, P0, PT, R2, UR4, RZ ;  /* 0x0000000402027c10 */ /* 0x007fc8000ff1e0ff */
[----:B------:R-:W-:-:S05]  /*2690*/  IADD3.X R3, PT, PT, R3, UR5, RZ, P0, !PT ;  /* 0x0000000503037c10 */ /* 0x000fca00087fe4ff */
[----:B---3--:R-:W-:Y:S01]  /*26a0*/  STG.E.64 desc[UR6][R4.64], R2 ;  /* 0x0000000204007986 */ /* 0x008fe2000c101b06 */
[----:B------:R-:W-:Y:S05]  /*26b0*/  EXIT ;  /* 0x000000000000794d */ /* 0x000fea0003800000 */
.L_x_118:
        /* <DEDUP_REMOVED lines=12> */
.L_x_235:


//--------------------- .text._ZN3cub18CUB_300001_SM_10006detail6reduce18DeviceReduceKernelINS2_10policy_hubIljN4cuda3std3__44plusIlEEE10Policy1000EN6thrust24THRUST_300001_SM_1000_NS18transform_iteratorI16is_positive_gainNSD_6detail15normal_iteratorINSD_10device_ptrIfEEEEllEEjS9_lNS7_10__identityEEEvT0_PT3_T1_NS0_13GridEvenShareISQ_EET2_T4_ --------------------------
	.section	.text._ZN3cub18CUB_300001_SM_10006detail6reduce18DeviceReduceKernelINS2_10policy_hubIljN4cuda3std3__44plusIlEEE10Policy1000EN6thrust24THRUST_300001_SM_1000_NS18transform_iteratorI16is_positive_gainNSD_6detail15normal_iteratorINSD_10device_ptrIfEEEEllEEjS9_lNS7_10__identityEEEvT0_PT3_T1_NS0_13GridEvenShareISQ_EET2_T4_,"ax",@progbits
	.align	128
        .global         _ZN3cub18CUB_300001_SM_10006detail6reduce18DeviceReduceKernelINS2_10policy_hubIljN4cuda3std3__44plusIlEEE10Policy1000EN6thrust24THRUST_300001_SM_1000_NS18transform_iteratorI16is_positive_gainNSD_6detail15normal_iteratorINSD_10device_ptrIfEEEEllEEjS9_lNS7_10__identityEEEvT0_PT3_T1_NS0_13GridEvenShareISQ_EET2_T4_
        .type           _ZN3cub18CUB_300001_SM_10006detail6reduce18DeviceReduceKernelINS2_10policy_hubIljN4cuda3std3__44plusIlEEE10Policy1000EN6thrust24THRUST_300001_SM_1000_NS18transform_iteratorI16is_positive_gainNSD_6detail15normal_iteratorINSD_10device_ptrIfEEEEllEEjS9_lNS7_10__identityEEEvT0_PT3_T1_NS0_13GridEvenShareISQ_EET2_T4_,@function
        .size           _ZN3cub18CUB_300001_SM_10006detail6reduce18DeviceReduceKernelINS2_10policy_hubIljN4cuda3std3__44plusIlEEE10Policy1000EN6thrust24THRUST_300001_SM_1000_NS18transform_iteratorI16is_positive_gainNSD_6detail15normal_iteratorINSD_10device_ptrIfEEEEllEEjS9_lNS7_10__identityEEEvT0_PT3_T1_NS0_13GridEvenShareISQ_EET2_T4_,(.L_x_236 - _ZN3cub18CUB_300001_SM_10006detail6reduce18DeviceReduceKernelINS2_10policy_hubIljN4cuda3std3__44plusIlEEE10Policy1000EN6thrust24THRUST_300001_SM_1000_NS18transform_iteratorI16is_positive_gainNSD_6detail15normal_iteratorINSD_10device_ptrIfEEEEllEEjS9_lNS7_10__identityEEEvT0_PT3_T1_NS0_13GridEvenShareISQ_EET2_T4_)
        .other          _ZN3cub18CUB_300001_SM_10006detail6reduce18DeviceReduceKernelINS2_10policy_hubIljN4cuda3std3__44plusIlEEE10Policy1000EN6thrust24THRUST_300001_SM_1000_NS18transform_iteratorI16is_positive_gainNSD_6detail15normal_iteratorINSD_10device_ptrIfEEEEllEEjS9_lNS7_10__identityEEEvT0_PT3_T1_NS0_13GridEvenShareISQ_EET2_T4_,@"STO_CUDA_ENTRY STV_DEFAULT"
_ZN3cub18CUB_300001_SM_10006detail6reduce18DeviceReduceKernelINS2_10policy_hubIljN4cuda3std3__44plusIlEEE10Policy1000EN6thrust24THRUST_300001_SM_1000_NS18transform_iteratorI16is_positive_gainNSD_6detail15normal_iteratorINSD_10device_ptrIfEEEEllEEjS9_lNS7_10__identityEEEvT0_PT3_T1_NS0_13GridEvenShareISQ_EET2_T4_:
.text._ZN3cub18CUB_300001_SM_10006detail6reduce18DeviceReduceKernelINS2_10policy_hubIljN4cuda3std3__44plusIlEEE10Policy1000EN6thrust24THRUST_300001_SM_1000_NS18transform_iteratorI16is_positive_gainNSD_6detail15normal_iteratorINSD_10device_ptrIfEEEEllEEjS9_lNS7_10__identityEEEvT0_PT3_T1_NS0_13GridEvenShareISQ_EET2_T4_:
[----:B------:R-:W-:Y:S01]  /*0000*/  LDC R1, c[0x0][0x37c] ;  /* 0x0000df00ff017b82 */ /* 0x000fe20000000800 */
[----:B------:R-:W0:Y:S07]  /*0010*/  S2R R0, SR_CTAID.X ;  /* 0x0000000000007919 */ /* 0x000e2e0000002500 */
[----:B------:R-:W1:Y:S01]  /*0020*/  LDC.64 R6, c[0x0][0x3b0] ;  /* 0x0000ec00ff067b82 */ /* 0x000e620000000a00 */
[----:B------:R-:W2:Y:S01]  /*0030*/  LDCU.64 UR6, c[0x0][0x358] ;  /* 0x00006b00ff0677ac */ /* 0x000ea20008000a00 */
[----:B------:R-:W-:Y:S01]  /*0040*/  BSSY.RECONVERGENT B0, `(.L_x_119) ;  /* 0x0000354000007945 */ /* 0x000fe20003800200 */
[----:B-1----:R-:W-:-:S02]  /*0050*/  IMAD R2, R7, 0xe00, RZ ;  /* 0x00000e0007027824 */ /* 0x002fc400078e02ff */
[----:B0-----:R-:W-:-:S05]  /*0060*/  IMAD R28, R0, -0xe00, R6 ;  /* 0xfffff200001c7824 */ /* 0x001fca00078e0206 */
[----:B------:R-:W-:-:S13]  /*0070*/  ISETP.GT.U32.AND P0, PT, R28, 0xdff, PT ;  /* 0x00000dff1c00780c */ /* 0x000fda0003f04070 */
[----:B--2---:R-:W-:Y:S05]  /*0080*/  @P0 BRA `(.L_x_120) ;  /* 0x0000001c00040947 */ /* 0x004fea0003800000 */
[----:B------:R-:W0:Y:S01]  /*0090*/  S2R R5, SR_TID.X ;  /* 0x0000000000057919 */ /* 0x000e220000002100 */
[----:B------:R-:W-:Y:S01]  /*00a0*/  BSSY.RECONVERGENT B1, `(.L_x_121) ;  /* 0x000000e000017945 */ /* 0x000fe20003800200 */
[----:B------:R-:W-:Y:S02]  /*00b0*/  IMAD.MOV.U32 R22, RZ, RZ, RZ ;  /* 0x000000ffff167224 */ /* 0x000fe400078e00ff */
[----:B------:R-:W-:Y:S01]  /*00c0*/  IMAD.MOV.U32 R25, RZ, RZ, RZ ;  /* 0x000000ffff197224 */ /* 0x000fe200078e00ff */
[----:B0-----:R-:W-:Y:S01]  /*00d0*/  ISETP.GE.U32.AND P0, PT, R5, R28, PT ;  /* 0x0000001c0500720c */ /* 0x001fe20003f06070 */
[----:B------:R-:W-:-:S12]  /*00e0*/  IMAD.MOV.U32 R7, RZ, RZ, R5 ;  /* 0x000000ffff077224 */ /* 0x000fd800078e0005 */
[----:B------:R-:W-:Y:S05]  /*00f0*/  @P0 BRA `(.L_x_122) ;  /* 0x0000000000200947 */ /* 0x000fea0003800000 */
[----:B------:R-:W0:Y:S01]  /*0100*/  LDC.64 R2, c[0x0][0x380] ;  /* 0x0000e000ff027b82 */ /* 0x000e220000000a00 */
[----:B------:R-:W-:-:S04]  /*0110*/  IMAD R7, R0, 0xe00, R5 ;  /* 0x00000e0000077824 */ /* 0x000fc800078e0205 */
[----:B0-----:R-:W-:-:S06]  /*0120*/  IMAD.WIDE.U32 R2, R7, 0x4, R2 ;  /* 0x0000000407027825 */ /* 0x001fcc00078e0002 */
[----:B------:R-:W2:Y:S01]  /*0130*/  LDG.E R2, desc[UR6][R2.64] ;  /* 0x0000000602027981 */ /* 0x000ea2000c1e1900 */
[----:B------:R-:W-:Y:S02]  /*0140*/  VIADD R7, R5, 0x200 ;  /* 0x0000020005077836 */ /* 0x000fe40000000000 */
[----:B------:R-:W-:Y:S01]  /*0150*/  IMAD.MOV.U32 R25, RZ, RZ, RZ ;  /* 0x000000ffff197224 */ /* 0x000fe200078e00ff */
[----:B--2---:R-:W-:-:S04]  /*0160*/  FSETP.GT.AND P0, PT, R2, RZ, PT ;  /* 0x000000ff0200720b */ /* 0x004fc80003f04000 */
[----:B------:R-:W-:-:S09]  /*0170*/  SEL R22, RZ, 0x1, !P0 ;  /* 0x00000001ff167807 */ /* 0x000fd20004000000 */
.L_x_122:
[----:B------:R-:W-:Y:S05]  /*0180*/  BSYNC.RECONVERGENT B1 ;  /* 0x0000000000017941 */ /* 0x000fea0003800200 */
.L_x_121:
[----:B------:R-:W-:Y:S01]  /*0190*/  ISETP.GE.U32.AND P0, PT, R7, R28, PT ;  /* 0x0000001c0700720c */ /* 0x000fe20003f06070 */
[----:B------:R-:W-:-:S12]  /*01a0*/  BSSY.RECONVERGENT B1, `(.L_x_123) ;  /* 0x00000e0000017945 */ /* 0x000fd80003800200 */
[----:B------:R-:W-:Y:S05]  /*01b0*/  @P0 BRA `(.L_x_124) ;  /* 0x0000000c00780947 */ /* 0x000fea0003800000 */
[----:B------:R-:W-:Y:S01]  /*01c0*/  LOP3.LUT R3, RZ, R7, RZ, 0x33, !PT ;  /* 0x00000007ff037212 */ /* 0x000fe200078e33ff */
[----:B------:R-:W-:Y:S04]  /*01d0*/  BSSY.RECONVERGENT B2, `(.L_x_125) ;  /* 0x0000073000027945 */ /* 0x000fe80003800200 */
[----:B------:R-:W-:-:S04]  /*01e0*/  IMAD.IADD R3, R3, 0x1, R6 ;  /* 0x0000000103037824 */ /* 0x000fc800078e0206 */
[----:B------:R-:W-:-:S05]  /*01f0*/  IMAD R3, R0, -0xe00, R3 ;  /* 0xfffff20000037824 */ /* 0x000fca00078e0203 */
[C---:B------:R-:W-:Y:S02]  /*0200*/  ISETP.GE.U32.AND P0, PT, R3.reuse, 0x1e00, PT ;  /* 0x00001e000300780c */ /* 0x040fe40003f06070 */
[----:B------:R-:W-:-:S04]  /*0210*/  LEA.HI R4, R3, 0x1, RZ, 0x17 ;  /* 0x0000000103047811 */ /* 0x000fc800078fb8ff */
[----:B------:R-:W-:-:S07]  /*0220*/  LOP3.LUT R6, R4, 0xf, RZ, 0xc0, !PT ;  /* 0x0000000f04067812 */ /* 0x000fce00078ec0ff */
[----:B------:R-:W-:Y:S05]  /*0230*/  @!P0 BRA `(.L_x_126) ;  /* 0x0000000400b08947 */ /* 0x000fea0003800000 */
[----:B------:R-:W0:Y:S01]  /*0240*/  LDC.64 R12, c[0x0][0x380] ;  /* 0x0000e000ff0c7b82 */ /* 0x000e220000000a00 */
[----:B------:R-:W-:Y:S01]  /*0250*/  LOP3.LUT R2, R4, 0xfffff0, RZ, 0xc0, !PT ;  /* 0x00fffff004027812 */ /* 0x000fe200078ec0ff */
[----:B------:R-:W-:Y:S01]  /*0260*/  BSSY.RECONVERGENT B3, `(.L_x_127) ;  /* 0x0000068000037945 */ /* 0x000fe20003800200 */
[----:B------:R-:W-:Y:S01]  /*0270*/  LOP3.LUT R8, R7, 0x1000, RZ, 0xfc, !PT ;  /* 0x0000100007087812 */ /* 0x000fe200078efcff */
[----:B------:R-:W-:Y:S02]  /*0280*/  IMAD R7, R0, 0xe00, R7 ;  /* 0x00000e0000077824 */ /* 0x000fe400078e0207 */
[----:B------:R-:W-:-:S07]  /*0290*/  IMAD.MOV R2, RZ, RZ, -R2 ;  /* 0x000000ffff027224 */ /* 0x000fce00078e0a02 */
.L_x_128:
[C---:B------:R-:W-:Y:S02]  /*02a0*/  VIADD R27, R7.reuse, 0x200 ;  /* 0x00000200071b7836 */ /* 0x040fe40000000000 */
[----:B0-----:R-:W-:-:S04]  /*02b0*/  IMAD.WIDE.U32 R14, R7, 0x4, R12 ;  /* 0x00000004070e7825 */ /* 0x001fc800078e000c */
[----:B------:R-:W-:Y:S01]  /*02c0*/  IMAD.WIDE.U32 R26, R27, 0x4, R12 ;  /* 0x000000041b1a7825 */ /* 0x000fe200078e000c */
[----:B------:R0:W2:Y:S04]  /*02d0*/  LDG.E R3, desc[UR6][R14.64] ;  /* 0x000000060e037981 */ /* 0x0000a8000c1e1900 */
[----:B------:R-:W3:Y:S01]  /*02e0*/  LDG.E R17, desc[UR6][R26.64] ;  /* 0x000000061a117981 */ /* 0x000ee2000c1e1900 */
[----:B------:R-:W-:-:S04]  /*02f0*/  VIADD R19, R7, 0x400 ;  /* 0x0000040007137836 */ /* 0x000fc80000000000 */
[----:B------:R-:W-:-:S05]  /*0300*/  IMAD.WIDE.U32 R18, R19, 0x4, R12 ;  /* 0x0000000413127825 */ /* 0x000fca00078e000c */
[----:B------:R1:W4:Y:S01]  /*0310*/  LDG.E R16, desc[UR6][R18.64] ;  /* 0x0000000612107981 */ /* 0x000322000c1e1900 */
[C---:B------:R-:W-:Y:S02]  /*0320*/  VIADD R11, R7.reuse, 0x600 ;  /* 0x00000600070b7836 */ /* 0x040fe40000000000 */
[----:B------:R-:W-:Y:S02]  /*0330*/  VIADD R21, R7, 0x800 ;  /* 0x0000080007157836 */ /* 0x000fe40000000000 */
[----:B------:R-:W-:-:S04]  /*0340*/  IMAD.WIDE.U32 R10, R11, 0x4, R12 ;  /* 0x000000040b0a7825 */ /* 0x000fc800078e000c */
[C---:B------:R-:W-:Y:S02]  /*0350*/  VIADD R23, R7.reuse, 0xc00 ;  /* 0x00000c0007177836 */ /* 0x040fe40000000000 */
[----:B------:R-:W-:Y:S01]  /*0360*/  VIADD R9, R7, 0xa00 ;  /* 0x00000a0007097836 */ /* 0x000fe20000000000 */
[----:B------:R5:W4:Y:S01]  /*0370*/  LDG.E R10, desc[UR6][R10.64] ;  /* 0x000000060a0a7981 */ /* 0x000b22000c1e1900 */
[----:B------:R-:W-:-:S04]  /*0380*/  IMAD.WIDE.U32 R20, R21, 0x4, R12 ;  /* 0x0000000415147825 */ /* 0x000fc800078e000c */
[----:B0-----:R-:W-:-:S04]  /*0390*/  IMAD.WIDE.U32 R14, R23, 0x4, R12 ;  /* 0x00000004170e7825 */ /* 0x001fc800078e000c */
[--C-:B-1----:R-:W-:Y:S01]  /*03a0*/  IMAD.WIDE.U32 R18, R9, 0x4, R12.reuse ;  /* 0x0000000409127825 */ /* 0x102fe200078e000c */
[----:B------:R-:W4:Y:S03]  /*03b0*/  LDG.E R24, desc[UR6][R14.64] ;  /* 0x000000060e187981 */ /* 0x000f26000c1e1900 */
[C---:B------:R-:W-:Y:S01]  /*03c0*/  VIADD R27, R7.reuse, 0xe00 ;  /* 0x00000e00071b7836 */ /* 0x040fe20000000000 */
[----:B------:R0:W4:Y:S01]  /*03d0*/  LDG.E R9, desc[UR6][R20.64] ;  /* 0x0000000614097981 */ /* 0x000122000c1e1900 */
[----:B-----5:R-:W-:Y:S02]  /*03e0*/  VIADD R11, R7, 0x1200 ;  /* 0x00001200070b7836 */ /* 0x020fe40000000000 */
[----:B------:R-:W-:Y:S01]  /*03f0*/  IMAD.WIDE.U32 R26, R27, 0x4, R12 ;  /* 0x000000041b1a7825 */ /* 0x000fe200078e000c */
[----:B------:R1:W5:Y:S05]  /*0400*/  LDG.E R23, desc[UR6][R18.64] ;  /* 0x0000000612177981 */ /* 0x00036a000c1e1900 */
[----:B------:R-:W5:Y:S01]  /*0410*/  LDG.E R26, desc[UR6][R26.64] ;  /* 0x000000061a1a7981 */ /* 0x000f62000c1e1900 */
[----:B0-----:R-:W-:-:S02]  /*0420*/  VIADD R21, R7, 0x1400 ;  /* 0x0000140007157836 */ /* 0x001fc40000000000 */
[----:B-1----:R-:W-:-:S04]  /*0430*/  IMAD.WIDE.U32 R18, R11, 0x4, R12 ;  /* 0x000000040b127825 */ /* 0x002fc800078e000c */
[----:B------:R-:W-:Y:S01]  /*0440*/  IMAD.WIDE.U32 R20, R21, 0x4, R12 ;  /* 0x0000000415147825 */ /* 0x000fe200078e000c */
[----:B------:R0:W5:Y:S04]  /*0450*/  LDG.E R11, desc[UR6][R18.64] ;  /* 0x00000006120b7981 */ /* 0x000168000c1e1900 */
[----:B------:R1:W5:Y:S01]  /*0460*/  LDG.E R27, desc[UR6][R20.64] ;  /* 0x00000006141b7981 */ /* 0x000362000c1e1900 */
[C---:B0-----:R-:W-:Y:S02]  /*0470*/  VIADD R19, R7.reuse, 0x1a00 ;  /* 0x00001a0007137836 */ /* 0x041fe40000000000 */
[----:B-1----:R-:W-:-:S04]  /*0480*/  VIADD R21, R7, 0x1e00 ;  /* 0x00001e0007157836 */ /* 0x002fc80000000000 */
[----:B------:R-:W-:-:S06]  /*0490*/  IMAD.WIDE.U32 R20, R21, 0x4, R12 ;  /* 0x0000000415147825 */ /* 0x000fcc00078e000c */
[----:B------:R-:W5:Y:S01]  /*04a0*/  LDG.E R20, desc[UR6][R20.64] ;  /* 0x0000000614147981 */ /* 0x000f62000c1e1900 */
[----:B--2---:R-:W-:Y:S01]  /*04b0*/  FSETP.GT.AND P0, PT, R3, RZ, PT ;  /* 0x000000ff0300720b */ /* 0x004fe20003f04000 */
[----:B------:R-:W-:Y:S01]  /*04c0*/  VIADD R3, R7, 0x1000 ;  /* 0x0000100007037836 */ /* 0x000fe20000000000 */
[----:B---3--:R-:W-:Y:S02]  /*04d0*/  FSETP.GT.AND P1, PT, R17, RZ, PT ;  /* 0x000000ff1100720b */ /* 0x008fe40003f24000 */
[----:B------:R-:W-:Y:S02]  /*04e0*/  SEL R29, RZ, 0x1, !P0 ;  /* 0x00000001ff1d7807 */ /* 0x000fe40004000000 */
[----:B------:R-:W-:Y:S01]  /*04f0*/  SEL R17, RZ, 0x1, !P1 ;  /* 0x00000001ff117807 */ /* 0x000fe20004800000 */
[----:B------:R-:W-:-:S03]  /*0500*/  IMAD.WIDE.U32 R14, R3, 0x4, R12 ;  /* 0x00000004030e7825 */ /* 0x000fc600078e000c */
[----:B------:R-:W-:Y:S01]  /*0510*/  IADD3 R22, P3, P2, R17, R22, R29 ;  /* 0x0000001611167210 */ /* 0x000fe20007a7e01d */
[----:B------:R-:W-:Y:S01]  /*0520*/  VIADD R17, R7, 0x1600 ;  /* 0x0000160007117836 */ /* 0x000fe20000000000 */
[----:B------:R0:W2:Y:S01]  /*0530*/  LDG.E R3, desc[UR6][R14.64] ;  /* 0x000000060e037981 */ /* 0x0000a2000c1e1900 */
[----:B----4-:R-:W-:Y:S02]  /*0540*/  FSETP.GT.AND P1, PT, R16, RZ, PT ;  /* 0x000000ff1000720b */ /* 0x010fe40003f24000 */
[----:B0-----:R-:W-:-:S04]  /*0550*/  IMAD.WIDE.U32 R14, R17, 0x4, R12 ;  /* 0x00000004110e7825 */ /* 0x001fc800078e000c */
[----:B------:R-:W-:Y:S01]  /*0560*/  VIADD R17, R7, 0x1800 ;  /* 0x0000180007117836 */ /* 0x000fe20000000000 */
[----:B------:R0:W3:Y:S03]  /*0570*/  LDG.E R29, desc[UR6][R14.64] ;  /* 0x000000060e1d7981 */ /* 0x0000e6000c1e1900 */
[----:B0-----:R-:W-:-:S04]  /*0580*/  IMAD.WIDE.U32 R14, R17, 0x4, R12 ;  /* 0x00000004110e7825 */ /* 0x001fc800078e000c */
[--C-:B------:R-:W-:Y:S02]  /*0590*/  IMAD.WIDE.U32 R16, R19, 0x4, R12.reuse ;  /* 0x0000000413107825 */ /* 0x100fe400078e000c */
[----:B------:R0:W4:Y:S02]  /*05a0*/  LDG.E R14, desc[UR6][R14.64] ;  /* 0x000000060e0e7981 */ /* 0x000124000c1e1900 */
[----:B------:R-:W-:Y:S02]  /*05b0*/  VIADD R19, R7, 0x1c00 ;  /* 0x00001c0007137836 */ /* 0x000fe40000000000 */
[----:B------:R-:W4:Y:S02]  /*05c0*/  LDG.E R16, desc[UR6][R16.64] ;  /* 0x0000000610107981 */ /* 0x000f24000c1e1900 */
[----:B------:R-:W-:-:S06]  /*05d0*/  IMAD.WIDE.U32 R18, R19, 0x4, R12 ;  /* 0x0000000413127825 */ /* 0x000fcc00078e000c */
[----:B------:R-:W4:Y:S01]  /*05e0*/  LDG.E R18, desc[UR6][R18.64] ;  /* 0x0000000612127981 */ /* 0x000f22000c1e1900 */
[----:B------:R-:W-:Y:S02]  /*05f0*/  FSETP.GT.AND P4, PT, R10, RZ, PT ;  /* 0x000000ff0a00720b */ /* 0x000fe40003f84000 */
[----:B------:R-:W-:Y:S02]  /*0600*/  FSETP.GT.AND P0, PT, R9, RZ, PT ;  /* 0x000000ff0900720b */ /* 0x000fe40003f04000 */
[----:B------:R-:W-:Y:S02]  /*0610*/  SEL R10, RZ, 0x1, !P1 ;  /* 0x00000001ff0a7807 */ /* 0x000fe40004800000 */
[----:B------:R-:W-:Y:S02]  /*0620*/  SEL R9, RZ, 0x1, !P4 ;  /* 0x00000001ff097807 */ /* 0x000fe40006000000 */
[----:B-----5:R-:W-:Y:S02]  /*0630*/  FSETP.GT.AND P5, PT, R23, RZ, PT ;  /* 0x000000ff1700720b */ /* 0x020fe40003fa4000 */
[----:B0-----:R-:W-:-:S02]  /*0640*/  IADD3 R15, P4, P6, R9, R22, R10 ;  /* 0x00000016090f7210 */ /* 0x001fc40007e9e00a */
[----:B------:R-:W-:Y:S02]  /*0650*/  FSETP.GT.AND P1, PT, R24, RZ, PT ;  /* 0x000000ff1800720b */ /* 0x000fe40003f24000 */
[----:B------:R-:W-:Y:S02]  /*0660*/  SEL R22, RZ, 0x1, !P0 ;  /* 0x00000001ff167807 */ /* 0x000fe40004000000 */
[----:B------:R-:W-:Y:S02]  /*0670*/  SEL R9, RZ, 0x1, !P5 ;  /* 0x00000001ff097807 */ /* 0x000fe40006800000 */
[----:B------:R-:W-:Y:S02]  /*0680*/  FSETP.GT.AND P5, PT, R26, RZ, PT ;  /* 0x000000ff1a00720b */ /* 0x000fe40003fa4000 */
[----:B------:R-:W-:Y:S02]  /*0690*/  SEL R10, RZ, 0x1, !P1 ;  /* 0x00000001ff0a7807 */ /* 0x000fe40004800000 */
[----:B------:R-:W-:-:S02]  /*06a0*/  IADD3.X R25, PT, PT, RZ, R25, RZ, P3, P2 ;  /* 0x00000019ff197210 */ /* 0x000fc40001fe44ff */
[----:B------:R-:W-:Y:S02]  /*06b0*/  IADD3 R9, P1, P0, R9, R15, R22 ;  /* 0x0000000f09097210 */ /* 0x000fe4000783e016 */
[----:B------:R-:W-:Y:S02]  /*06c0*/  SEL R15, RZ, 0x1, !P5 ;  /* 0x00000001ff0f7807 */ /* 0x000fe40006800000 */
[----:B------:R-:W-:Y:S02]  /*06d0*/  IADD3.X R25, PT, PT, RZ, R25, RZ, P4, P6 ;  /* 0x00000019ff197210 */ /* 0x000fe400027ec4ff */
[----:B------:R-:W-:Y:S02]  /*06e0*/  FSETP.GT.AND P6, PT, R11, RZ, PT ;  /* 0x000000ff0b00720b */ /* 0x000fe40003fc4000 */
[----:B------:R-:W-:Y:S02]  /*06f0*/  IADD3 R15, P3, P2, R15, R9, R10 ;  /* 0x000000090f0f7210 */ /* 0x000fe40007a7e00a */
[----:B------:R-:W-:-:S02]  /*0700*/  FSETP.GT.AND P4, PT, R27, RZ, PT ;  /* 0x000000ff1b00720b */ /* 0x000fc40003f84000 */
[----:B------:R-:W-:Y:S02]  /*0710*/  SEL R9, RZ, 0x1, !P6 ;  /* 0x00000001ff097807 */ /* 0x000fe40007000000 */
[----:B------:R-:W-:Y:S01]  /*0720*/  IADD3.X R25, PT, PT, RZ, R25, RZ, P1, P0 ;  /* 0x00000019ff197210 */ /* 0x000fe20000fe04ff */
[----:B------:R-:W-:-:S03]  /*0730*/  VIADD R2, R2, 0x10 ;  /* 0x0000001002027836 */ /* 0x000fc60000000000 */
[----:B------:R-:W-:Y:S02]  /*0740*/  IADD3.X R25, PT, PT, RZ, R25, RZ, P3, P2 ;  /* 0x00000019ff197210 */ /* 0x000fe40001fe44ff */
[----:B------:R-:W-:-:S04]  /*0750*/  FSETP.GT.AND P2, PT, R20, RZ, PT ;  /* 0x000000ff1400720b */ /* 0x000fc80003f44000 */
[----:B------:R-:W-:Y:S01]  /*0760*/  SEL R22, RZ, 0x1, !P2 ;  /* 0x00000001ff167807 */ /* 0x000fe20005000000 */
[----:B------:R-:W-:Y:S02]  /*0770*/  VIADD R8, R8, 0x2000 ;  /* 0x0000200008087836 */ /* 0x000fe40000000000 */
[----:B------:R-:W-:Y:S01]  /*0780*/  VIADD R7, R7, 0x2000 ;  /* 0x0000200007077836 */ /* 0x000fe20000000000 */
[----:B--2---:R-:W-:-:S04]  /*0790*/  FSETP.GT.AND P5, PT, R3, RZ, PT ;  /* 0x000000ff0300720b */ /* 0x004fc80003fa4000 */
[----:B------:R-:W-:Y:S02]  /*07a0*/  SEL R10, RZ, 0x1, !P5 ;  /* 0x00000001ff0a7807 */ /* 0x000fe40006800000 */
[----:B---3--:R-:W-:-:S04]  /*07b0*/  FSETP.GT.AND P5, PT, R29, RZ, PT ;  /* 0x000000ff1d00720b */ /* 0x008fc80003fa4000 */
[----:B------:R-:W-:Y:S02]  /*07c0*/  SEL R3, RZ, 0x1, !P5 ;  /* 0x00000001ff037807 */ /* 0x000fe40006800000 */
[----:B----4-:R-:W-:Y:S02]  /*07d0*/  FSETP.GT.AND P6, PT, R14, RZ, PT ;  /* 0x000000ff0e00720b */ /* 0x010fe40003fc4000 */
[----:B------:R-:W-:Y:S02]  /*07e0*/  SEL R14, RZ, 0x1, !P4 ;  /* 0x00000001ff0e7807 */ /* 0x000fe40006000000 */
[----:B------:R-:W-:Y:S02]  /*07f0*/  IADD3 R9, P4, P5, R9, R15, R10 ;  /* 0x0000000f09097210 */ /* 0x000fe40007d9e00a */
[----:B------:R-:W-:Y:S02]  /*0800*/  FSETP.GT.AND P0, PT, R16, RZ, PT ;  /* 0x000000ff1000720b */ /* 0x000fe40003f04000 */
[----:B------:R-:W-:-:S02]  /*0810*/  SEL R10, RZ, 0x1, !P6 ;  /* 0x00000001ff0a7807 */ /* 0x000fc40007000000 */
[----:B------:R-:W-:Y:S02]  /*0820*/  IADD3 R3, P1, P6, R3, R9, R14 ;  /* 0x0000000903037210 */ /* 0x000fe40007e3e00e */
[----:B------:R-:W-:Y:S02]  /*0830*/  SEL R9, RZ, 0x1, !P0 ;  /* 0x00000001ff097807 */ /* 0x000fe40004000000 */
[----:B------:R-:W-:Y:S02]  /*0840*/  FSETP.GT.AND P0, PT, R18, RZ, PT ;  /* 0x000000ff1200720b */ /* 0x000fe40003f04000 */
[----:B------:R-:W-:Y:S02]  /*0850*/  IADD3.X R25, PT, PT, RZ, R25, RZ, P4, P5 ;  /* 0x00000019ff197210 */ /* 0x000fe400027ea4ff */
[----:B------:R-:W-:Y:S02]  /*0860*/  IADD3 R9, P3, P4, R9, R3, R10 ;  /* 0x0000000309097210 */ /* 0x000fe40007c7e00a */
[----:B------:R-:W-:-:S02]  /*0870*/  SEL R3, RZ, 0x1, !P0 ;  /* 0x00000001ff037807 */ /* 0x000fc40004000000 */
[----:B------:R-:W-:Y:S02]  /*0880*/  ISETP.NE.AND P0, PT, R2, RZ, PT ;  /* 0x000000ff0200720c */ /* 0x000fe40003f05270 */
[----:B------:R-:W-:Y:S02]  /*0890*/  IADD3.X R25, PT, PT, RZ, R25, RZ, P1, P6 ;  /* 0x00000019ff197210 */ /* 0x000fe40000fec4ff */
[----:B------:R-:W-:Y:S02]  /*08a0*/  IADD3 R22, P1, P2, R22, R9, R3 ;  /* 0x0000000916167210 */ /* 0x000fe40007a3e003 */
[----:B------:R-:W-:-:S04]  /*08b0*/  IADD3.X R25, PT, PT, RZ, R25, RZ, P3, P4 ;  /* 0x00000019ff197210 */ /* 0x000fc80001fe84ff */
[----:B------:R-:W-:-:S03]  /*08c0*/  IADD3.X R25, PT, PT, RZ, R25, RZ, P1, P2 ;  /* 0x00000019ff197210 */ /* 0x000fc60000fe44ff */
[----:B------:R-:W-:Y:S05]  /*08d0*/  @P0 BRA `(.L_x_128) ;  /* 0xfffffff800700947 */ /* 0x000fea000383ffff */
[----:B------:R-:W-:Y:S05]  /*08e0*/  BSYNC.RECONVERGENT B3 ;  /* 0x0000000000037941 */ /* 0x000fea0003800200 */
.L_x_127:
[----:B------:R-:W-:-:S07]  /*08f0*/  VIADD R7, R8, 0xfffff000 ;  /* 0xfffff00008077836 */ /* 0x000fce0000000000 */
.L_x_126:
[----:B------:R-:W-:Y:S05]  /*0900*/  BSYNC.RECONVERGENT B2 ;  /* 0x0000000000027941 */ /* 0x000fea0003800200 */
.L_x_125:
[----:B------:R-:W-:-:S13]  /*0910*/  ISETP.NE.AND P0, PT, R6, RZ, PT ;  /* 0x000000ff0600720c */ /* 0x000fda0003f05270 */
[----:B------:R-:W-:Y:S05]  /*0920*/  @!P0 BRA `(.L_x_124) ;  /* 0x00000004009c8947 */ /* 0x000fea0003800000 */
[----:B------:R-:W-:Y:S01]  /*0930*/  ISETP.GE.U32.AND P1, PT, R6, 0x8, PT ;  /* 0x000000080600780c */ /* 0x000fe20003f26070 */
[----:B------:R-:W-:Y:S01]  /*0940*/  BSSY.RECONVERGENT B2, `(.L_x_129) ;  /* 0x0000036000027945 */ /* 0x000fe20003800200 */
[----:B------:R-:W-:-:S04]  /*0950*/  LOP3.LUT R20, R4, 0x7, RZ, 0xc0, !PT ;  /* 0x0000000704147812 */ /* 0x000fc800078ec0ff */
[----:B------:R-:W-:-:S07]  /*0960*/  ISETP.NE.AND P0, PT, R20, RZ, PT ;  /* 0x000000ff1400720c */ /* 0x000fce0003f05270 */
[----:B------:R-:W-:Y:S06]  /*0970*/  @!P1 BRA `(.L_x_130) ;  /* 0x0000000000c89947 */ /* 0x000fec0003800000 */
[----:B------:R-:W0:Y:S01]  /*0980*/  LDC.64 R2, c[0x0][0x380] ;  /* 0x0000e000ff027b82 */ /* 0x000e220000000a00 */
[----:B------:R-:W-:-:S04]  /*0990*/  IMAD R17, R0, 0xe00, R7 ;  /* 0x00000e0000117824 */ /* 0x000fc800078e0207 */
[C---:B------:R-:W-:Y:S02]  /*09a0*/  VIADD R15, R17.reuse, 0x200 ;  /* 0x00000200110f7836 */ /* 0x040fe40000000000 */
[C---:B------:R-:W-:Y:S02]  /*09b0*/  VIADD R27, R17.reuse, 0x400 ;  /* 0x00000400111b7836 */ /* 0x040fe40000000000 */
[C---:B------:R-:W-:Y:S02]  /*09c0*/  VIADD R9, R17.reuse, 0x600 ;  /* 0x0000060011097836 */ /* 0x040fe40000000000 */
[C---:B------:R-:W-:Y:S02]  /*09d0*/  VIADD R11, R17.reuse, 0x800 ;  /* 0x00000800110b7836 */ /* 0x040fe40000000000 */
[C---:B------:R-:W-:Y:S02]  /*09e0*/  VIADD R13, R17.reuse, 0xa00 ;  /* 0x00000a00110d7836 */ /* 0x040fe40000000000 */
[----:B------:R-:W-:-:S02]  /*09f0*/  VIADD R21, R17, 0xc00 ;  /* 0x00000c0011157836 */ /* 0x000fc40000000000 */
[----:B0-----:R-:W-:-:S04]  /*0a00*/  IMAD.WIDE.U32 R18, R17, 0x4, R2 ;  /* 0x0000000411127825 */ /* 0x001fc800078e0002 */
[--C-:B------:R-:W-:Y:S01]  /*0a10*/  IMAD.WIDE.U32 R14, R15, 0x4, R2.reuse ;  /* 0x000000040f0e7825 */ /* 0x100fe200078e0002 */
[----:B------:R-:W2:Y:S03]  /*0a20*/  LDG.E R6, desc[UR6][R18.64] ;  /* 0x0000000612067981 */ /* 0x000ea6000c1e1900 */
[--C-:B------:R-:W-:Y:S01]  /*0a30*/  IMAD.WIDE.U32 R26, R27, 0x4, R2.reuse ;  /* 0x000000041b1a7825 */ /* 0x100fe200078e0002 */
[----:B------:R0:W3:Y:S03]  /*0a40*/  LDG.E R16, desc[UR6][R14.64] ;  /* 0x000000060e107981 */ /* 0x0000e6000c1e1900 */
[--C-:B------:R-:W-:Y:S02]  /*0a50*/  IMAD.WIDE.U32 R8, R9, 0x4, R2.reuse ;  /* 0x0000000409087825 */ /* 0x100fe400078e0002 */
[----:B------:R-:W4:Y:S02]  /*0a60*/  LDG.E R26, desc[UR6][R26.64] ;  /* 0x000000061a1a7981 */ /* 0x000f24000c1e1900 */
[----:B------:R-:W-:-:S02]  /*0a70*/  IMAD.WIDE.U32 R10, R11, 0x4, R2 ;  /* 0x000000040b0a7825 */ /* 0x000fc400078e0002 */
[----:B------:R1:W5:Y:S02]  /*0a80*/  LDG.E R8, desc[UR6][R8.64] ;  /* 0x0000000608087981 */ /* 0x000364000c1e1900 */
[--C-:B------:R-:W-:Y:S02]  /*0a90*/  IMAD.WIDE.U32 R12, R13, 0x4, R2.reuse ;  /* 0x000000040d0c7825 */ /* 0x100fe400078e0002 */
[----:B------:R-:W5:Y:S02]  /*0aa0*/  LDG.E R10, desc[UR6][R10.64] ;  /* 0x000000060a0a7981 */ /* 0x000f64000c1e1900 */
[----:B------:R-:W-:Y:S02]  /*0ab0*/  VIADD R17, R17, 0xe00 ;  /* 0x00000e0011117836 */ /* 0x000fe40000000000 */
[--C-:B0-----:R-:W-:Y:S01]  /*0ac0*/  IMAD.WIDE.U32 R14, R21, 0x4, R2.reuse ;  /* 0x00000004150e7825 */ /* 0x101fe200078e0002 */
[----:B------:R-:W5:Y:S03]  /*0ad0*/  LDG.E R12, desc[UR6][R12.64] ;  /* 0x000000060c0c7981 */ /* 0x000f66000c1e1900 */
[----:B------:R-:W-:-:S02]  /*0ae0*/  IMAD.WIDE.U32 R2, R17, 0x4, R2 ;  /* 0x0000000411027825 */ /* 0x000fc400078e0002 */
[----:B------:R-:W5:Y:S04]  /*0af0*/  LDG.E R14, desc[UR6][R14.64] ;  /* 0x000000060e0e7981 */ /* 0x000f68000c1e1900 */
[----:B------:R0:W5:Y:S01]  /*0b00*/  LDG.E R2, desc[UR6][R2.64] ;  /* 0x0000000602027981 */ /* 0x000162000c1e1900 */
[----:B------:R-:W-:Y:S01]  /*0b10*/  VIADD R7, R7, 0x1000 ;  /* 0x0000100007077836 */ /* 0x000fe20000000000 */
[----:B--2---:R-:W-:Y:S02]  /*0b20*/  FSETP.GT.AND P1, PT, R6, RZ, PT ;  /* 0x000000ff0600720b */ /* 0x004fe40003f24000 */
[----:B---3--:R-:W-:Y:S02]  /*0b30*/  FSETP.GT.AND P2, PT, R16, RZ, PT ;  /* 0x000000ff1000720b */ /* 0x008fe40003f44000 */
[----:B------:R-:W-:-:S02]  /*0b40*/  SEL R6, RZ, 0x1, !P1 ;  /* 0x00000001ff067807 */ /* 0x000fc40004800000 */
[----:B-1----:R-:W-:Y:S02]  /*0b50*/  SEL R9, RZ, 0x1, !P2 ;  /* 0x00000001ff097807 */ /* 0x002fe40005000000 */
[----:B----4-:R-:W-:Y:S02]  /*0b60*/  FSETP.GT.AND P1, PT, R26, RZ, PT ;  /* 0x000000ff1a00720b */ /* 0x010fe40003f24000 */
[----:B-----5:R-:W-:Y:S02]  /*0b70*/  FSETP.GT.AND P2, PT, R8, RZ, PT ;  /* 0x000000ff0800720b */ /* 0x020fe40003f44000 */
[----:B------:R-:W-:Y:S02]  /*0b80*/  IADD3 R22, P5, P6, R9, R22, R6 ;  /* 0x0000001609167210 */ /* 0x000fe40007ebe006 */
[----:B------:R-:W-:Y:S02]  /*0b90*/  SEL R9, RZ, 0x1, !P1 ;  /* 0x00000001ff097807 */ /* 0x000fe40004800000 */
[----:B------:R-:W-:-:S02]  /*0ba0*/  SEL R8, RZ, 0x1, !P2 ;  /* 0x00000001ff087807 */ /* 0x000fc40005000000 */
[----:B------:R-:W-:Y:S02]  /*0bb0*/  FSETP.GT.AND P3, PT, R10, RZ, PT ;  /* 0x000000ff0a00720b */ /* 0x000fe40003f64000 */
[----:B------:R-:W-:Y:S02]  /*0bc0*/  FSETP.GT.AND P4, PT, R12, RZ, PT ;  /* 0x000000ff0c00720b */ /* 0x000fe40003f84000 */
[----:B------:R-:W-:Y:S02]  /*0bd0*/  IADD3 R8, P1, P2, R8, R22, R9 ;  /* 0x0000001608087210 */ /* 0x000fe40007a3e009 */
[----:B------:R-:W-:Y:S02]  /*0be0*/  SEL R6, RZ, 0x1, !P3 ;  /* 0x00000001ff067807 */ /* 0x000fe40005800000 */
[----:B0-----:R-:W-:Y:S02]  /*0bf0*/  SEL R3, RZ, 0x1, !P4 ;  /* 0x00000001ff037807 */ /* 0x001fe40006000000 */
[----:B------:R-:W-:-:S02]  /*0c00*/  FSETP.GT.AND P4, PT, R14, RZ, PT ;  /* 0x000000ff0e00720b */ /* 0x000fc40003f84000 */
[----:B------:R-:W-:Y:S02]  /*0c10*/  FSETP.GT.AND P3, PT, R2, RZ, PT ;  /* 0x000000ff0200720b */ /* 0x000fe40003f64000 */
[----:B------:R-:W-:Y:S02]  /*0c20*/  IADD3.X R25, PT, PT, RZ, R25, RZ, P5, P6 ;  /* 0x00000019ff197210 */ /* 0x000fe40002fec4ff */
[----:B------:R-:W-:Y:S02]  /*0c30*/  IADD3 R2, P5, P6, R3, R8, R6 ;  /* 0x0000000803027210 */ /* 0x000fe40007ebe006 */
[----:B------:R-:W-:Y:S02]  /*0c40*/  SEL R3, RZ, 0x1, !P4 ;  /* 0x00000001ff037807 */ /* 0x000fe40006000000 */
[----:B------:R-:W-:Y:S02]  /*0c50*/  SEL R22, RZ, 0x1, !P3 ;  /* 0x00000001ff167807 */ /* 0x000fe40005800000 */
[----:B------:R-:W-:-:S02]  /*0c60*/  IADD3.X R25, PT, PT, RZ, R25, RZ, P1, P2 ;  /* 0x00000019ff197210 */ /* 0x000fc40000fe44ff */
[----:B------:R-:W-:Y:S02]  /*0c70*/  IADD3 R22, P1, P2, R22, R2, R3 ;  /* 0x0000000216167210 */ /* 0x000fe40007a3e003 */
[----:B------:R-:W-:-:S04]  /*0c80*/  IADD3.X R25, PT, PT, RZ, R25, RZ, P5, P6 ;  /* 0x00000019ff197210 */ /* 0x000fc80002fec4ff */
[----:B------:R-:W-:-:S07]  /*0c90*/  IADD3.X R25, PT, PT, RZ, R25, RZ, P1, P2 ;  /* 0x00000019ff197210 */ /* 0x000fce0000fe44ff */
.L_x_130:
[----:B------:R-:W-:Y:S05]  /*0ca0*/  BSYNC.RECONVERGENT B2 ;  /* 0x0000000000027941 */ /* 0x000fea0003800200 */
.L_x_129:
        /* <DEDUP_REMOVED lines=11> */
[----:B0-----:R-:W-:-:S04]  /*0d60*/  IMAD.WIDE.U32 R8, R9, 0x4, R2 ;  /* 0x0000000409087825 */ /* 0x001fc800078e0002 */
[--C-:B------:R-:W-:Y:S02]  /*0d70*/  IMAD.WIDE.U32 R10, R11, 0x4, R2.reuse ;  /* 0x000000040b0a7825 */ /* 0x100fe400078e0002 */
[----:B------:R-:W2:Y:S02]  /*0d80*/  LDG.E R8, desc[UR6][R8.64] ;  /* 0x0000000608087981 */ /* 0x000ea4000c1e1900 */
[--C-:B------:R-:W-:Y:S02]  /*0d90*/  IMAD.WIDE.U32 R12, R13, 0x4, R2.reuse ;  /* 0x000000040d0c7825 */ /* 0x100fe400078e0002 */
[----:B------:R-:W3:Y:S02]  /*0da0*/  LDG.E R10, desc[UR6][R10.64] ;  /* 0x000000060a0a7981 */ /* 0x000ee4000c1e1900 */
[----:B------:R-:W-:Y:S02]  /*0db0*/  IMAD.WIDE.U32 R2, R15, 0x4, R2 ;  /* 0x000000040f027825 */ /* 0x000fe400078e0002 */
        /* <DEDUP_REMOVED lines=15> */
.L_x_132:
[----:B------:R-:W-:Y:S05]  /*0eb0*/  BSYNC.RECONVERGENT B2 ;  /* 0x0000000000027941 */ /* 0x000fea0003800200 */
.L_x_131:
[----:B------:R-:W-:Y:S05]  /*0ec0*/  @!P0 BRA `(.L_x_124) ;  /* 0x0000000000348947 */ /* 0x000fea0003800000 */
[----:B------:R-:W0:Y:S01]  /*0ed0*/  LDC.64 R8, c[0x0][0x380] ;  /* 0x0000e000ff087b82 */ /* 0x000e220000000a00 */
[----:B------:R-:W-:Y:S02]  /*0ee0*/  IMAD R7, R0, 0xe00, R7 ;  /* 0x00000e0000077824 */ /* 0x000fe400078e0207 */
[----:B------:R-:W-:-:S07]  /*0ef0*/  IMAD.MOV R4, RZ, RZ, -R4 ;  /* 0x000000ffff047224 */ /* 0x000fce00078e0a04 */
.L_x_133:
[----:B0-----:R-:W-:-:S06]  /*0f00*/  IMAD.WIDE.U32 R2, R7, 0x4, R8 ;  /* 0x0000000407027825 */ /* 0x001fcc00078e0008 */
        /* <DEDUP_REMOVED lines=9> */
.L_x_124:
[----:B------:R-:W-:Y:S05]  /*0fa0*/  BSYNC.RECONVERGENT B1 ;  /* 0x0000000000017941 */ /* 0x000fea0003800200 */
.L_x_123:
[----:B------:R-:W-:-:S13]  /*0fb0*/  ISETP.GE.U32.AND P0, PT, R28, 0x200, PT ;  /* 0x000002001c00780c */ /* 0x000fda0003f06070 */
        /* <DEDUP_REMOVED lines=28> */
[----:B------:R-:W-:-:S02]  /*1180*/  @!P1 MOV R6, 0x400 ;  /* 0x0000040000069802 */ /* 0x000fc40000000f00 */
[----:B0-----:R-:W-:-:S04]  /*1190*/  SEL R2, R2, RZ, !P0 ;  /* 0x000000ff02027207 */ /* 0x001fc80004000000 */
[----:B------:R-:W-:Y:S02]  /*11a0*/  IADD3 R9, P2, PT, R2, R11, RZ ;  /* 0x0000000b02097210 */ /* 0x000fe40007f5e0ff */
[----:B-1----:R-:W-:-:S03]  /*11b0*/  SEL R3, R3, RZ, !P0 ;  /* 0x000000ff03037207 */ /* 0x002fc60004000000 */
[----:B------:R-:W0:Y:S01]  /*11c0*/  SHFL.DOWN PT, R2, R9, 0x10, 0x1f ;  /* 0x0a001f0009027f89 */ /* 0x000e2200000e0000 */
[----:B------:R-:W-:Y:S01]  /*11d0*/  ISETP.GT.AND P0, PT, R10, 0xf, PT ;  /* 0x0000000f0a00780c */ /* 0x000fe20003f04270 */
[----:B------:R-:W-:Y:S01]  /*11e0*/  IMAD.X R8, R3, 0x1, R4, P2 ;  /* 0x0000000103087824 */ /* 0x000fe200010e0604 */
[----:B------:R-:W-:-:S04]  /*11f0*/  @!P1 SHF.R.U32.HI R4, RZ, 0x2, R5 ;  /* 0x00000002ff049819 */ /* 0x000fc80000011605 */
[----:B------:R-:W1:Y:S01]  /*1200*/  SHFL.DOWN PT, R3, R8, 0x10, 0x1f ;  /* 0x0a001f0008037f89 */ /* 0x000e6200000e0000 */
[----:B------:R-:W-:Y:S02]  /*1210*/  @!P1 LOP3.LUT R4, R4, 0xf8, RZ, 0xc0, !PT ;  /* 0x000000f804049812 */ /* 0x000fe400078ec0ff */
        /* <DEDUP_REMOVED lines=15> */
[----:B-1----:R-:W1:Y:S04]  /*1310*/  LDS.128 R4, [UR4+0x30] ;  /* 0x00003004ff047984 */ /* 0x002e680008000c00 */
        /* <DEDUP_REMOVED lines=22> */
.L_x_134:
[----:B------:R-:W-:-:S04]  /*1480*/  LOP3.LUT R2, R5, 0x3e0, RZ, 0xc0, !PT ;  /* 0x000003e005027812 */ /* 0x000fc800078ec0ff */
[----:B------:R-:W-:Y:S01]  /*1490*/  LOP3.LUT R7, RZ, R2, RZ, 0x33, !PT ;  /* 0x00000002ff077212 */ /* 0x000fe200078e33ff */
[----:B------:R-:W-:Y:S02]  /*14a0*/  VIADD R3, R2, 0x20 ;  /* 0x0000002002037836 */ /* 0x000fe40000000000 */
[----:B------:R-:W0:Y:S02]  /*14b0*/  S2R R2, SR_LANEID ;  /* 0x0000000000027919 */ /* 0x000e240000000000 */
[----:B------:R-:W-:Y:S01]  /*14c0*/  IMAD.IADD R7, R28, 0x1, R7 ;  /* 0x000000011c077824 */ /* 0x000fe200078e0207 */
[----:B------:R-:W-:-:S04]  /*14d0*/  ISETP.GT.U32.AND P0, PT, R3, R28, PT ;  /* 0x0000001c0300720c */ /* 0x000fc80003f04070 */
        /* <DEDUP_REMOVED lines=11> */
[----:B------:R-:W-:Y:S01]  /*1590*/  ISETP.GT.AND P0, PT, R6, R7, PT ;  /* 0x000000070600720c */ /* 0x000fe20003f04270 */
[----:B------:R-:W-:Y:S02]  /*15a0*/  VIADD R6, R2, 0x4 ;  /* 0x0000000402067836 */ /* 0x000fe40000000000 */
[----:B------:R-:W1:Y:S01]  /*15b0*/  SHFL.DOWN PT, R4, R9, 0x2, R7 ;  /* 0x0840000009047989 */ /* 0x000e6200000e0007 */
[----:B0-----:R-:W-:-:S04]  /*15c0*/  SEL R3, R3, RZ, !P0 ;  /* 0x000000ff03037207 */ /* 0x001fc80004000000 */
[----:B------:R-:W-:Y:S02]  /*15d0*/  IADD3 R8, P1, PT, R3, R10, RZ ;  /* 0x0000000a03087210 */ /* 0x000fe40007f3e0ff */
[----:B-1----:R-:W-:Y:S02]  /*15e0*/  SEL R4, R4, RZ, !P0 ;  /* 0x000000ff04047207 */ /* 0x002fe40004000000 */
[----:B------:R-:W-:Y:S01]  /*15f0*/  ISETP.GT.AND P0, PT, R6, R7, PT ;  /* 0x000000070600720c */ /* 0x000fe20003f04270 */
[----:B------:R-:W0:Y:S01]  /*1600*/  SHFL.DOWN PT, R3, R8, 0x4, R7 ;  /* 0x0880000008037989 */ /* 0x000e2200000e0007 */
[----:B------:R-:W-:Y:S02]  /*1610*/  VIADD R6, R2, 0x8 ;  /* 0x0000000802067836 */ /* 0x000fe40000000000 */
[----:B------:R-:W-:Y:S02]  /*1620*/  IMAD.X R11, R4, 0x1, R9, P1 ;  /* 0x00000001040b7824 */ /* 0x000fe400008e0609 */
[----:B------:R-:W-:-:S03]  /*1630*/  VIADD R2, R2, 0x10 ;  /* 0x0000001002027836 */ /* 0x000fc60000000000 */
[----:B------:R-:W1:Y:S01]  /*1640*/  SHFL.DOWN PT, R4, R11, 0x4, R7 ;  /* 0x088000000b047989 */ /* 0x000e6200000e0007 */
[----:B0-----:R-:W-:-:S04]  /*1650*/  SEL R3, R3, RZ, !P0 ;  /* 0x000000ff03037207 */ /* 0x001fc80004000000 */
[----:B------:R-:W-:Y:S02]  /*1660*/  IADD3 R10, P1, PT, R3, R8, RZ ;  /* 0x00000008030a7210 */ /* 0x000fe40007f3e0ff */
[----:B-1----:R-:W-:-:S03]  /*1670*/  SEL R4, R4, RZ, !P0 ;  /* 0x000000ff04047207 */ /* 0x002fc60004000000 */
[----:B------:R-:W0:Y:S01]  /*1680*/  SHFL.DOWN PT, R3, R10, 0x8, R7 ;  /* 0x090000000a037989 */ /* 0x000e2200000e0007 */
[----:B------:R-:W-:Y:S01]  /*1690*/  ISETP.GT.AND P0, PT, R6, R7, PT ;  /* 0x000000070600720c */ /* 0x000fe20003f04270 */
[----:B------:R-:W-:Y:S02]  /*16a0*/  IMAD.X R9, R4, 0x1, R11, P1 ;  /* 0x0000000104097824 */ /* 0x000fe400008e060b */
[----:B------:R-:W1:Y:S03]  /*16b0*/  @!P2 S2R R11, SR_CgaCtaId ;  /* 0x00000000000ba919 */ /* 0x000e660000008800 */
[----:B------:R-:W2:Y:S01]  /*16c0*/  SHFL.DOWN PT, R4, R9, 0x8, R7 ;  /* 0x0900000009047989 */ /* 0x000ea200000e0007 */
[----:B0-----:R-:W-:-:S04]  /*16d0*/  SEL R3, R3, RZ, !P0 ;  /* 0x000000ff03037207 */ /* 0x001fc80004000000 */
[----:B------:R-:W-:-:S05]  /*16e0*/  IADD3 R6, P1, PT, R3, R10, RZ ;  /* 0x0000000a03067210 */ /* 0x000fca0007f3e0ff */
[----:B------:R-:W0:Y:S01]  /*16f0*/  SHFL.DOWN PT, R3, R6, 0x10, R7 ;  /* 0x0a00000006037989 */ /* 0x000e2200000e0007 */
[----:B--2---:R-:W-:Y:S02]  /*1700*/  SEL R4, R4, RZ, !P0 ;  /* 0x000000ff04047207 */ /* 0x004fe40004000000 */
[----:B------:R-:W-:Y:S02]  /*1710*/  ISETP.GT.AND P0, PT, R2, R7, PT ;  /* 0x000000070200720c */ /* 0x000fe40003f04270 */
[----:B------:R-:W-:Y:S01]  /*1720*/  @!P2 MOV R2, 0x400 ;  /* 0x000004000002a802 */ /* 0x000fe20000000f00 */
[----:B------:R-:W-:Y:S01]  /*1730*/  IMAD.X R8, R4, 0x1, R9, P1 ;  /* 0x0000000104087824 */ /* 0x000fe200008e0609 */
[----:B------:R-:W-:Y:S02]  /*1740*/  @!P2 SHF.R.U32.HI R9, RZ, 0x2, R5 ;  /* 0x00000002ff09a819 */ /* 0x000fe40000011605 */
[----:B-1----:R-:W-:Y:S02]  /*1750*/  @!P2 LEA R10, R11, R2, 0x18 ;  /* 0x000000020b0aa211 */ /* 0x002fe400078ec0ff */
[----:B------:R-:W1:Y:S01]  /*1760*/  SHFL.DOWN PT, R4, R8, 0x10, R7 ;  /* 0x0a00000008047989 */ /* 0x000e6200000e0007 */
[----:B------:R-:W-:-:S05]  /*1770*/  @!P2 LOP3.LUT R9, R9, 0xf8, RZ, 0xc0, !PT ;  /* 0x000000f80909a812 */ /* 0x000fca00078ec0ff */
        /* <DEDUP_REMOVED lines=9> */
[----:B------:R-:W1:Y:S01]  /*1810*/  S2UR UR5, SR_CgaCtaId ;  /* 0x00000000000579c3 */ /* 0x000e620000008800 */
[----:B------:R-:W-:Y:S01]  /*1820*/  UMOV UR4, 0x400 ;  /* 0x0000040000047882 */ /* 0x000fe20000000000 */
[C---:B------:R-:W-:Y:S02]  /*1830*/  ISETP.GT.U32.AND P1, PT, R28.reuse, 0x20, PT ;  /* 0x000000201c00780c */ /* 0x040fe40003f24070 */
[C---:B------:R-:W-:Y:S02]  /*1840*/  ISETP.GT.U32.AND P2, PT, R28.reuse, 0x40, PT ;  /* 0x000000401c00780c */ /* 0x040fe40003f44070 */
[C---:B------:R-:W-:Y:S02]  /*1850*/  ISETP.GT.U32.AND P3, PT, R28.reuse, 0x80, PT ;  /* 0x000000801c00780c */ /* 0x040fe40003f64070 */
[C---:B------:R-:W-:Y:S02]  /*1860*/  ISETP.GT.U32.AND P5, PT, R28.reuse, 0x180, PT ;  /* 0x000001801c00780c */ /* 0x040fe40003fa4070 */
[----:B------:R-:W-:Y:S01]  /*1870*/  ISETP.GT.U32.AND P6, PT, R28, 0x1a0, PT ;  /* 0x000001a01c00780c */ /* 0x000fe20003fc4070 */
[----:B-1----:R-:W-:-:S09]  /*1880*/  ULEA UR4, UR5, UR4, 0x18 ;  /* 0x0000000405047291 */ /* 0x002fd2000f8ec0ff */
[----:B------:R-:W1:Y:S04]  /*1890*/  LDS.64 R12, [UR4+0x18] ;  /* 0x00001804ff0c7984 */ /* 0x000e680008000a00 */
[----:B------:R-:W2:Y:S04]  /*18a0*/  LDS.128 R16, [UR4+0x20] ;  /* 0x00002004ff107984 */ /* 0x000ea80008000c00 */
[----:B------:R-:W3:Y:S04]  /*18b0*/  LDS.128 R4, [UR4+0x30] ;  /* 0x00003004ff047984 */ /* 0x000ee80008000c00 */
[----:B0-----:R-:W0:Y:S04]  /*18c0*/  LDS.128 R8, [UR4+0x40] ;  /* 0x00004004ff087984 */ /* 0x001e280008000c00 */
[----:B------:R-:W-:Y:S01]  /*18d0*/  LDS.128 R24, [UR4+0x80] ;  /* 0x00008004ff187984 */ /* 0x000fe20008000c00 */
[----:B-1----:R-:W-:-:S02]  /*18e0*/  SEL R22, R12, RZ, P1 ;  /* 0x000000ff0c167207 */ /* 0x002fc40000800000 */
[----:B------:R-:W-:Y:S02]  /*18f0*/  SEL R23, R13, RZ, P1 ;  /* 0x000000ff0d177207 */ /* 0x000fe40000800000 */
[----:B--2---:R-:W-:Y:S01]  /*1900*/  SEL R21, R16, RZ, P2 ;  /* 0x000000ff10157207 */ /* 0x004fe20001000000 */
[----:B------:R-:W1:Y:S01]  /*1910*/  LDS.128 R12, [UR4+0x50] ;  /* 0x00005004ff0c7984 */ /* 0x000e620008000c00 */
[----:B------:R-:W-:Y:S02]  /*1920*/  ISETP.GT.U32.AND P1, PT, R28, 0x60, PT ;  /* 0x000000601c00780c */ /* 0x000fe40003f24070 */
        /* <DEDUP_REMOVED lines=9> */
[----:B------:R-:W-:-:S02]  /*19c0*/  ISETP.GT.U32.AND P1, PT, R28, 0xa0, PT ;  /* 0x000000a01c00780c */ /* 0x000fc40003f24070 */
[----:B------:R-:W-:Y:S02]  /*19d0*/  IADD3.X R3, PT, PT, R3, R20, R2, P3, P4 ;  /* 0x0000001403037210 */ /* 0x000fe40001fe8402 */
[----:B------:R-:W3:Y:S01]  /*19e0*/  LDS.128 R20, [UR4+0x70] ;  /* 0x00007004ff147984 */ /* 0x000ee20008000c00 */
[----:B------:R-:W-:Y:S02]  /*19f0*/  ISETP.GT.U32.AND P2, PT, R28, 0xc0, PT ;  /* 0x000000c01c00780c */ /* 0x000fe40003f44070 */
[----:B------:R-:W-:Y:S02]  /*1a00*/  SEL R5, R6, RZ, P1 ;  /* 0x000000ff06057207 */ /* 0x000fe40000800000 */
[----:B0-----:R-:W-:Y:S02]  /*1a10*/  SEL R2, R8, RZ, P2 ;  /* 0x000000ff08027207 */ /* 0x001fe40001000000 */
[----:B------:R-:W-:Y:S02]  /*1a20*/  SEL R7, R7, RZ, P1 ;  /* 0x000000ff07077207 */ /* 0x000fe40000800000 */
[----:B------:R-:W-:-:S02]  /*1a30*/  ISETP.GT.U32.AND P1, PT, R28, 0xe0, PT ;  /* 0x000000e01c00780c */ /* 0x000fc40003f24070 */
[----:B------:R-:W-:Y:S02]  /*1a40*/  IADD3 R2, P3, P4, R2, R4, R5 ;  /* 0x0000000402027210 */ /* 0x000fe40007c7e005 */
[----:B------:R-:W-:Y:S02]  /*1a50*/  SEL R6, R9, RZ, P2 ;  /* 0x000000ff09067207 */ /* 0x000fe40001000000 */
[----:B------:R-:W-:Y:S02]  /*1a60*/  ISETP.GT.U32.AND P2, PT, R28, 0x100, PT ;  /* 0x000001001c00780c */ /* 0x000fe40003f44070 */
[----:B------:R-:W-:Y:S02]  /*1a70*/  SEL R4, R10, RZ, P1 ;  /* 0x000000ff0a047207 */ /* 0x000fe40000800000 */
[----:B------:R-:W-:Y:S02]  /*1a80*/  SEL R10, R11, RZ, P1 ;  /* 0x000000ff0b0a7207 */ /* 0x000fe40000800000 */
[----:B------:R-:W-:-:S02]  /*1a90*/  ISETP.GT.U32.AND P1, PT, R28, 0x120, PT ;  /* 0x000001201c00780c */ /* 0x000fc40003f24070 */
[----:B------:R-:W-:Y:S02]  /*1aa0*/  IADD3.X R6, PT, PT, R6, R3, R7, P3, P4 ;  /* 0x0000000306067210 */ /* 0x000fe40001fe8407 */
[----:B-1----:R-:W-:Y:S02]  /*1ab0*/  SEL R3, R12, RZ, P2 ;  /* 0x000000ff0c037207 */ /* 0x002fe40001000000 */
[----:B------:R-:W-:Y:S02]  /*1ac0*/  SEL R7, R13, RZ, P2 ;  /* 0x000000ff0d077207 */ /* 0x000fe40001000000 */
[----:B------:R-:W-:Y:S02]  /*1ad0*/  ISETP.GT.U32.AND P2, PT, R28, 0x140, PT ;  /* 0x000001401c00780c */ /* 0x000fe40003f44070 */
[----:B------:R-:W-:Y:S02]  /*1ae0*/  SEL R5, R14, RZ, P1 ;  /* 0x000000ff0e057207 */ /* 0x000fe40000800000 */
[----:B------:R-:W-:-:S02]  /*1af0*/  SEL R15, R15, RZ, P1 ;  /* 0x000000ff0f0f7207 */ /* 0x000fc40000800000 */
[----:B------:R-:W-:Y:S02]  /*1b00*/  ISETP.GT.U32.AND P1, PT, R28, 0x160, PT ;  /* 0x000001601c00780c */ /* 0x000fe40003f24070 */
        /* <DEDUP_REMOVED lines=8> */
[----:B------:R-:W-:Y:S02]  /*1b90*/  ISETP.GT.U32.AND P2, PT, R28, 0x1c0, PT ;  /* 0x000001c01c00780c */ /* 0x000fe40003f44070 */
[----:B------:R-:W-:Y:S02]  /*1ba0*/  IADD3.X R6, PT, PT, R6, R7, R15, P1, P3 ;  /* 0x0000000706067210 */ /* 0x000fe40000fe640f */
[----:B------:R-:W-:-:S02]  /*1bb0*/  IADD3 R4, P3, P4, R4, R2, R3 ;  /* 0x0000000204047210 */ /* 0x000fc40007c7e003 */
[----:B------:R-:W-:Y:S02]  /*1bc0*/  SEL R2, R22, RZ, P6 ;  /* 0x000000ff16027207 */ /* 0x000fe40003000000 */
[----:B------:R-:W-:Y:S02]  /*1bd0*/  SEL R3, R24, RZ, P2 ;  /* 0x000000ff18037207 */ /* 0x000fe40001000000 */
[----:B------:R-:W-:Y:S02]  /*1be0*/  ISETP.GT.U32.AND P1, PT, R28, 0x1e0, PT ;  /* 0x000001e01c00780c */ /* 0x000fe40003f24070 */
        /* <DEDUP_REMOVED lines=11> */
.L_x_120:
[----:B------:R-:W0:Y:S01]  /*1ca0*/  S2R R5, SR_TID.X ;  /* 0x0000000000057919 */ /* 0x000e220000002100 */
[----:B------:R-:W1:Y:S01]  /*1cb0*/  LDC.64 R8, c[0x0][0x380] ;  /* 0x0000e000ff087b82 */ /* 0x000e620000000a00 */
[----:B0-----:R-:W-:-:S04]  /*1cc0*/  IMAD R3, R0, 0xe00, R5 ;  /* 0x00000e0000037824 */ /* 0x001fc800078e0205 */
[----:B-1----:R-:W-:-:S05]  /*1cd0*/  IMAD.WIDE.U32 R8, R3, 0x4, R8 ;  /* 0x0000000403087825 */ /* 0x002fca00078e0008 */
[----:B------:R-:W2:Y:S04]  /*1ce0*/  LDG.E R14, desc[UR6][R8.64] ;  /* 0x00000006080e7981 */ /* 0x000ea8000c1e1900 */
[----:B------:R-:W3:Y:S04]  /*1cf0*/  LDG.E R3, desc[UR6][R8.64+0x800] ;  /* 0x0008000608037981 */ /* 0x000ee8000c1e1900 */
[----:B------:R-:W4:Y:S04]  /*1d00*/  LDG.E R4, desc[UR6][R8.64+0x1000] ;  /* 0x0010000608047981 */ /* 0x000f28000c1e1900 */
[----:B------:R-:W5:Y:S04]  /*1d10*/  LDG.E R10, desc[UR6][R8.64+0x1800] ;  /* 0x00180006080a7981 */ /* 0x000f68000c1e1900 */
[----:B------:R-:W5:Y:S04]  /*1d20*/  LDG.E R11, desc[UR6][R8.64+0x2000] ;  /* 0x00200006080b7981 */ /* 0x000f68000c1e1900 */
[----:B------:R-:W5:Y:S04]  /*1d30*/  LDG.E R12, desc[UR6][R8.64+0x2800] ;  /* 0x00280006080c7981 */ /* 0x000f68000c1e1900 */
[----:B------:R-:W5:Y:S01]  /*1d40*/  LDG.E R13, desc[UR6][R8.64+0x3000] ;  /* 0x00300006080d7981 */ /* 0x000f62000c1e1900 */
[----:B--2---:R-:W-:-:S02]  /*1d50*/  FSETP.GT.AND P0, PT, R14, RZ, PT ;  /* 0x000000ff0e00720b */ /* 0x004fc40003f04000 */
[----:B---3--:R-:W-:Y:S02]  /*1d60*/  FSETP.GT.AND P1, PT, R3, RZ, PT ;  /* 0x000000ff0300720b */ /* 0x008fe40003f24000 */
[----:B------:R-:W-:Y:S02]  /*1d70*/  SEL R14, RZ, 0x1, !P0 ;  /* 0x00000001ff0e7807 */ /* 0x000fe40004000000 */
[----:B----4-:R-:W-:Y:S02]  /*1d80*/  FSETP.GT.AND P2, PT, R4, RZ, PT ;  /* 0x000000ff0400720b */ /* 0x010fe40003f44000 */
[----:B------:R-:W-:Y:S02]  /*1d90*/  SEL R4, RZ, 0x1, !P1 ;  /* 0x00000001ff047807 */ /* 0x000fe40004800000 */
[----:B------:R-:W-:Y:S02]  /*1da0*/  SEL R3, RZ, 0x1, !P2 ;  /* 0x00000001ff037807 */ /* 0x000fe40005000000 */
[----:B-----5:R-:W-:-:S02]  /*1db0*/  FSETP.GT.AND P2, PT, R10, RZ, PT ;  /* 0x000000ff0a00720b */ /* 0x020fc40003f44000 */
[----:B------:R-:W-:Y:S02]  /*1dc0*/  IADD3 R3, P1, P0, R3, R4, R14 ;  /* 0x0000000403037210 */ /* 0x000fe4000783e00e */
[----:B------:R-:W-:Y:S02]  /*1dd0*/  FSETP.GT.AND P3, PT, R11, RZ, PT ;  /* 0x000000ff0b00720b */ /* 0x000fe40003f64000 */
[----:B------:R-:W-:Y:S02]  /*1de0*/  IADD3.X R26, PT, PT, RZ, RZ, RZ, P1, P0 ;  /* 0x000000ffff1a7210 */ /* 0x000fe40000fe04ff */
[----:B------:R-:W-:Y:S02]  /*1df0*/  ISETP.GE.U32.AND P0, PT, R28, R2, PT ;  /* 0x000000021c00720c */ /* 0x000fe40003f06070 */
[----:B------:R-:W-:Y:S02]  /*1e00*/  FSETP.GT.AND P4, PT, R12, RZ, PT ;  /* 0x000000ff0c00720b */ /* 0x000fe40003f84000 */
[----:B------:R-:W-:-:S02]  /*1e10*/  FSETP.GT.AND P5, PT, R13, RZ, PT ;  /* 0x000000ff0d00720b */ /* 0x000fc40003fa4000 */
[----:B------:R-:W-:Y:S02]  /*1e20*/  SEL R9, RZ, 0x1, !P2 ;  /* 0x00000001ff097807 */ /* 0x000fe40005000000 */
[----:B------:R-:W-:Y:S02]  /*1e30*/  SEL R10, RZ, 0x1, !P3 ;  /* 0x00000001ff0a7807 */ /* 0x000fe40005800000 */
[----:B------:R-:W-:Y:S02]  /*1e40*/  SEL R8, RZ, 0x1, !P4 ;  /* 0x00000001ff087807 */ /* 0x000fe40006000000 */
[----:B------:R-:W-:Y:S02]  /*1e50*/  SEL R4, RZ, 0x1, !P5 ;  /* 0x00000001ff047807 */ /* 0x000fe40006800000 */
[----:B------:R-:W-:-:S04]  /*1e60*/  IADD3 R3, P2, P3, R10, R3, R9 ;  /* 0x000000030a037210 */ /* 0x000fc80007b5e009 */
[----:B------:R-:W-:Y:S02]  /*1e70*/  IADD3 R3, P1, P4, R4, R3, R8 ;  /* 0x0000000304037210 */ /* 0x000fe40007c3e008 */
[----:B------:R-:W-:-:S04]  /*1e80*/  IADD3.X R26, PT, PT, RZ, R26, RZ, P2, P3 ;  /* 0x0000001aff1a7210 */ /* 0x000fc800017e64ff */
[----:B------:R-:W-:Y:S01]  /*1e90*/  IADD3.X R26, PT, PT, RZ, R26, RZ, P1, P4 ;  /* 0x0000001aff1a7210 */ /* 0x000fe20000fe84ff */
[----:B------:R-:W-:Y:S06]  /*1ea0*/  @!P0 BRA `(.L_x_136) ;  /* 0x00000010008c8947 */ /* 0x000fec0003800000 */
[----:B------:R-:W-:Y:S01]  /*1eb0*/  IMAD.IADD R10, R0, 0x1, R7 ;  /* 0x00000001000a7824 */ /* 0x000fe200078e0207 */
[----:B------:R-:W0:Y:S01]  /*1ec0*/  LDC R8, c[0x0][0x3b0] ;  /* 0x0000ec00ff087b82 */ /* 0x000e220000000800 */
[----:B------:R-:W-:Y:S01]  /*1ed0*/  VIADD R14, R6, 0xfffff200 ;  /* 0xfffff200060e7836 */ /* 0x000fe20000000000 */
[----:B------:R-:W-:Y:S01]  /*1ee0*/  LOP3.LUT R7, RZ, R5, RZ, 0x33, !PT ;  /* 0x00000005ff077212 */ /* 0x000fe200078e33ff */
[----:B------:R-:W-:Y:S01]  /*1ef0*/  IMAD R10, R10, 0xe00, RZ ;  /* 0x00000e000a0a7824 */ /* 0x000fe200078e02ff */
[----:B------:R-:W1:Y:S02]  /*1f00*/  LDCU.64 UR8, c[0x0][0x380] ;  /* 0x00007000ff0877ac */ /* 0x000e640008000a00 */
[----:B------:R-:W-:Y:S01]  /*1f10*/  IADD3 R7, PT, PT, -R2, R6, R7 ;  /* 0x0000000602077210 */ /* 0x000fe20007ffe107 */
[----:B------:R-:W-:Y:S01]  /*1f20*/  IMAD.MOV.U32 R9, RZ, RZ, R10 ;  /* 0x000000ffff097224 */ /* 0x000fe200078e000a */
[C---:B------:R-:W-:Y:S01]  /*1f30*/  ISETP.GT.U32.AND P0, PT, R10.reuse, R14, PT ;  /* 0x0000000e0a00720c */ /* 0x040fe20003f04070 */
[----:B------:R-:W-:Y:S01]  /*1f40*/  UMOV UR4, URZ ;  /* 0x000000ff00047c82 */ /* 0x000fe20008000000 */
[----:B------:R-:W-:Y:S01]  /*1f50*/  IADD3 R11, PT, PT, R10, 0x1000, R5 ;  /* 0x000010000a0b7810 */ /* 0x000fe20007ffe005 */
[----:B------:R-:W-:-:S02]  /*1f60*/  IMAD R4, R0, -0xe00, R7 ;  /* 0xfffff20000047824 */ /* 0x000fc400078e0207 */
[----:B------:R-:W-:-:S08]  /*1f70*/  IMAD.MOV.U32 R7, RZ, RZ, R10 ;  /* 0x000000ffff077224 */ /* 0x000fd000078e000a */
[----:B------:R-:W-:Y:S05]  /*1f80*/  @P0 BRA `(.L_x_137) ;  /* 0x0000000000b00947 */ /* 0x000fea0003800000 */
.L_x_138:
[----:B------:R-:W-:-:S05]  /*1f90*/  IADD3 R6, P0, PT, R5, R9, RZ ;  /* 0x0000000905067210 */ /* 0x000fca0007f1e0ff */
[----:B------:R-:W-:Y:S01]  /*1fa0*/  IMAD.X R13, RZ, RZ, RZ, P0 ;  /* 0x000000ffff0d7224 */ /* 0x000fe200000e06ff */
[----:B-1----:R-:W-:-:S04]  /*1fb0*/  LEA R12, P0, R6, UR8, 0x2 ;  /* 0x00000008060c7c11 */ /* 0x002fc8000f8010ff */
[----:B------:R-:W-:-:S05]  /*1fc0*/  LEA.HI.X R13, R6, UR9, R13, 0x2, P0 ;  /* 0x00000009060d7c11 */ /* 0x000fca00080f140d */
        /* <DEDUP_REMOVED lines=18> */
[----:B-1----:R-:W-:Y:S01]  /*20f0*/  IADD3 R12, P2, P3, R6, R3, R15 ;  /* 0x00000003060c7210 */ /* 0x002fe20007b5e00f */
[----:B0-----:R-:W-:Y:S01]  /*2100*/  IMAD.MOV.U32 R6, RZ, RZ, R8 ;  /* 0x000000ffff067224 */ /* 0x001fe200078e0008 */
[----:B------:R-:W-:-:S02]  /*2110*/  SEL R13, RZ, 0x1, !P4 ;  /* 0x00000001ff0d7807 */ /* 0x000fc40006000000 */
[----:B------:R-:W-:Y:S02]  /*2120*/  SEL R3, RZ, 0x1, !P5 ;  /* 0x00000001ff037807 */ /* 0x000fe40006800000 */
[----:B------:R-:W-:Y:S02]  /*2130*/  IADD3.X R26, PT, PT, RZ, R26, RZ, P0, P1 ;  /* 0x0000001aff1a7210 */ /* 0x000fe400007e24ff */
[----:B------:R-:W-:Y:S01]  /*2140*/  IADD3 R12, P5, P4, R3, R12, R13 ;  /* 0x0000000c030c7210 */ /* 0x000fe20007cbe00d */
[----:B------:R-:W-:Y:S01]  /*2150*/  IMAD.IADD R3, R6, 0x1, -R9 ;  /* 0x0000000106037824 */ /* 0x000fe200078e0a09 */
[----:B------:R-:W-:Y:S02]  /*2160*/  FSETP.GT.AND P6, PT, R19, RZ, PT ;  /* 0x000000ff1300720b */ /* 0x000fe40003fc4000 */
[----:B------:R-:W-:Y:S02]  /*2170*/  IADD3.X R26, PT, PT, RZ, R26, RZ, P2, P3 ;  /* 0x0000001aff1a7210 */ /* 0x000fe400017e64ff */
[----:B------:R-:W-:-:S02]  /*2180*/  ISETP.GE.U32.AND P0, PT, R3, R2, PT ;  /* 0x000000020300720c */ /* 0x000fc40003f06070 */
[----:B------:R-:W-:Y:S02]  /*2190*/  SEL R13, RZ, 0x1, !P6 ;  /* 0x00000001ff0d7807 */ /* 0x000fe40007000000 */
[----:B------:R-:W-:Y:S02]  /*21a0*/  IADD3.X R26, PT, PT, RZ, R26, RZ, P5, P4 ;  /* 0x0000001aff1a7210 */ /* 0x000fe40002fe84ff */
[----:B------:R-:W-:-:S05]  /*21b0*/  IADD3 R3, P1, PT, R12, R13, RZ ;  /* 0x0000000d0c037210 */ /* 0x000fca0007f3e0ff */
[----:B------:R-:W-:Y:S02]  /*21c0*/  IMAD.X R26, RZ, RZ, R26, P1 ;  /* 0x000000ffff1a7224 */ /* 0x000fe400008e061a */
[----:B------:R-:W-:Y:S06]  /*21d0*/  @!P0 BRA `(.L_x_136) ;  /* 0x0000000c00c08947 */ /* 0x000fec0003800000 */
[C---:B------:R-:W-:Y:S01]  /*21e0*/  IMAD.IADD R9, R2.reuse, 0x1, R9 ;  /* 0x0000000102097824 */ /* 0x040fe200078e0209 */
[----:B------:R-:W-:Y:S01]  /*21f0*/  UIADD3 UR4, UPT, UPT, UR4, 0x1, URZ ;  /* 0x0000000104047890 */ /* 0x000fe2000fffe0ff */
[----:B------:R-:W-:Y:S02]  /*2200*/  IMAD.IADD R7, R2, 0x1, R7 ;  /* 0x0000000102077824 */ /* 0x000fe400078e0207 */
[----:B------:R-:W-:Y:S01]  /*2210*/  IMAD.IADD R4, R4, 0x1, -R2 ;  /* 0x0000000104047824 */ /* 0x000fe200078e0a02 */
[----:B------:R-:W-:Y:S01]  /*2220*/  ISETP.GT.U32.AND P0, PT, R9, R14, PT ;  /* 0x0000000e0900720c */ /* 0x000fe20003f04070 */
[----:B------:R-:W-:-:S12]  /*2230*/  IMAD.IADD R11, R2, 0x1, R11 ;  /* 0x00000001020b7824 */ /* 0x000fd800078e020b */
[----:B------:R-:W-:Y:S05]  /*2240*/  @!P0 BRA `(.L_x_138) ;  /* 0xfffffffc00508947 */ /* 0x000fea000383ffff */
.L_x_137:
[----:B------:R-:W-:Y:S01]  /*2250*/  IMAD.IADD R2, R6, 0x1, -R9 ;  /* 0x0000000106027824 */ /* 0x000fe200078e0a09 */
[----:B------:R-:W-:Y:S04]  /*2260*/  BSSY.RECONVERGENT B1, `(.L_x_136) ;  /* 0x00000e7000017945 */ /* 0x000fe80003800200 */
[----:B------:R-:W-:-:S04]  /*2270*/  ISETP.GE.AND P0, PT, R5, R2, PT ;  /* 0x000000020500720c */ /* 0x000fc80003f06270 */
[----:B------:R-:W-:-:S13]  /*2280*/  ISETP.GE.U32.OR P0, PT, R9, R6, P0 ;  /* 0x000000060900720c */ /* 0x000fda0000706470 */
[----:B------:R-:W-:Y:S05]  /*2290*/  @P0 BRA `(.L_x_139) ;  /* 0x0000000c008c0947 */ /* 0x000fea0003800000 */
[----:B------:R-:W2:Y:S01]  /*22a0*/  LDC R2, c[0x0][0x3b4] ;  /* 0x0000ed00ff027b82 */ /* 0x000ea20000000800 */
[----:B------:R-:W-:Y:S01]  /*22b0*/  LOP3.LUT R13, RZ, R5, RZ, 0x33, !PT ;  /* 0x00000005ff0d7212 */ /* 0x000fe200078e33ff */
[----:B------:R-:W-:Y:S03]  /*22c0*/  BSSY.RECONVERGENT B2, `(.L_x_140) ;  /* 0x0000075000027945 */ /* 0x000fe60003800200 */
[----:B------:R-:W-:Y:S01]  /*22d0*/  IADD3 R6, PT, PT, -R10, R6, R13 ;  /* 0x000000060a067210 */ /* 0x000fe20007ffe10d */
[----:B--2---:R-:W-:-:S04]  /*22e0*/  IMAD R13, R2, UR4, RZ ;  /* 0x00000004020d7c24 */ /* 0x004fc8000f8e02ff */
[----:B------:R-:W-:-:S05]  /*22f0*/  IMAD R6, R13, -0xe00, R6 ;  /* 0xfffff2000d067824 */ /* 0x000fca00078e0206 */
[C---:B------:R-:W-:Y:S02]  /*2300*/  ISETP.GE.U32.AND P0, PT, R6.reuse, 0x1e00, PT ;  /* 0x00001e000600780c */ /* 0x040fe40003f06070 */
[----:B0-----:R-:W-:Y:S01]  /*2310*/  LEA.HI R8, R6, 0x1, RZ, 0x17 ;  /* 0x0000000106087811 */ /* 0x001fe200078fb8ff */
[----:B------:R-:W-:-:S03]  /*2320*/  IMAD.MOV.U32 R6, RZ, RZ, R5 ;  /* 0x000000ffff067224 */ /* 0x000fc600078e0005 */
[----:B------:R-:W-:-:S07]  /*2330*/  LOP3.LUT R10, R8, 0xf, RZ, 0xc0, !PT ;  /* 0x0000000f080a7812 */ /* 0x000fce00078ec0ff */
[----:B------:R-:W-:Y:S05]  /*2340*/  @!P0 BRA `(.L_x_141) ;  /* 0x0000000400b08947 */ /* 0x000fea0003800000 */
[----:B------:R-:W0:Y:S01]  /*2350*/  LDC.64 R12, c[0x0][0x380] ;  /* 0x0000e000ff0c7b82 */ /* 0x000e220000000a00 */
[----:B------:R-:W-:Y:S01]  /*2360*/  LEA.HI R2, R4, 0x1, RZ, 0x17 ;  /* 0x0000000104027811 */ /* 0x000fe200078fb8ff */
[----:B------:R-:W-:Y:S01]  /*2370*/  BSSY.RECONVERGENT B3, `(.L_x_142) ;  /* 0x0000068000037945 */ /* 0x000fe20003800200 */
[----:B------:R-:W-:Y:S02]  /*2380*/  LOP3.LUT R6, R5, 0x1000, RZ, 0xfc, !PT ;  /* 0x0000100005067812 */ /* 0x000fe400078efcff */
[----:B------:R-:W-:-:S05]  /*2390*/  LOP3.LUT R2, R2, 0xfffff0, RZ, 0xc0, !PT ;  /* 0x00fffff002027812 */ /* 0x000fca00078ec0ff */
[----:B------:R-:W-:-:S07]  /*23a0*/  IMAD.MOV R2, RZ, RZ, -R2 ;  /* 0x000000ffff027224 */ /* 0x000fce00078e0a02 */
.L_x_143:
[C---:B------:R-:W-:Y:S02]  /*23b0*/  VIADD R19, R11.reuse, 0xfffff200 ;  /* 0xfffff2000b137836 */ /* 0x040fe40000000000 */
[----:B------:R-:W-:Y:S02]  /*23c0*/  VIADD R21, R11, 0xfffff000 ;  /* 0xfffff0000b157836 */ /* 0x000fe40000000000 */
[----:B0-----:R-:W-:-:S04]  /*23d0*/  IMAD.WIDE.U32 R18, R19, 0x4, R12 ;  /* 0x0000000413127825 */ /* 0x001fc800078e000c */
[--C-:B------:R-:W-:Y:S02]  /*23e0*/  IMAD.WIDE.U32 R20, R21, 0x4, R12.reuse ;  /* 0x0000000415147825 */ /* 0x100fe400078e000c */
[----:B------:R-:W2:Y:S02]  /*23f0*/  LDG.E R18, desc[UR6][R18.64] ;  /* 0x0000000612127981 */ /* 0x000ea4000c1e1900 */
[C---:B------:R-:W-:Y:S02]  /*2400*/  VIADD R15, R11.reuse, 0xfffff400 ;  /* 0xfffff4000b0f7836 */ /* 0x040fe40000000000 */
[----:B------:R-:W-:Y:S01]  /*2410*/  VIADD R25, R11, 0xfffff600 ;  /* 0xfffff6000b197836 */ /* 0x000fe20000000000 */
[----:B------:R-:W3:Y:S01]  /*2420*/  LDG.E R27, desc[UR6][R20.64] ;  /* 0x00000006141b7981 */ /* 0x000ee2000c1e1900 */
[----:B------:R-:W-:-:S04]  /*2430*/  IMAD.WIDE.U32 R14, R15, 0x4, R12 ;  /* 0x000000040f0e7825 */ /* 0x000fc800078e000c */
[----:B------:R-:W-:Y:S02]  /*2440*/  IMAD.WIDE.U32 R24, R25, 0x4, R12 ;  /* 0x0000000419187825 */ /* 0x000fe400078e000c */
[----:B------:R0:W4:Y:S04]  /*2450*/  LDG.E R14, desc[UR6][R14.64] ;  /* 0x000000060e0e7981 */ /* 0x000128000c1e1900 */
[----:B------:R5:W4:Y:S01]  /*2460*/  LDG.E R24, desc[UR6][R24.64] ;  /* 0x0000000618187981 */ /* 0x000b22000c1e1900 */
[----:B------:R-:W-:-:S04]  /*2470*/  VIADD R17, R11, 0xfffff800 ;  /* 0xfffff8000b117836 */ /* 0x000fc80000000000 */
[----:B------:R-:W-:-:S06]  /*2480*/  IMAD.WIDE.U32 R16, R17, 0x4, R12 ;  /* 0x0000000411107825 */ /* 0x000fcc00078e000c */
[----:B------:R1:W4:Y:S01]  /*2490*/  LDG.E R16, desc[UR6][R16.64] ;  /* 0x0000000610107981 */ /* 0x000322000c1e1900 */
[----:B------:R-:W-:-:S04]  /*24a0*/  VIADD R23, R11, 0xfffffa00 ;  /* 0xfffffa000b177836 */ /* 0x000fc80000000000 */
[----:B------:R-:W-:-:S04]  /*24b0*/  IMAD.WIDE.U32 R22, R23, 0x4, R12 ;  /* 0x0000000417167825 */ /* 0x000fc800078e000c */
[C---:B------:R-:W-:Y:S01]  /*24c0*/  VIADD R29, R11.reuse, 0xfffffc00 ;  /* 0xfffffc000b1d7836 */ /* 0x040fe20000000000 */
[----:B------:R1:W4:Y:S01]  /*24d0*/  LDG.E R19, desc[UR6][R22.64] ;  /* 0x0000000616137981 */ /* 0x000322000c1e1900 */
[----:B0-----:R-:W-:Y:S02]  /*24e0*/  VIADD R15, R11, 0xfffffe00 ;  /* 0xfffffe000b0f7836 */ /* 0x001fe40000000000 */
[----:B------:R-:W-:-:S04]  /*24f0*/  IMAD.WIDE.U32 R20, R29, 0x4, R12 ;  /* 0x000000041d147825 */ /* 0x000fc800078e000c */
[----:B------:R-:W-:Y:S01]  /*2500*/  VIADD R29, R11, 0x400 ;  /* 0x000004000b1d7836 */ /* 0x000fe20000000000 */
[----:B--2---:R-:W-:Y:S02]  /*2510*/  FSETP.GT.AND P1, PT, R18, RZ, PT ;  /* 0x000000ff1200720b */ /* 0x004fe40003f24000 */
[----:B------:R0:W2:Y:S01]  /*2520*/  LDG.E R18, desc[UR6][R20.64] ;  /* 0x0000000614127981 */ /* 0x0000a2000c1e1900 */
[----:B---3--:R-:W-:Y:S02]  /*2530*/  FSETP.GT.AND P0, PT, R27, RZ, PT ;  /* 0x000000ff1b00720b */ /* 0x008fe40003f04000 */
[----:B------:R-:W-:Y:S02]  /*2540*/  SEL R28, RZ, 0x1, !P1 ;  /* 0x00000001ff1c7807 */ /* 0x000fe40004800000 */
[----:B-----5:R-:W-:Y:S02]  /*2550*/  SEL R25, RZ, 0x1, !P0 ;  /* 0x00000001ff197807 */ /* 0x020fe40004000000 */
[----:B----4-:R-:W-:-:S02]  /*2560*/  FSETP.GT.AND P0, PT, R14, RZ, PT ;  /* 0x000000ff0e00720b */ /* 0x010fc40003f04000 */
[----:B------:R-:W-:Y:S02]  /*2570*/  FSETP.GT.AND P1, PT, R24, RZ, PT ;  /* 0x000000ff1800720b */ /* 0x000fe40003f24000 */
[----:B-1----:R-:W-:Y:S02]  /*2580*/  IADD3 R17, P3, P2, R28, R3, R25 ;  /* 0x000000031c117210 */ /* 0x002fe40007a7e019 */
[----:B------:R-:W-:Y:S02]  /*2590*/  SEL R22, RZ, 0x1, !P0 ;  /* 0x00000001ff167807 */ /* 0x000fe40004000000 */
[----:B------:R-:W-:Y:S01]  /*25a0*/  SEL R25, RZ, 0x1, !P1 ;  /* 0x00000001ff197807 */ /* 0x000fe20004800000 */
[----:B------:R-:W-:-:S03]  /*25b0*/  IMAD.WIDE.U32 R14, R15, 0x4, R12 ;  /* 0x000000040f0e7825 */ /* 0x000fc600078e000c */
[----:B------:R-:W-:Y:S01]  /*25c0*/  IADD3 R25, P4, P6, R25, R17, R22 ;  /* 0x0000001119197210 */ /* 0x000fe20007e9e016 */
[C---:B------:R-:W-:Y:S01]  /*25d0*/  VIADD R3, R11.reuse, 0x200 ;  /* 0x000002000b037836 */ /* 0x040fe20000000000 */
[----:B------:R1:W3:Y:S01]  /*25e0*/  LDG.E R27, desc[UR6][R14.64] ;  /* 0x000000060e1b7981 */ /* 0x0002e2000c1e1900 */
[C---:B------:R-:W-:Y:S02]  /*25f0*/  VIADD R17, R11.reuse, 0x600 ;  /* 0x000006000b117836 */ /* 0x040fe40000000000 */
[----:B------:R-:W-:-:S04]  /*2600*/  IMAD.WIDE.U32 R22, R11, 0x4, R12 ;  /* 0x000000040b167825 */ /* 0x000fc800078e000c */
[--C-:B0-----:R-:W-:Y:S02]  /*2610*/  IMAD.WIDE.U32 R20, R3, 0x4, R12.reuse ;  /* 0x0000000403147825 */ /* 0x101fe400078e000c */
[----:B------:R-:W4:Y:S02]  /*2620*/  LDG.E R3, desc[UR6][R22.64] ;  /* 0x0000000616037981 */ /* 0x000f24000c1e1900 */
[--C-:B------:R-:W-:Y:S02]  /*2630*/  IMAD.WIDE.U32 R28, R29, 0x4, R12.reuse ;  /* 0x000000041d1c7825 */ /* 0x100fe400078e000c */
[----:B------:R0:W5:Y:S02]  /*2640*/  LDG.E R24, desc[UR6][R20.64] ;  /* 0x0000000614187981 */ /* 0x000164000c1e1900 */
[--C-:B-1----:R-:W-:Y:S02]  /*2650*/  IMAD.WIDE.U32 R14, R17, 0x4, R12.reuse ;  /* 0x00000004110e7825 */ /* 0x102fe400078e000c */
[----:B------:R-:W5:Y:S02]  /*2660*/  LDG.E R28, desc[UR6][R28.64] ;  /* 0x000000061c1c7981 */ /* 0x000f64000c1e1900 */
[C---:B------:R-:W-:Y:S01]  /*2670*/  VIADD R17, R11.reuse, 0x800 ;  /* 0x000008000b117836 */ /* 0x040fe20000000000 */
[----:B------:R-:W-:Y:S01]  /*2680*/  FSETP.GT.AND P5, PT, R16, RZ, PT ;  /* 0x000000ff1000720b */ /* 0x000fe20003fa4000 */
[----:B0-----:R-:W-:Y:S01]  /*2690*/  VIADD R21, R11, 0xa00 ;  /* 0x00000a000b157836 */ /* 0x001fe20000000000 */
[----:B------:R0:W5:Y:S02]  /*26a0*/  LDG.E R29, desc[UR6][R14.64] ;  /* 0x000000060e1d7981 */ /* 0x000164000c1e1900 */
[----:B0-----:R-:W-:-:S04]  /*26b0*/  IMAD.WIDE.U32 R14, R17, 0x4, R12 ;  /* 0x00000004110e7825 */ /* 0x001fc800078e000c */
[--C-:B------:R-:W-:Y:S02]  /*26c0*/  IMAD.WIDE.U32 R16, R21, 0x4, R12.reuse ;  /* 0x0000000415107825 */ /* 0x100fe400078e000c */
[----:B------:R0:W5:Y:S02]  /*26d0*/  LDG.E R14, desc[UR6][R14.64] ;  /* 0x000000060e0e7981 */ /* 0x000164000c1e1900 */
[----:B------:R-:W-:Y:S02]  /*26e0*/  VIADD R21, R11, 0xc00 ;  /* 0x00000c000b157836 */ /* 0x000fe40000000000 */
[----:B------:R1:W5:Y:S02]  /*26f0*/  LDG.E R16, desc[UR6][R16.64] ;  /* 0x0000000610107981 */ /* 0x000364000c1e1900 */
[----:B------:R-:W-:-:S04]  /*2700*/  IMAD.WIDE.U32 R20, R21, 0x4, R12 ;  /* 0x0000000415147825 */ /* 0x000fc800078e000c */
[----:B------:R-:W-:Y:S02]  /*2710*/  VIADD R23, R11, 0xe00 ;  /* 0x00000e000b177836 */ /* 0x000fe40000000000 */
[----:B------:R-:W5:Y:S02]  /*2720*/  LDG.E R20, desc[UR6][R20.64] ;  /* 0x0000000614147981 */ /* 0x000f64000c1e1900 */
[----:B------:R-:W-:-:S06]  /*2730*/  IMAD.WIDE.U32 R22, R23, 0x4, R12 ;  /* 0x0000000417167825 */ /* 0x000fcc00078e000c */
[----:B------:R-:W5:Y:S01]  /*2740*/  LDG.E R22, desc[UR6][R22.64] ;  /* 0x0000000616167981 */ /* 0x000f62000c1e1900 */
[----:B------:R-:W-:Y:S02]  /*2750*/  FSETP.GT.AND P0, PT, R19, RZ, PT ;  /* 0x000000ff1300720b */ /* 0x000fe40003f04000 */
[----:B------:R-:W-:Y:S02]  /*2760*/  SEL R19, RZ, 0x1, !P5 ;  /* 0x00000001ff137807 */ /* 0x000fe40006800000 */
[----:B------:R-:W-:Y:S02]  /*2770*/  IADD3.X R26, PT, PT, RZ, R26, RZ, P3, P2 ;  /* 0x0000001aff1a7210 */ /* 0x000fe40001fe44ff */
[----:B0-----:R-:W-:Y:S02]  /*2780*/  SEL R15, RZ, 0x1, !P0 ;  /* 0x00000001ff0f7807 */ /* 0x001fe40004000000 */
[----:B------:R-:W-:Y:S01]  /*2790*/  IADD3.X R26, PT, PT, RZ, R26, RZ, P4, P6 ;  /* 0x0000001aff1a7210 */ /* 0x000fe200027ec4ff */
[----:B------:R-:W-:-:S02]  /*27a0*/  VIADD R2, R2, 0x10 ;  /* 0x0000001002027836 */ /* 0x000fc40000000000 */
[----:B------:R-:W-:Y:S02]  /*27b0*/  VIADD R6, R6, 0x2000 ;  /* 0x0000200006067836 */ /* 0x000fe40000000000 */
[----:B------:R-:W-:Y:S01]  /*27c0*/  VIADD R11, R11, 0x2000 ;  /* 0x000020000b0b7836 */ /* 0x000fe20000000000 */
[----:B--2---:R-:W-:-:S04]  /*27d0*/  FSETP.GT.AND P1, PT, R18, RZ, PT ;  /* 0x000000ff1200720b */ /* 0x004fc80003f24000 */
[----:B------:R-:W-:Y:S02]  /*27e0*/  SEL R18, RZ, 0x1, !P1 ;  /* 0x00000001ff127807 */ /* 0x000fe40004800000 */
[----:B------:R-:W-:-:S04]  /*27f0*/  IADD3 R25, P1, P0, R15, R25, R19 ;  /* 0x000000190f197210 */ /* 0x000fc8000783e013 */
[----:B------:R-:W-:Y:S02]  /*2800*/  IADD3.X R26, PT, PT, RZ, R26, RZ, P1, P0 ;  /* 0x0000001aff1a7210 */ /* 0x000fe40000fe04ff */
[----:B---3--:R-:W-:-:S04]  /*2810*/  FSETP.GT.AND P5, PT, R27, RZ, PT ;  /* 0x000000ff1b00720b */ /* 0x008fc80003fa4000 */
[----:B-1----:R-:W-:Y:S02]  /*2820*/  SEL R17, RZ, 0x1, !P5 ;  /* 0x00000001ff117807 */ /* 0x002fe40006800000 */
[----:B----4-:R-:W-:Y:S02]  /*2830*/  FSETP.GT.AND P5, PT, R3, RZ, PT ;  /* 0x000000ff0300720b */ /* 0x010fe40003fa4000 */
[----:B-----5:R-:W-:Y:S02]  /*2840*/  FSETP.GT.AND P6, PT, R24, RZ, PT ;  /* 0x000000ff1800720b */ /* 0x020fe40003fc4000 */
[----:B------:R-:W-:Y:S02]  /*2850*/  SEL R24, RZ, 0x1, !P5 ;  /* 0x00000001ff187807 */ /* 0x000fe40006800000 */
[----:B------:R-:W-:Y:S02]  /*2860*/  FSETP.GT.AND P4, PT, R28, RZ, PT ;  /* 0x000000ff1c00720b */ /* 0x000fe40003f84000 */
[----:B------:R-:W-:-:S02]  /*2870*/  IADD3 R17, P3, P2, R17, R25, R18 ;  /* 0x0000001911117210 */ /* 0x000fc40007a7e012 */
[----:B------:R-:W-:Y:S02]  /*2880*/  SEL R15, RZ, 0x1, !P6 ;  /* 0x00000001ff0f7807 */ /* 0x000fe40007000000 */
[----:B------:R-:W-:Y:S02]  /*2890*/  SEL R18, RZ, 0x1, !P4 ;  /* 0x00000001ff127807 */ /* 0x000fe40006000000 */
[----:B------:R-:W-:-:S04]  /*28a0*/  FSETP.GT.AND P5, PT, R29, RZ, PT ;  /* 0x000000ff1d00720b */ /* 0x000fc80003fa4000 */
[----:B------:R-:W-:Y:S02]  /*28b0*/  SEL R3, RZ, 0x1, !P5 ;  /* 0x00000001ff037807 */ /* 0x000fe40006800000 */
[----:B------:R-:W-:Y:S02]  /*28c0*/  IADD3 R15, P4, P5, R15, R17, R24 ;  /* 0x000000110f0f7210 */ /* 0x000fe40007d9e018 */
[----:B------:R-:W-:Y:S02]  /*28d0*/  IADD3.X R26, PT, PT, RZ, R26, RZ, P3, P2 ;  /* 0x0000001aff1a7210 */ /* 0x000fe40001fe44ff */
[----:B------:R-:W-:Y:S02]  /*28e0*/  FSETP.GT.AND P6, PT, R14, RZ, PT ;  /* 0x000000ff0e00720b */ /* 0x000fe40003fc4000 */
        /* <DEDUP_REMOVED lines=9> */
[----:B------:R-:W-:Y:S02]  /*2980*/  FSETP.GT.AND P2, PT, R22, RZ, PT ;  /* 0x000000ff1600720b */ /* 0x000fe40003f44000 */
[----:B------:R-:W-:Y:S02]  /*2990*/  IADD3.X R26, PT, PT, RZ, R26, RZ, P1, P6 ;  /* 0x0000001aff1a7210 */ /* 0x000fe40000fec4ff */
[----:B------:R-:W-:Y:S02]  /*29a0*/  SEL R3, RZ, 0x1, !P2 ;  /* 0x00000001ff037807 */ /* 0x000fe40005000000 */
[----:B------:R-:W-:Y:S02]  /*29b0*/  IADD3.X R26, PT, PT, RZ, R26, RZ, P3, P4 ;  /* 0x0000001aff1a7210 */ /* 0x000fe40001fe84ff */
[----:B------:R-:W-:-:S04]  /*29c0*/  IADD3 R3, P1, P2, R3, R15, R14 ;  /* 0x0000000f03037210 */ /* 0x000fc80007a3e00e */
[----:B------:R-:W-:Y:S01]  /*29d0*/  IADD3.X R26, PT, PT, RZ, R26, RZ, P1, P2 ;  /* 0x0000001aff1a7210 */ /* 0x000fe20000fe44ff */
[----:B------:R-:W-:Y:S08]  /*29e0*/  @P0 BRA `(.L_x_143) ;  /* 0xfffffff800700947 */ /* 0x000ff0000383ffff */
[----:B------:R-:W-:Y:S05]  /*29f0*/  BSYNC.RECONVERGENT B3 ;  /* 0x0000000000037941 */ /* 0x000fea0003800200 */
.L_x_142:
[----:B------:R-:W-:-:S07]  /*2a00*/  VIADD R6, R6, 0xfffff000 ;  /* 0xfffff00006067836 */ /* 0x000fce0000000000 */
.L_x_141:
[----:B-1----:R-:W-:Y:S05]  /*2a10*/  BSYNC.RECONVERGENT B2 ;  /* 0x0000000000027941 */ /* 0x002fea0003800200 */
.L_x_140:
        /* <DEDUP_REMOVED lines=8> */
[----:B------:R-:W-:-:S04]  /*2aa0*/  IMAD.IADD R25, R6, 0x1, R9 ;  /* 0x0000000106197824 */ /* 0x000fc800078e0209 */
        /* <DEDUP_REMOVED lines=12> */
[----:B------:R1:W4:Y:S02]  /*2b70*/  LDG.E R12, desc[UR6][R12.64] ;  /* 0x000000060c0c7981 */ /* 0x000324000c1e1900 */
[----:B------:R-:W-:-:S02]  /*2b80*/  IMAD.WIDE.U32 R16, R17, 0x4, R10 ;  /* 0x0000000411107825 */ /* 0x000fc400078e000a */
[----:B------:R-:W5:Y:S02]  /*2b90*/  LDG.E R14, desc[UR6][R14.64] ;  /* 0x000000060e0e7981 */ /* 0x000f64000c1e1900 */
        /* <DEDUP_REMOVED lines=11> */
[----:B-1----:R-:W-:-:S02]  /*2c50*/  SEL R13, RZ, 0x1, !P1 ;  /* 0x00000001ff0d7807 */ /* 0x002fc40004800000 */
[----:B------:R-:W-:Y:S02]  /*2c60*/  SEL R2, RZ, 0x1, !P2 ;  /* 0x00000001ff027807 */ /* 0x000fe40005000000 */
[----:B----4-:R-:W-:Y:S02]  /*2c70*/  FSETP.GT.AND P1, PT, R12, RZ, PT ;  /* 0x000000ff0c00720b */ /* 0x010fe40003f24000 */
[----:B-----5:R-:W-:Y:S02]  /*2c80*/  FSETP.GT.AND P2, PT, R14, RZ, PT ;  /* 0x000000ff0e00720b */ /* 0x020fe40003f44000 */
[----:B------:R-:W-:Y:S02]  /*2c90*/  IADD3 R12, P5, P6, R2, R3, R13 ;  /* 0x00000003020c7210 */ /* 0x000fe40007ebe00d */
[----:B------:R-:W-:Y:S02]  /*2ca0*/  SEL R3, RZ, 0x1, !P1 ;  /* 0x00000001ff037807 */ /* 0x000fe40004800000 */
[----:B------:R-:W-:-:S02]  /*2cb0*/  SEL R2, RZ, 0x1, !P2 ;  /* 0x00000001ff027807 */ /* 0x000fc40005000000 */
[----:B------:R-:W-:Y:S02]  /*2cc0*/  FSETP.GT.AND P3, PT, R16, RZ, PT ;  /* 0x000000ff1000720b */ /* 0x000fe40003f64000 */
[----:B------:R-:W-:Y:S02]  /*2cd0*/  FSETP.GT.AND P4, PT, R18, RZ, PT ;  /* 0x000000ff1200720b */ /* 0x000fe40003f84000 */
[----:B0-----:R-:W-:Y:S02]  /*2ce0*/  IADD3 R11, P1, P2, R2, R12, R3 ;  /* 0x0000000c020b7210 */ /* 0x001fe40007a3e003 */
[----:B------:R-:W-:Y:S02]  /*2cf0*/  SEL R3, RZ, 0x1, !P3 ;  /* 0x00000001ff037807 */ /* 0x000fe40005800000 */
[----:B------:R-:W-:Y:S02]  /*2d00*/  SEL R2, RZ, 0x1, !P4 ;  /* 0x00000001ff027807 */ /* 0x000fe40006000000 */
        /* <DEDUP_REMOVED lines=10> */
.L_x_145:
[----:B------:R-:W-:Y:S05]  /*2db0*/  BSYNC.RECONVERGENT B2 ;  /* 0x0000000000027941 */ /* 0x000fea0003800200 */
.L_x_144:
[----:B------:R-:W-:Y:S05]  /*2dc0*/  @!P0 BRA `(.L_x_139) ;  /* 0x0000000000c08947 */ /* 0x000fea0003800000 */
[----:B------:R-:W-:Y:S01]  /*2dd0*/  ISETP.GE.U32.AND P1, PT, R23, 0x4, PT ;  /* 0x000000041700780c */ /* 0x000fe20003f26070 */
[----:B------:R-:W-:Y:S01]  /*2de0*/  BSSY.RECONVERGENT B2, `(.L_x_146) ;  /* 0x000001d000027945 */ /* 0x000fe20003800200 */
[----:B------:R-:W-:-:S11]  /*2df0*/  LOP3.LUT P0, RZ, R8, 0x3, RZ, 0xc0, !PT ;  /* 0x0000000308ff7812 */ /* 0x000fd6000780c0ff */
[----:B------:R-:W-:Y:S05]  /*2e00*/  @!P1 BRA `(.L_x_147) ;  /* 0x0000000000689947 */ /* 0x000fea0003800000 */
[----:B------:R-:W0:Y:S01]  /*2e10*/  LDC.64 R10, c[0x0][0x380] ;  /* 0x0000e000ff0a7b82 */ /* 0x000e220000000a00 */
[----:B------:R-:W-:-:S04]  /*2e20*/  IMAD.IADD R9, R6, 0x1, R9 ;  /* 0x0000000106097824 */ /* 0x000fc800078e0209 */
        /* <DEDUP_REMOVED lines=24> */
.L_x_147:
[----:B------:R-:W-:Y:S05]  /*2fb0*/  BSYNC.RECONVERGENT B2 ;  /* 0x0000000000027941 */ /* 0x000fea0003800200 */
.L_x_146:
[----:B------:R-:W-:Y:S05]  /*2fc0*/  @!P0 BRA `(.L_x_139) ;  /* 0x0000000000408947 */ /* 0x000fea0003800000 */
[----:B------:R-:W0:Y:S01]  /*2fd0*/  LDC.64 R8, c[0x0][0x380] ;  /* 0x0000e000ff087b82 */ /* 0x000e220000000a00 */
[----:B------:R-:W-:Y:S01]  /*2fe0*/  LOP3.LUT R2, R4, 0xffff, RZ, 0xc0, !PT ;  /* 0x0000ffff04027812 */ /* 0x000fe200078ec0ff */
[----:B------:R-:W-:-:S03]  /*2ff0*/  IMAD.IADD R11, R6, 0x1, R7 ;  /* 0x00000001060b7824 */ /* 0x000fc600078e0207 */
[----:B------:R-:W-:-:S04]  /*3000*/  LEA.HI R2, R2, 0x1, RZ, 0x17 ;  /* 0x0000000102027811 */ /* 0x000fc800078fb8ff */
[----:B------:R-:W-:-:S05]  /*3010*/  LOP3.LUT R2, R2, 0x3, RZ, 0xc0, !PT ;  /* 0x0000000302027812 */ /* 0x000fca00078ec0ff */
[----:B------:R-:W-:-:S07]  /*3020*/  IMAD.MOV R2, RZ, RZ, -R2 ;  /* 0x000000ffff027224 */ /* 0x000fce00078e0a02 */
.L_x_148:
        /* <DEDUP_REMOVED lines=10> */
.L_x_139:
[----:B-1----:R-:W-:Y:S05]  /*30d0*/  BSYNC.RECONVERGENT B1 ;  /* 0x0000000000017941 */ /* 0x002fea0003800200 */
.L_x_136:
[----:B0-----:R-:W0:Y:S01]  /*30e0*/  S2R R8, SR_LANEID ;  /* 0x0000000000087919 */ /* 0x001e220000000000 */
        /* <DEDUP_REMOVED lines=10> */
[----:B------:R-:W1:Y:S01]  /*3190*/  SHFL.DOWN PT, R4, R11, 0x2, 0x1f ;  /* 0x08401f000b047f89 */ /* 0x000e6200000e0000 */
[----:B0-----:R-:W-:-:S04]  /*31a0*/  SEL R2, R2, RZ, !P1 ;  /* 0x000000ff02027207 */ /* 0x001fc80004800000 */
[----:B------:R-:W-:Y:S02]  /*31b0*/  IADD3 R7, P0, PT, R2, R9, RZ ;  /* 0x0000000902077210 */ /* 0x000fe40007f1e0ff */
[----:B-1----:R-:W-:Y:S02]  /*31c0*/  SEL R4, R4, RZ, !P1 ;  /* 0x000000ff04047207 */ /* 0x002fe40004800000 */
[----:B------:R-:W-:Y:S01]  /*31d0*/  ISETP.GT.AND P1, PT, R8, 0x1b, PT ;  /* 0x0000001b0800780c */ /* 0x000fe20003f24270 */
[----:B------:R-:W0:Y:S02]  /*31e0*/  SHFL.DOWN PT, R2, R7, 0x4, 0x1f ;  /* 0x08801f0007027f89 */ /* 0x000e2400000e0000 */
[----:B------:R-:W-:Y:S02]  /*31f0*/  IMAD.X R4, R4, 0x1, R11, P0 ;  /* 0x0000000104047824 */ /* 0x000fe400000e060b */
[----:B------:R-:W1:Y:S03]  /*3200*/  @!P2 S2R R11, SR_CgaCtaId ;  /* 0x00000000000ba919 */ /* 0x000e660000008800 */
[----:B------:R-:W2:Y:S01]  /*3210*/  SHFL.DOWN PT, R3, R4, 0x4, 0x1f ;  /* 0x08801f0004037f89 */ /* 0x000ea200000e0000 */
[----:B0-----:R-:W-:-:S04]  /*3220*/  SEL R2, R2, RZ, !P1 ;  /* 0x000000ff02027207 */ /* 0x001fc80004800000 */
[----:B------:R-:W-:Y:S02]  /*3230*/  IADD3 R9, P0, PT, R2, R7, RZ ;  /* 0x0000000702097210 */ /* 0x000fe40007f1e0ff */
[----:B--2---:R-:W-:-:S03]  /*3240*/  SEL R3, R3, RZ, !P1 ;  /* 0x000000ff03037207 */ /* 0x004fc60004800000 */
[----:B------:R-:W0:Y:S01]  /*3250*/  SHFL.DOWN PT, R2, R9, 0x8, 0x1f ;  /* 0x09001f0009027f89 */ /* 0x000e2200000e0000 */
[----:B------:R-:W-:Y:S01]  /*3260*/  ISETP.GT.AND P1, PT, R8, 0x17, PT ;  /* 0x000000170800780c */ /* 0x000fe20003f24270 */
[----:B------:R-:W-:-:S05]  /*3270*/  IMAD.X R6, R3, 0x1, R4, P0 ;  /* 0x0000000103067824 */ /* 0x000fca00000e0604 */
[----:B------:R-:W2:Y:S01]  /*3280*/  SHFL.DOWN PT, R3, R6, 0x8, 0x1f ;  /* 0x09001f0006037f89 */ /* 0x000ea200000e0000 */
[----:B0-----:R-:W-:-:S04]  /*3290*/  SEL R2, R2, RZ, !P1 ;  /* 0x000000ff02027207 */ /* 0x001fc80004800000 */
[----:B------:R-:W-:Y:S02]  /*32a0*/  IADD3 R7, P0, PT, R2, R9, RZ ;  /* 0x0000000902077210 */ /* 0x000fe40007f1e0ff */
[----:B--2---:R-:W-:-:S03]  /*32b0*/  SEL R3, R3, RZ, !P1 ;  /* 0x000000ff03037207 */ /* 0x004fc60004800000 */
[----:B------:R-:W0:Y:S01]  /*32c0*/  SHFL.DOWN PT, R2, R7, 0x10, 0x1f ;  /* 0x0a001f0007027f89 */ /* 0x000e2200000e0000 */
[----:B------:R-:W-:Y:S02]  /*32d0*/  ISETP.GT.AND P1, PT, R8, 0xf, PT ;  /* 0x0000000f0800780c */ /* 0x000fe40003f24270 */
[----:B------:R-:W-:Y:S01]  /*32e0*/  @!P2 MOV R8, 0x400 ;  /* 0x000004000008a802 */ /* 0x000fe20000000f00 */
[----:B------:R-:W-:Y:S01]  /*32f0*/  IMAD.X R4, R3, 0x1, R6, P0 ;  /* 0x0000000103047824 */ /* 0x000fe200000e0606 */
[----:B------:R-:W-:Y:S02]  /*3300*/  @!P2 SHF.R.U32.HI R6, RZ, 0x2, R5 ;  /* 0x00000002ff06a819 */ /* 0x000fe40000011605 */
[----:B-1----:R-:W-:Y:S02]  /*3310*/  @!P2 LEA R11, R11, R8, 0x18 ;  /* 0x000000080b0ba211 */ /* 0x002fe400078ec0ff */
        /* <DEDUP_REMOVED lines=11> */
[----:B------:R-:W0:Y:S01]  /*33d0*/  S2UR UR5, SR_CgaCtaId ;  /* 0x00000000000579c3 */ /* 0x000e220000008800 */
[----:B------:R-:W-:Y:S02]  /*33e0*/  UMOV UR4, 0x400 ;  /* 0x0000040000047882 */ /* 0x000fe40000000000 */
[----:B0-----:R-:W-:-:S09]  /*33f0*/  ULEA UR4, UR5, UR4, 0x18 ;  /* 0x0000000405047291 */ /* 0x001fd2000f8ec0ff */
[----:B------:R-:W-:Y:S04]  /*3400*/  LDS.64 R8, [UR4+0x18] ;  /* 0x00001804ff087984 */ /* 0x000fe80008000a00 */
[----:B------:R-:W2:Y:S04]  /*3410*/  LDS.128 R24, [UR4+0x20] ;  /* 0x00002004ff187984 */ /* 0x000ea80008000c00 */
[----:B------:R-:W0:Y:S04]  /*3420*/  LDS.128 R4, [UR4+0x30] ;  /* 0x00003004ff047984 */ /* 0x000e280008000c00 */
[----:B------:R-:W1:Y:S04]  /*3430*/  LDS.128 R20, [UR4+0x40] ;  /* 0x00004004ff147984 */ /* 0x000e680008000c00 */
[----:B------:R-:W3:Y:S04]  /*3440*/  LDS.128 R16, [UR4+0x50] ;  /* 0x00005004ff107984 */ /* 0x000ee80008000c00 */
[----:B------:R-:W4:Y:S01]  /*3450*/  LDS.128 R12, [UR4+0x60] ;  /* 0x00006004ff0c7984 */ /* 0x000f220008000c00 */
[----:B--2---:R-:W-:-:S04]  /*3460*/  IADD3 R11, P1, P2, R24, R8, R2 ;  /* 0x00000008180b7210 */ /* 0x004fc80007a3e002 */
[----:B------:R-:W-:Y:S02]  /*3470*/  IADD3.X R25, PT, PT, R25, R9, R3, P1, P2 ;  /* 0x0000000919197210 */ /* 0x000fe40000fe4403 */
[----:B0-----:R-:W-:Y:S02]  /*3480*/  IADD3 R3, P1, P2, R4, R11, R26 ;  /* 0x0000000b04037210 */ /* 0x001fe40007a3e01a */
[----:B------:R-:W0:Y:S02]  /*3490*/  LDS.128 R8, [UR4+0x70] ;  /* 0x00007004ff087984 */ /* 0x000e240008000c00 */
[----:B------:R-:W-:Y:S02]  /*34a0*/  IADD3.X R5, PT, PT, R5, R25, R27, P1, P2 ;  /* 0x0000001905057210 */ /* 0x000fe40000fe441b */
[----:B------:R-:W2:Y:S01]  /*34b0*/  LDS.128 R24, [UR4+0x80] ;  /* 0x00008004ff187984 */ /* 0x000ea20008000c00 */
[----:B-1----:R-:W-:-:S04]  /*34c0*/  IADD3 R3, P1, P2, R20, R3, R6 ;  /* 0x0000000314037210 */ /* 0x002fc80007a3e006 */
[----:B---3--:R-:W-:Y:S02]  /*34d0*/  IADD3 R3, P3, P4, R16, R3, R22 ;  /* 0x0000000310037210 */ /* 0x008fe40007c7e016 */
[----:B------:R-:W-:Y:S02]  /*34e0*/  IADD3.X R7, PT, PT, R21, R5, R7, P1, P2 ;  /* 0x0000000515077210 */ /* 0x000fe40000fe4407 */
[----:B----4-:R-:W-:Y:S02]  /*34f0*/  IADD3 R3, P1, P2, R12, R3, R18 ;  /* 0x000000030c037210 */ /* 0x010fe40007a3e012 */
[----:B------:R-:W-:-:S04]  /*3500*/  IADD3.X R17, PT, PT, R17, R7, R23, P3, P4 ;  /* 0x0000000711117210 */ /* 0x000fc80001fe8417 */
[----:B------:R-:W-:Y:S02]  /*3510*/  IADD3.X R13, PT, PT, R13, R17, R19, P1, P2 ;  /* 0x000000110d0d7210 */ /* 0x000fe40000fe4413 */
[----:B0-----:R-:W-:-:S04]  /*3520*/  IADD3 R3, P3, P4, R8, R3, R14 ;  /* 0x0000000308037210 */ /* 0x001fc80007c7e00e */
[----:B--2---:R-:W-:Y:S02]  /*3530*/  IADD3 R3, P1, P2, R24, R3, R10 ;  /* 0x0000000318037210 */ /* 0x004fe40007a3e00a */
[----:B------:R-:W-:Y:S02]  /*3540*/  IADD3.X R9, PT, PT, R9, R13, R15, P3, P4 ;  /* 0x0000000d09097210 */ /* 0x000fe40001fe840f */
[----:B------:R-:W-:Y:S02]  /*3550*/  IADD3 R2, P3, PT, R3, R26, RZ ;  /* 0x0000001a03027210 */ /* 0x000fe40007f7e0ff */
[----:B------:R-:W-:-:S05]  /*3560*/  IADD3.X R3, PT, PT, R25, R9, R11, P1, P2 ;  /* 0x0000000919037210 */ /* 0x000fca0000fe440b */
[----:B------:R-:W-:-:S07]  /*3570*/  IMAD.X R3, R3, 0x1, R27, P3 ;  /* 0x0000000103037824 */ /* 0x000fce00018e061b */
.L_x_135:
[----:B------:R-:W-:Y:S05]  /*3580*/  BSYNC.RECONVERGENT B0 ;  /* 0x0000000000007941 */ /* 0x000fea0003800200 */
.L_x_119:
[----:B------:R-:W-:Y:S05]  /*3590*/  @P0 EXIT ;  /* 0x000000000000094d */ /* 0x000fea0003800000 */
[----:B------:R-:W3:Y:S02]  /*35a0*/  LDC.64 R4, c[0x0][0x390] ;  /* 0x0000e400ff047b82 */ /* 0x000ee40000000a00 */
[----:B---3--:R-:W-:-:S05]  /*35b0*/  IMAD.WIDE.U32 R4, R0, 0x8, R4 ;  /* 0x0000000800047825 */ /* 0x008fca00078e0004 */
[----:B------:R-:W-:Y:S01]  /*35c0*/  STG.E.64 desc[UR6][R4.64], R2 ;  /* 0x0000000204007986 */ /* 0x000fe2000c101b06 */
[----:B------:R-:W-:Y:S05]  /*35d0*/  EXIT ;  /* 0x000000000000794d */ /* 0x000fea0003800000 */
.L_x_149:
        /* <DEDUP_REMOVED lines=10> */
.L_x_236:


//--------------------- .text._ZN3cub18CUB_300001_SM_10006detail6reduce28DeviceReduceSingleTileKernelINS2_10policy_hubIljN4cuda3std3__44plusIlEEE10Policy1000EN6thrust24THRUST_300001_SM_1000_NS18transform_iteratorI16is_positive_gainNSD_6detail15normal_iteratorINSD_10device_ptrIfEEEEllEEPljS9_llNS7_10__identityEEEvT0_T1_T2_T3_T4_T6_ --------------------------
	.section	.text._ZN3cub18CUB_300001_SM_10006detail6reduce28DeviceReduceSingleTileKernelINS2_10policy_hubIljN4cuda3std3__44plusIlEEE10Policy1000EN6thrust24THRUST_300001_SM_1000_NS18transform_iteratorI16is_positive_gainNSD_6detail15normal_iteratorINSD_10device_ptrIfEEEEllEEPljS9_llNS7_10__identityEEEvT0_T1_T2_T3_T4_T6_,"ax",@progbits
	.align	128
        .global         _ZN3cub18CUB_300001_SM_10006detail6reduce28DeviceReduceSingleTileKernelINS2_10policy_hubIljN4cuda3std3__44plusIlEEE10Policy1000EN6thrust24THRUST_300001_SM_1000_NS18transform_iteratorI16is_positive_gainNSD_6detail15normal_iteratorINSD_10device_ptrIfEEEEllEEPljS9_llNS7_10__identityEEEvT0_T1_T2_T3_T4_T6_
        .type           _ZN3cub18CUB_300001_SM_10006detail6reduce28DeviceReduceSingleTileKernelINS2_10policy_hubIljN4cuda3std3__44plusIlEEE10Policy1000EN6thrust24THRUST_300001_SM_1000_NS18transform_iteratorI16is_positive_gainNSD_6detail15normal_iteratorINSD_10device_ptrIfEEEEllEEPljS9_llNS7_10__identityEEEvT0_T1_T2_T3_T4_T6_,@function
        .size           _ZN3cub18CUB_300001_SM_10006detail6reduce28DeviceReduceSingleTileKernelINS2_10policy_hubIljN4cuda3std3__44plusIlEEE10Policy1000EN6thrust24THRUST_300001_SM_1000_NS18transform_iteratorI16is_positive_gainNSD_6detail15normal_iteratorINSD_10device_ptrIfEEEEllEEPljS9_llNS7_10__identityEEEvT0_T1_T2_T3_T4_T6_,(.L_x_237 - _ZN3cub18CUB_300001_SM_10006detail6reduce28DeviceReduceSingleTileKernelINS2_10policy_hubIljN4cuda3std3__44plusIlEEE10Policy1000EN6thrust24THRUST_300001_SM_1000_NS18transform_iteratorI16is_positive_gainNSD_6detail15normal_iteratorINSD_10device_ptrIfEEEEllEEPljS9_llNS7_10__identityEEEvT0_T1_T2_T3_T4_T6_)
        .other          _ZN3cub18CUB_300001_SM_10006detail6reduce28DeviceReduceSingleTileKernelINS2_10policy_hubIljN4cuda3std3__44plusIlEEE10Policy1000EN6thrust24THRUST_300001_SM_1000_NS18transform_iteratorI16is_positive_gainNSD_6detail15normal_iteratorINSD_10device_ptrIfEEEEllEEPljS9_llNS7_10__identityEEEvT0_T1_T2_T3_T4_T6_,@"STO_CUDA_ENTRY STV_DEFAULT"
_ZN3cub18CUB_300001_SM_10006detail6reduce28DeviceReduceSingleTileKernelINS2_10policy_hubIljN4cuda3std3__44plusIlEEE10Policy1000EN6thrust24THRUST_300001_SM_1000_NS18transform_iteratorI16is_positive_gainNSD_6detail15normal_iteratorINSD_10device_ptrIfEEEEllEEPljS9_llNS7_10__identityEEEvT0_T1_T2_T3_T4_T6_:
.text._ZN3cub18CUB_300001_SM_10006detail6reduce28DeviceReduceSingleTileKernelINS2_10policy_hubIljN4cuda3std3__44plusIlEEE10Policy1000EN6thrust24THRUST_300001_SM_1000_NS18transform_iteratorI16is_positive_gainNSD_6detail15normal_iteratorINSD_10device_ptrIfEEEEllEEPljS9_llNS7_10__identityEEEvT0_T1_T2_T3_T4_T6_:
        /* <DEDUP_REMOVED lines=13> */
.L_x_150:
[----:B------:R-:W-:Y:S01]  /*00d0*/  ISETP.GT.U32.AND P0, PT, R32, 0xdff, PT ;  /* 0x00000dff2000780c */ /* 0x000fe20003f04070 */
[----:B------:R-:W-:-:S12]  /*00e0*/  BSSY.RECONVERGENT B0, `(.L_x_151) ;  /* 0x0000301000007945 */ /* 0x000fd80003800200 */
[----:B------:R-:W-:Y:S05]  /*00f0*/  @P0 BRA `(.L_x_152) ;  /* 0x0000001800240947 */ /* 0x000fea0003800000 */
[----:B------:R-:W0:Y:S01]  /*0100*/  S2R R5, SR_TID.X ;  /* 0x0000000000057919 */ /* 0x000e220000002100 */
[----:B------:R-:W-:Y:S01]  /*0110*/  BSSY.RECONVERGENT B1, `(.L_x_153) ;  /* 0x000000d000017945 */ /* 0x000fe20003800200 */
[----:B------:R-:W-:Y:S02]  /*0120*/  IMAD.MOV.U32 R0, RZ, RZ, RZ ;  /* 0x000000ffff007224 */ /* 0x000fe400078e00ff */
[----:B------:R-:W-:Y:S01]  /*0130*/  IMAD.MOV.U32 R2, RZ, RZ, RZ ;  /* 0x000000ffff027224 */ /* 0x000fe200078e00ff */
        /* <DEDUP_REMOVED lines=10> */
.L_x_154:
[----:B------:R-:W-:Y:S05]  /*01e0*/  BSYNC.RECONVERGENT B1 ;  /* 0x0000000000017941 */ /* 0x000fea0003800200 */
.L_x_153:
        /* <DEDUP_REMOVED lines=17> */
.L_x_159:
        /* <DEDUP_REMOVED lines=70> */
.L_x_158:
[----:B------:R-:W-:Y:S05]  /*0760*/  BSYNC.RECONVERGENT B2 ;  /* 0x0000000000027941 */ /* 0x000fea0003800200 */
.L_x_157:
[----:B------:R-:W-:Y:S05]  /*0770*/  @!P0 BRA `(.L_x_156) ;  /* 0x0000000400448947 */ /* 0x000fea0003800000 */
[----:B------:R-:W-:Y:S01]  /*0780*/  ISETP.GE.U32.AND P1, PT, R24, 0x8, PT ;  /* 0x000000081800780c */ /* 0x000fe20003f26070 */
[----:B------:R-:W-:Y:S01]  /*0790*/  BSSY.RECONVERGENT B2, `(.L_x_160) ;  /* 0x0000027000027945 */ /* 0x000fe20003800200 */
[----:B------:R-:W-:-:S04]  /*07a0*/  LOP3.LUT R16, R4, 0x7, RZ, 0xc0, !PT ;  /* 0x0000000704107812 */ /* 0x000fc800078ec0ff */
[----:B------:R-:W-:-:S07]  /*07b0*/  ISETP.NE.AND P0, PT, R16, RZ, PT ;  /* 0x000000ff1000720c */ /* 0x000fce0003f05270 */
[----:B------:R-:W-:Y:S06]  /*07c0*/  @!P1 BRA `(.L_x_161) ;  /* 0x00000000008c9947 */ /* 0x000fec0003800000 */
        /* <DEDUP_REMOVED lines=22> */
[----:B0-----:R-:W-:Y:S02]  /*0930*/  IADD3 R6, P1, P2, R0, R8, R9 ;  /* 0x0000000800067210 */ /* 0x001fe40007a3e009 */
[----:B------:R-:W-:-:S02]  /*0940*/  SEL R7, RZ, 0x1, !P3 ;  /* 0x00000001ff077807 */ /* 0x000fc40005800000 */
        /* <DEDUP_REMOVED lines=11> */
.L_x_161:
[----:B------:R-:W-:Y:S05]  /*0a00*/  BSYNC.RECONVERGENT B2 ;  /* 0x0000000000027941 */ /* 0x000fea0003800200 */
.L_x_160:
        /* <DEDUP_REMOVED lines=25> */
.L_x_163:
[----:B------:R-:W-:Y:S05]  /*0ba0*/  BSYNC.RECONVERGENT B2 ;  /* 0x0000000000027941 */ /* 0x000fea0003800200 */
.L_x_162:
[----:B------:R-:W-:Y:S05]  /*0bb0*/  @!P0 BRA `(.L_x_156) ;  /* 0x0000000000348947 */ /* 0x000fea0003800000 */
[----:B------:R-:W0:Y:S02]  /*0bc0*/  LDC.64 R6, c[0x0][0x380] ;  /* 0x0000e000ff067b82 */ /* 0x000e240000000a00 */
[----:B0-----:R-:W-:-:S04]  /*0bd0*/  IMAD.WIDE.U32 R6, R3, 0x4, R6 ;  /* 0x0000000403067825 */ /* 0x001fc800078e0006 */
[----:B------:R-:W-:-:S07]  /*0be0*/  IMAD.MOV R3, RZ, RZ, -R4 ;  /* 0x000000ffff037224 */ /* 0x000fce00078e0a04 */
.L_x_164:
        /* <DEDUP_REMOVED lines=10> */
.L_x_156:
[----:B------:R-:W-:Y:S05]  /*0c90*/  BSYNC.RECONVERGENT B1 ;  /* 0x0000000000017941 */ /* 0x000fea0003800200 */
.L_x_155:
        /* <DEDUP_REMOVED lines=77> */
.L_x_165:
        /* <DEDUP_REMOVED lines=26> */
[----:B------:R-:W-:Y:S01]  /*1310*/  VIADD R4, R3, 0x8 ;  /* 0x0000000803047836 */ /* 0x000fe20000000000 */
[----:B------:R-:W1:Y:S02]  /*1320*/  @!P2 S2R R11, SR_CgaCtaId ;  /* 0x00000000000ba919 */ /* 0x000e640000008800 */
        /* <DEDUP_REMOVED lines=12> */
[----:B------:R-:W-:Y:S02]  /*13f0*/  IMAD.X R7, R2, 0x1, R10, P1 ;  /* 0x0000000102077824 */ /* 0x000fe400008e060a */
[----:B------:R-:W-:Y:S01]  /*1400*/  VIADD R2, R3, 0x10 ;  /* 0x0000001003027836 */ /* 0x000fe20000000000 */
[----:B------:R-:W-:Y:S02]  /*1410*/  @!P2 SHF.R.U32.HI R3, RZ, 0x2, R5 ;  /* 0x00000002ff03a819 */ /* 0x000fe40000011605 */
[----:B------:R-:W2:Y:S02]  /*1420*/  SHFL.DOWN PT, R4, R7, 0x10, R9 ;  /* 0x0a00000007047989 */ /* 0x000ea400000e0009 */
[----:B------:R-:W-:Y:S02]  /*1430*/  ISETP.GT.AND P0, PT, R2, R9, PT ;  /* 0x000000090200720c */ /* 0x000fe40003f04270 */
[----:B------:R-:W-:-:S04]  /*1440*/  @!P2 MOV R2, 0x400 ;  /* 0x000004000002a802 */ /* 0x000fc80000000f00 */
[----:B-1----:R-:W-:Y:S02]  /*1450*/  @!P2 LEA R11, R11, R2, 0x18 ;  /* 0x000000020b0ba211 */ /* 0x002fe400078ec0ff */
[----:B0-----:R-:W-:-:S04]  /*1460*/  SEL R0, R0, RZ, !P0 ;  /* 0x000000ff00007207 */ /* 0x001fc80004000000 */
[----:B------:R-:W-:Y:S02]  /*1470*/  IADD3 R2, P1, PT, R0, R6, RZ ;  /* 0x0000000600027210 */ /* 0x000fe40007f3e0ff */
[----:B------:R-:W-:Y:S02]  /*1480*/  @!P2 LOP3.LUT R0, R3, 0xf8, RZ, 0xc0, !PT ;  /* 0x000000f80300a812 */ /* 0x000fe400078ec0ff */
[----:B--2---:R-:W-:Y:S02]  /*1490*/  SEL R4, R4, RZ, !P0 ;  /* 0x000000ff04047207 */ /* 0x004fe40004000000 */
[----:B------:R-:W-:Y:S01]  /*14a0*/  ISETP.NE.AND P0, PT, R5, RZ, PT ;  /* 0x000000ff0500720c */ /* 0x000fe20003f05270 */
[----:B------:R-:W-:Y:S02]  /*14b0*/  @!P2 IMAD.IADD R11, R0, 0x1, R11 ;  /* 0x00000001000ba824 */ /* 0x000fe400078e020b */
        /* <DEDUP_REMOVED lines=9> */
[----:B------:R-:W-:Y:S01]  /*1550*/  ISETP.GT.U32.AND P6, PT, R32, 0x1a0, PT ;  /* 0x000001a02000780c */ /* 0x000fe20003fc4070 */
[----:B-1----:R-:W-:-:S09]  /*1560*/  ULEA UR4, UR5, UR4, 0x18 ;  /* 0x0000000405047291 */ /* 0x002fd2000f8ec0ff */
[----:B------:R-:W1:Y:S04]  /*1570*/  LDS.64 R24, [UR4+0x18] ;  /* 0x00001804ff187984 */ /* 0x000e680008000a00 */
[----:B------:R-:W2:Y:S04]  /*1580*/  LDS.128 R4, [UR4+0x20] ;  /* 0x00002004ff047984 */ /* 0x000ea80008000c00 */
[----:B0-----:R-:W0:Y:S04]  /*1590*/  LDS.128 R8, [UR4+0x30] ;  /* 0x00003004ff087984 */ /* 0x001e280008000c00 */
[----:B------:R-:W3:Y:S04]  /*15a0*/  LDS.128 R12, [UR4+0x40] ;  /* 0x00004004ff0c7984 */ /* 0x000ee80008000c00 */
[----:B------:R-:W4:Y:S04]  /*15b0*/  LDS.128 R16, [UR4+0x50] ;  /* 0x00005004ff107984 */ /* 0x000f280008000c00 */
[----:B------:R-:W5:Y:S01]  /*15c0*/  LDS.128 R20, [UR4+0x60] ;  /* 0x00006004ff147984 */ /* 0x000f620008000c00 */
[----:B-1----:R-:W-:-:S02]  /*15d0*/  SEL R28, R24, RZ, P1 ;  /* 0x000000ff181c7207 */ /* 0x002fc40000800000 */
[----:B------:R-:W-:Y:S02]  /*15e0*/  SEL R0, R25, RZ, P1 ;  /* 0x000000ff19007207 */ /* 0x000fe40000800000 */
[----:B--2---:R-:W-:Y:S01]  /*15f0*/  SEL R33, R4, RZ, P2 ;  /* 0x000000ff04217207 */ /* 0x004fe20001000000 */
[----:B------:R-:W1:Y:S01]  /*1600*/  LDS.128 R24, [UR4+0x70] ;  /* 0x00007004ff187984 */ /* 0x000e620008000c00 */
[----:B------:R-:W-:Y:S02]  /*1610*/  SEL R4, R5, RZ, P2 ;  /* 0x000000ff05047207 */ /* 0x000fe40001000000 */
[----:B------:R-:W-:Y:S02]  /*1620*/  IADD3 R33, P3, P4, R33, R28, R2 ;  /* 0x0000001c21217210 */ /* 0x000fe40007c7e002 */
[----:B------:R-:W2:Y:S01]  /*1630*/  LDS.128 R28, [UR4+0x80] ;  /* 0x00008004ff1c7984 */ /* 0x000ea20008000c00 */
[C---:B------:R-:W-:Y:S02]  /*1640*/  ISETP.GT.U32.AND P1, PT, R32.reuse, 0x60, PT ;  /* 0x000000602000780c */ /* 0x040fe40003f24070 */
[----:B------:R-:W-:-:S02]  /*1650*/  ISETP.GT.U32.AND P2, PT, R32, 0x80, PT ;  /* 0x000000802000780c */ /* 0x000fc40003f44070 */
[----:B------:R-:W-:Y:S02]  /*1660*/  SEL R5, R6, RZ, P1 ;  /* 0x000000ff06057207 */ /* 0x000fe40000800000 */
[----:B0-----:R-:W-:Y:S02]  /*1670*/  SEL R2, R8, RZ, P2 ;  /* 0x000000ff08027207 */ /* 0x001fe40001000000 */
[----:B------:R-:W-:Y:S02]  /*1680*/  IADD3.X R0, PT, PT, R4, R0, R3, P3, P4 ;  /* 0x0000000004007210 */ /* 0x000fe40001fe8403 */
[----:B------:R-:W-:Y:S02]  /*1690*/  SEL R7, R7, RZ, P1 ;  /* 0x000000ff07077207 */ /* 0x000fe40000800000 */
[----:B------:R-:W-:Y:S02]  /*16a0*/  SEL R4, R9, RZ, P2 ;  /* 0x000000ff09047207 */ /* 0x000fe40001000000 */
[----:B------:R-:W-:-:S02]  /*16b0*/  IADD3 R2, P3, P4, R2, R33, R5 ;  /* 0x0000002102027210 */ /* 0x000fc40007c7e005 */
[C---:B------:R-:W-:Y:S02]  /*16c0*/  ISETP.GT.U32.AND P1, PT, R32.reuse, 0xa0, PT ;  /* 0x000000a02000780c */ /* 0x040fe40003f24070 */
[----:B------:R-:W-:Y:S02]  /*16d0*/  ISETP.GT.U32.AND P2, PT, R32, 0xc0, PT ;  /* 0x000000c02000780c */ /* 0x000fe40003f44070 */
[----:B------:R-:W-:Y:S02]  /*16e0*/  IADD3.X R4, PT, PT, R4, R0, R7, P3, P4 ;  /* 0x0000000004047210 */ /* 0x000fe40001fe8407 */
[----:B------:R-:W-:Y:S02]  /*16f0*/  SEL R3, R10, RZ, P1 ;  /* 0x000000ff0a037207 */ /* 0x000fe40000800000 */
[----:B---3--:R-:W-:Y:S02]  /*1700*/  SEL R0, R12, RZ, P2 ;  /* 0x000000ff0c007207 */ /* 0x008fe40001000000 */
[----:B------:R-:W-:-:S02]  /*1710*/  SEL R10, R11, RZ, P1 ;  /* 0x000000ff0b0a7207 */ /* 0x000fc40000800000 */
[----:B------:R-:W-:Y:S02]  /*1720*/  ISETP.GT.U32.AND P1, PT, R32, 0xe0, PT ;  /* 0x000000e02000780c */ /* 0x000fe40003f24070 */
[----:B------:R-:W-:Y:S02]  /*1730*/  SEL R5, R13, RZ, P2 ;  /* 0x000000ff0d057207 */ /* 0x000fe40001000000 */
[----:B------:R-:W-:Y:S02]  /*1740*/  IADD3 R0, P3, P4, R0, R2, R3 ;  /* 0x0000000200007210 */ /* 0x000fe40007c7e003 */
[----:B------:R-:W-:Y:S02]  /*1750*/  ISETP.GT.U32.AND P2, PT, R32, 0x100, PT ;  /* 0x000001002000780c */ /* 0x000fe40003f44070 */
[----:B------:R-:W-:Y:S02]  /*1760*/  SEL R3, R14, RZ, P1 ;  /* 0x000000ff0e037207 */ /* 0x000fe40000800000 */
[----:B------:R-:W-:-:S02]  /*1770*/  SEL R15, R15, RZ, P1 ;  /* 0x000000ff0f0f7207 */ /* 0x000fc40000800000 */
[----:B------:R-:W-:Y:S02]  /*1780*/  ISETP.GT.U32.AND P1, PT, R32, 0x120, PT ;  /* 0x000001202000780c */ /* 0x000fe40003f24070 */
[----:B------:R-:W-:Y:S02]  /*1790*/  IADD3.X R5, PT, PT, R5, R4, R10, P3, P4 ;  /* 0x0000000405057210 */ /* 0x000fe40001fe840a */
[----:B----4-:R-:W-:Y:S02]  /*17a0*/  SEL R2, R16, RZ, P2 ;  /* 0x000000ff10027207 */ /* 0x010fe40001000000 */
[----:B------:R-:W-:Y:S02]  /*17b0*/  SEL R4, R17, RZ, P2 ;  /* 0x000000ff11047207 */ /* 0x000fe40001000000 */
[----:B------:R-:W-:Y:S02]  /*17c0*/  ISETP.GT.U32.AND P2, PT, R32, 0x140, PT ;  /* 0x000001402000780c */ /* 0x000fe40003f44070 */
[----:B------:R-:W-:-:S02]  /*17d0*/  SEL R7, R18, RZ, P1 ;  /* 0x000000ff12077207 */ /* 0x000fc40000800000 */
[----:B------:R-:W-:Y:S02]  /*17e0*/  SEL R18, R19, RZ, P1 ;  /* 0x000000ff13127207 */ /* 0x000fe40000800000 */
[----:B------:R-:W-:Y:S02]  /*17f0*/  IADD3 R2, P3, P4, R2, R0, R3 ;  /* 0x0000000002027210 */ /* 0x000fe40007c7e003 */
[----:B------:R-:W-:Y:S02]  /*1800*/  ISETP.GT.U32.AND P1, PT, R32, 0x160, PT ;  /* 0x000001602000780c */ /* 0x000fe40003f24070 */
[----:B-----5:R-:W-:Y:S02]  /*1810*/  SEL R0, R20, RZ, P2 ;  /* 0x000000ff14007207 */ /* 0x020fe40001000000 */
[----:B------:R-:W-:Y:S02]  /*1820*/  IADD3.X R4, PT, PT, R4, R5, R15, P3, P4 ;  /* 0x0000000504047210 */ /* 0x000fe40001fe840f */
[----:B------:R-:W-:-:S02]  /*1830*/  SEL R3, R22, RZ, P1 ;  /* 0x000000ff16037207 */ /* 0x000fc40000800000 */
[----:B------:R-:W-:Y:S02]  /*1840*/  SEL R23, R23, RZ, P1 ;  /* 0x000000ff17177207 */ /* 0x000fe40000800000 */
[----:B------:R-:W-:Y:S02]  /*1850*/  SEL R5, R21, RZ, P2 ;  /* 0x000000ff15057207 */ /* 0x000fe40001000000 */
[----:B------:R-:W-:Y:S02]  /*1860*/  IADD3 R0, P1, P3, R0, R2, R7 ;  /* 0x0000000200007210 */ /* 0x000fe40007b3e007 */
[----:B-1----:R-:W-:Y:S02]  /*1870*/  SEL R2, R24, RZ, P5 ;  /* 0x000000ff18027207 */ /* 0x002fe40002800000 */
[----:B------:R-:W-:Y:S02]  /*1880*/  ISETP.GT.U32.AND P2, PT, R32, 0x1c0, PT ;  /* 0x000001c02000780c */ /* 0x000fe40003f44070 */
[----:B------:R-:W-:-:S02]  /*1890*/  IADD3.X R5, PT, PT, R5, R4, R18, P1, P3 ;  /* 0x0000000405057210 */ /* 0x000fc40000fe6412 */
[----:B------:R-:W-:Y:S02]  /*18a0*/  IADD3 R2, P3, P4, R2, R0, R3 ;  /* 0x0000000002027210 */ /* 0x000fe40007c7e003 */
[----:B------:R-:W-:Y:S02]  /*18b0*/  SEL R0, R26, RZ, P6 ;  /* 0x000000ff1a007207 */ /* 0x000fe40003000000 */
[----:B--2---:R-:W-:Y:S02]  /*18c0*/  SEL R3, R28, RZ, P2 ;  /* 0x000000ff1c037207 */ /* 0x004fe40001000000 */
[----:B------:R-:W-:Y:S02]  /*18d0*/  ISETP.GT.U32.AND P1, PT, R32, 0x1e0, PT ;  /* 0x000001e02000780c */ /* 0x000fe40003f24070 */
        /* <DEDUP_REMOVED lines=11> */
.L_x_152:
        /* <DEDUP_REMOVED lines=10> */
[----:B------:R-:W-:Y:S01]  /*1a30*/  IMAD.MOV.U32 R17, RZ, RZ, 0xe00 ;  /* 0x00000e00ff117424 */ /* 0x000fe200078e00ff */
[----:B--2---:R-:W-:-:S02]  /*1a40*/  FSETP.GT.AND P0, PT, R10, RZ, PT ;  /* 0x000000ff0a00720b */ /* 0x004fc40003f04000 */
[----:B---3--:R-:W-:Y:S02]  /*1a50*/  FSETP.GT.AND P1, PT, R4, RZ, PT ;  /* 0x000000ff0400720b */ /* 0x008fe40003f24000 */
[----:B----4-:R-:W-:Y:S02]  /*1a60*/  FSETP.GT.AND P2, PT, R5, RZ, PT ;  /* 0x000000ff0500720b */ /* 0x010fe40003f44000 */
[----:B------:R-:W-:Y:S02]  /*1a70*/  SEL R5, RZ, 0x1, !P0 ;  /* 0x00000001ff057807 */ /* 0x000fe40004000000 */
[----:B------:R-:W-:Y:S02]  /*1a80*/  SEL R4, RZ, 0x1, !P1 ;  /* 0x00000001ff047807 */ /* 0x000fe40004800000 */
[----:B------:R-:W-:Y:S02]  /*1a90*/  SEL R25, RZ, 0x1, !P2 ;  /* 0x00000001ff197807 */ /* 0x000fe40005000000 */
[----:B-----5:R-:W-:Y:S01]  /*1aa0*/  FSETP.GT.AND P2, PT, R6, RZ, PT ;  /* 0x000000ff0600720b */ /* 0x020fe20003f44000 */
[----:B------:R-:W-:Y:S01]  /*1ab0*/  VIADD R6, R32, 0xfffff200 ;  /* 0xfffff20020067836 */ /* 0x000fe20000000000 */
[----:B------:R-:W-:-:S02]  /*1ac0*/  IADD3 R25, P0, P1, R25, R4, R5 ;  /* 0x0000000419197210 */ /* 0x000fc4000791e005 */
[----:B------:R-:W-:Y:S02]  /*1ad0*/  FSETP.GT.AND P3, PT, R7, RZ, PT ;  /* 0x000000ff0700720b */ /* 0x000fe40003f64000 */
[----:B------:R-:W-:Y:S02]  /*1ae0*/  IADD3.X R27, PT, PT, RZ, RZ, RZ, P0, P1 ;  /* 0x000000ffff1b7210 */ /* 0x000fe400007e24ff */
[----:B------:R-:W-:Y:S02]  /*1af0*/  ISETP.GE.U32.AND P0, PT, R6, 0xe00, PT ;  /* 0x00000e000600780c */ /* 0x000fe40003f06070 */
[----:B------:R-:W-:Y:S02]  /*1b00*/  SEL R5, RZ, 0x1, !P2 ;  /* 0x00000001ff057807 */ /* 0x000fe40005000000 */
[----:B------:R-:W-:Y:S02]  /*1b10*/  SEL R4, RZ, 0x1, !P3 ;  /* 0x00000001ff047807 */ /* 0x000fe40005800000 */
[----:B------:R-:W-:-:S02]  /*1b20*/  FSETP.GT.AND P4, PT, R8, RZ, PT ;  /* 0x000000ff0800720b */ /* 0x000fc40003f84000 */
[----:B------:R-:W-:Y:S02]  /*1b30*/  FSETP.GT.AND P5, PT, R9, RZ, PT ;  /* 0x000000ff0900720b */ /* 0x000fe40003fa4000 */
[----:B------:R-:W-:Y:S02]  /*1b40*/  IADD3 R25, P2, P3, R4, R25, R5 ;  /* 0x0000001904197210 */ /* 0x000fe40007b5e005 */
[----:B------:R-:W-:Y:S02]  /*1b50*/  SEL R5, RZ, 0x1, !P4 ;  /* 0x00000001ff057807 */ /* 0x000fe40006000000 */
[----:B------:R-:W-:Y:S02]  /*1b60*/  SEL R4, RZ, 0x1, !P5 ;  /* 0x00000001ff047807 */ /* 0x000fe40006800000 */
[----:B------:R-:W-:Y:S02]  /*1b70*/  IADD3.X R27, PT, PT, RZ, R27, RZ, P2, P3 ;  /* 0x0000001bff1b7210 */ /* 0x000fe400017e64ff */
[----:B------:R-:W-:-:S04]  /*1b80*/  IADD3 R25, P1, P4, R4, R25, R5 ;  /* 0x0000001904197210 */ /* 0x000fc80007c3e005 */
[----:B------:R-:W-:Y:S01]  /*1b90*/  IADD3.X R27, PT, PT, RZ, R27, RZ, P1, P4 ;  /* 0x0000001bff1b7210 */ /* 0x000fe20000fe84ff */
[----:B------:R-:W-:Y:S08]  /*1ba0*/  @!P0 BRA `(.L_x_167) ;  /* 0x0000000000988947 */ /* 0x000ff00003800000 */
[----:B------:R-:W0:Y:S01]  /*1bb0*/  LDC R32, c[0x0][0x398] ;  /* 0x0000e600ff207b82 */ /* 0x000e220000000800 */
[----:B------:R-:W-:-:S07]  /*1bc0*/  IMAD.MOV.U32 R17, RZ, RZ, 0xe00 ;  /* 0x00000e00ff117424 */ /* 0x000fce00078e00ff */
.L_x_169:
[----:B------:R-:W-:-:S05]  /*1bd0*/  IMAD.WIDE.U32 R4, R17, 0x4, R2 ;  /* 0x0000000411047825 */ /* 0x000fca00078e0002 */
        /* <DEDUP_REMOVED lines=19> */
[----:B-1----:R-:W-:-:S02]  /*1d10*/  SEL R5, RZ, 0x1, !P4 ;  /* 0x00000001ff057807 */ /* 0x002fc40006000000 */
[----:B------:R-:W-:Y:S02]  /*1d20*/  SEL R4, RZ, 0x1, !P5 ;  /* 0x00000001ff047807 */ /* 0x000fe40006800000 */
[----:B------:R-:W-:Y:S02]  /*1d30*/  IADD3.X R27, PT, PT, RZ, R27, RZ, P0, P1 ;  /* 0x0000001bff1b7210 */ /* 0x000fe400007e24ff */
[----:B------:R-:W-:Y:S01]  /*1d40*/  IADD3 R25, P5, P4, R4, R25, R5 ;  /* 0x0000001904197210 */ /* 0x000fe20007cbe005 */
[----:B0-----:R-:W-:Y:S01]  /*1d50*/  IMAD.IADD R5, R32, 0x1, -R17 ;  /* 0x0000000120057824 */ /* 0x001fe200078e0a11 */
[----:B------:R-:W-:Y:S02]  /*1d60*/  FSETP.GT.AND P6, PT, R12, RZ, PT ;  /* 0x000000ff0c00720b */ /* 0x000fe40003fc4000 */
[----:B------:R-:W-:Y:S02]  /*1d70*/  IADD3.X R27, PT, PT, RZ, R27, RZ, P2, P3 ;  /* 0x0000001bff1b7210 */ /* 0x000fe400017e64ff */
[----:B------:R-:W-:-:S02]  /*1d80*/  ISETP.GE.U32.AND P0, PT, R5, 0xe00, PT ;  /* 0x00000e000500780c */ /* 0x000fc40003f06070 */
[----:B------:R-:W-:Y:S02]  /*1d90*/  SEL R4, RZ, 0x1, !P6 ;  /* 0x00000001ff047807 */ /* 0x000fe40007000000 */
[----:B------:R-:W-:Y:S02]  /*1da0*/  IADD3.X R27, PT, PT, RZ, R27, RZ, P5, P4 ;  /* 0x0000001bff1b7210 */ /* 0x000fe40002fe84ff */
[----:B------:R-:W-:-:S05]  /*1db0*/  IADD3 R25, P1, PT, R25, R4, RZ ;  /* 0x0000000419197210 */ /* 0x000fca0007f3e0ff */
[----:B------:R-:W-:Y:S02]  /*1dc0*/  IMAD.X R27, RZ, RZ, R27, P1 ;  /* 0x000000ffff1b7224 */ /* 0x000fe400008e061b */
[----:B------:R-:W-:Y:S06]  /*1dd0*/  @!P0 BRA `(.L_x_168) ;  /* 0x0000000c009c8947 */ /* 0x000fec0003800000 */
[----:B------:R-:W-:-:S05]  /*1de0*/  VIADD R17, R17, 0xe00 ;  /* 0x00000e0011117836 */ /* 0x000fca0000000000 */
[----:B------:R-:W-:-:S13]  /*1df0*/  ISETP.GT.U32.AND P0, PT, R17, R6, PT ;  /* 0x000000061100720c */ /* 0x000fda0003f04070 */
[----:B------:R-:W-:Y:S05]  /*1e00*/  @!P0 BRA `(.L_x_169) ;  /* 0xfffffffc00708947 */ /* 0x000fea000383ffff */
.L_x_167:
[----:B------:R-:W-:Y:S01]  /*1e10*/  IMAD.IADD R3, R32, 0x1, -R17 ;  /* 0x0000000120037824 */ /* 0x000fe200078e0a11 */
[----:B------:R-:W-:Y:S04]  /*1e20*/  BSSY.RECONVERGENT B1, `(.L_x_168) ;  /* 0x00000e2000017945 */ /* 0x000fe80003800200 */
[----:B------:R-:W-:-:S04]  /*1e30*/  ISETP.GE.AND P0, PT, R0, R3, PT ;  /* 0x000000030000720c */ /* 0x000fc80003f06270 */
[----:B------:R-:W-:-:S13]  /*1e40*/  ISETP.GE.U32.OR P0, PT, R17, R32, P0 ;  /* 0x000000201100720c */ /* 0x000fda0000706470 */
[----:B------:R-:W-:Y:S05]  /*1e50*/  @P0 BRA `(.L_x_170) ;  /* 0x0000000c00780947 */ /* 0x000fea0003800000 */
[----:B------:R-:W-:Y:S01]  /*1e60*/  LOP3.LUT R2, RZ, R0, RZ, 0x33, !PT ;  /* 0x00000000ff027212 */ /* 0x000fe200078e33ff */
[----:B------:R-:W-:Y:S01]  /*1e70*/  BSSY.RECONVERGENT B2, `(.L_x_171) ;  /* 0x0000073000027945 */ /* 0x000fe20003800200 */
[----:B------:R-:W-:Y:S02]  /*1e80*/  IMAD.MOV.U32 R20, RZ, RZ, R0 ;  /* 0x000000ffff147224 */ /* 0x000fe400078e0000 */
[----:B------:R-:W-:-:S04]  /*1e90*/  IADD3 R2, PT, PT, -R17, R32, R2 ;  /* 0x0000002011027210 */ /* 0x000fc80007ffe102 */
[C---:B------:R-:W-:Y:S02]  /*1ea0*/  ISETP.GE.U32.AND P0, PT, R2.reuse, 0x1e00, PT ;  /* 0x00001e000200780c */ /* 0x040fe40003f06070 */
[----:B------:R-:W-:-:S04]  /*1eb0*/  LEA.HI R19, R2, 0x1, RZ, 0x17 ;  /* 0x0000000102137811 */ /* 0x000fc800078fb8ff */
[----:B------:R-:W-:-:S07]  /*1ec0*/  LOP3.LUT R32, R19, 0xf, RZ, 0xc0, !PT ;  /* 0x0000000f13207812 */ /* 0x000fce00078ec0ff */
[----:B------:R-:W-:Y:S05]  /*1ed0*/  @!P0 BRA `(.L_x_172) ;  /* 0x0000000400b08947 */ /* 0x000fea0003800000 */
[----:B------:R-:W0:Y:S01]  /*1ee0*/  LDC.64 R2, c[0x0][0x380] ;  /* 0x0000e000ff027b82 */ /* 0x000e220000000a00 */
[----:B------:R-:W-:Y:S01]  /*1ef0*/  LOP3.LUT R16, R19, 0xfffff0, RZ, 0xc0, !PT ;  /* 0x00fffff013107812 */ /* 0x000fe200078ec0ff */
[----:B------:R-:W-:Y:S01]  /*1f00*/  BSSY.RECONVERGENT B3, `(.L_x_173) ;  /* 0x0000068000037945 */ /* 0x000fe20003800200 */
[C---:B------:R-:W-:Y:S01]  /*1f10*/  LOP3.LUT R20, R0.reuse, 0x1000, RZ, 0xfc, !PT ;  /* 0x0000100000147812 */ /* 0x040fe200078efcff */
[----:B------:R-:W-:Y:S02]  /*1f20*/  IMAD.IADD R21, R0, 0x1, R17 ;  /* 0x0000000100157824 */ /* 0x000fe400078e0211 */
[----:B------:R-:W-:-:S07]  /*1f30*/  IMAD.MOV R16, RZ, RZ, -R16 ;  /* 0x000000ffff107224 */ /* 0x000fce00078e0a10 */
.L_x_174:
[C---:B------:R-:W-:Y:S02]  /*1f40*/  VIADD R13, R21.reuse, 0x200 ;  /* 0x00000200150d7836 */ /* 0x040fe40000000000 */
[----:B0-----:R-:W-:-:S04]  /*1f50*/  IMAD.WIDE.U32 R8, R21, 0x4, R2 ;  /* 0x0000000415087825 */ /* 0x001fc800078e0002 */
[----:B------:R-:W-:Y:S01]  /*1f60*/  IMAD.WIDE.U32 R12, R13, 0x4, R2 ;  /* 0x000000040d0c7825 */ /* 0x000fe200078e0002 */
[----:B------:R0:W2:Y:S03]  /*1f70*/  LDG.E R24, desc[UR6][R8.64] ;  /* 0x0000000608187981 */ /* 0x0000a6000c1e1900 */
[C---:B------:R-:W-:Y:S01]  /*1f80*/  VIADD R15, R21.reuse, 0x400 ;  /* 0x00000400150f7836 */ /* 0x040fe20000000000 */
[----:B------:R1:W3:Y:S01]  /*1f90*/  LDG.E R23, desc[UR6][R12.64] ;  /* 0x000000060c177981 */ /* 0x0002e2000c1e1900 */
[C---:B------:R-:W-:Y:S02]  /*1fa0*/  VIADD R31, R21.reuse, 0x600 ;  /* 0x00000600151f7836 */ /* 0x040fe40000000000 */
[C---:B------:R-:W-:Y:S02]  /*1fb0*/  VIADD R5, R21.reuse, 0xa00 ;  /* 0x00000a0015057836 */ /* 0x040fe40000000000 */
[----:B0-----:R-:W-:-:S02]  /*1fc0*/  VIADD R9, R21, 0xe00 ;  /* 0x00000e0015097836 */ /* 0x001fc40000000000 */
[----:B------:R-:W-:-:S04]  /*1fd0*/  IMAD.WIDE.U32 R14, R15, 0x4, R2 ;  /* 0x000000040f0e7825 */ /* 0x000fc800078e0002 */
[--C-:B------:R-:W-:Y:S01]  /*1fe0*/  IMAD.WIDE.U32 R30, R31, 0x4, R2.reuse ;  /* 0x000000041f1e7825 */ /* 0x100fe200078e0002 */
[----:B------:R0:W4:Y:S03]  /*1ff0*/  LDG.E R26, desc[UR6][R14.64] ;  /* 0x000000060e1a7981 */ /* 0x000126000c1e1900 */
[----:B------:R-:W-:Y:S01]  /*2000*/  VIADD R7, R21, 0x800 ;  /* 0x0000080015077836 */ /* 0x000fe20000000000 */
[----:B------:R5:W4:Y:S01]  /*2010*/  LDG.E R22, desc[UR6][R30.64] ;  /* 0x000000061e167981 */ /* 0x000b22000c1e1900 */
[----:B------:R-:W-:-:S04]  /*2020*/  IMAD.WIDE.U32 R4, R5, 0x4, R2 ;  /* 0x0000000405047825 */ /* 0x000fc800078e0002 */
[--C-:B-1----:R-:W-:Y:S01]  /*2030*/  IMAD.WIDE.U32 R12, R9, 0x4, R2.reuse ;  /* 0x00000004090c7825 */ /* 0x102fe200078e0002 */
[----:B------:R1:W4:Y:S03]  /*2040*/  LDG.E R28, desc[UR6][R4.64] ;  /* 0x00000006041c7981 */ /* 0x000326000c1e1900 */
[C---:B------:R-:W-:Y:S01]  /*2050*/  VIADD R9, R21.reuse, 0x1000 ;  /* 0x0000100015097836 */ /* 0x040fe20000000000 */
[----:B------:R-:W4:Y:S01]  /*2060*/  LDG.E R33, desc[UR6][R12.64] ;  /* 0x000000060c217981 */ /* 0x000f22000c1e1900 */
[----:B------:R-:W-:Y:S02]  /*2070*/  VIADD R11, R21, 0xc00 ;  /* 0x00000c00150b7836 */ /* 0x000fe40000000000 */
[----:B------:R-:W-:-:S04]  /*2080*/  IMAD.WIDE.U32 R6, R7, 0x4, R2 ;  /* 0x0000000407067825 */ /* 0x000fc800078e0002 */
[--C-:B0-----:R-:W-:Y:S01]  /*2090*/  IMAD.WIDE.U32 R14, R9, 0x4, R2.reuse ;  /* 0x00000004090e7825 */ /* 0x101fe200078e0002 */
[----:B------:R0:W4:Y:S03]  /*20a0*/  LDG.E R18, desc[UR6][R6.64] ;  /* 0x0000000606127981 */ /* 0x000126000c1e1900 */
[----:B------:R-:W-:Y:S01]  /*20b0*/  IMAD.WIDE.U32 R10, R11, 0x4, R2 ;  /* 0x000000040b0a7825 */ /* 0x000fe200078e0002 */
[----:B------:R-:W4:Y:S03]  /*20c0*/  LDG.E R34, desc[UR6][R14.64] ;  /* 0x000000060e227981 */ /* 0x000f26000c1e1900 */
[C---:B------:R-:W-:Y:S01]  /*20d0*/  VIADD R9, R21.reuse, 0x1200 ;  /* 0x0000120015097836 */ /* 0x040fe20000000000 */
[----:B------:R0:W4:Y:S01]  /*20e0*/  LDG.E R29, desc[UR6][R10.64] ;  /* 0x000000060a1d7981 */ /* 0x000122000c1e1900 */
[----:B-----5:R-:W-:-:S02]  /*20f0*/  VIADD R31, R21, 0x1400 ;  /* 0x00001400151f7836 */ /* 0x020fc40000000000 */
[----:B------:R-:W-:Y:S02]  /*2100*/  VIADD R35, R21, 0x1600 ;  /* 0x0000160015237836 */ /* 0x000fe40000000000 */
[----:B-1----:R-:W-:-:S04]  /*2110*/  IMAD.WIDE.U32 R4, R9, 0x4, R2 ;  /* 0x0000000409047825 */ /* 0x002fc800078e0002 */
[----:B------:R-:W-:Y:S02]  /*2120*/  VIADD R37, R21, 0x1800 ;  /* 0x0000180015257836 */ /* 0x000fe40000000000 */
[--C-:B0-----:R-:W-:Y:S01]  /*2130*/  IMAD.WIDE.U32 R6, R31, 0x4, R2.reuse ;  /* 0x000000041f067825 */ /* 0x101fe200078e0002 */
[----:B------:R0:W5:Y:S03]  /*2140*/  LDG.E R4, desc[UR6][R4.64] ;  /* 0x0000000604047981 */ /* 0x000166000c1e1900 */
[----:B------:R-:W-:Y:S02]  /*2150*/  IMAD.WIDE.U32 R8, R35, 0x4, R2 ;  /* 0x0000000423087825 */ /* 0x000fe400078e0002 */
[----:B------:R1:W5:Y:S02]  /*2160*/  LDG.E R6, desc[UR6][R6.64] ;  /* 0x0000000606067981 */ /* 0x000364000c1e1900 */
[----:B------:R-:W-:-:S02]  /*2170*/  VIADD R31, R21, 0x1a00 ;  /* 0x00001a00151f7836 */ /* 0x000fc40000000000 */
[--C-:B------:R-:W-:Y:S01]  /*2180*/  IMAD.WIDE.U32 R10, R37, 0x4, R2.reuse ;  /* 0x00000004250a7825 */ /* 0x100fe200078e0002 */
[----:B------:R1:W5:Y:S03]  /*2190*/  LDG.E R8, desc[UR6][R8.64] ;  /* 0x0000000608087981 */ /* 0x000366000c1e1900 */
[--C-:B------:R-:W-:Y:S02]  /*21a0*/  IMAD.WIDE.U32 R30, R31, 0x4, R2.reuse ;  /* 0x000000041f1e7825 */ /* 0x100fe400078e0002 */
[----:B------:R-:W5:Y:S02]  /*21b0*/  LDG.E R10, desc[UR6][R10.64] ;  /* 0x000000060a0a7981 */ /* 0x000f64000c1e1900 */
[----:B------:R-:W-:Y:S02]  /*21c0*/  VIADD R13, R21, 0x1c00 ;  /* 0x00001c00150d7836 */ /* 0x000fe40000000000 */
[----:B------:R-:W5:Y:S02]  /*21d0*/  LDG.E R30, desc[UR6][R30.64] ;  /* 0x000000061e1e7981 */ /* 0x000f64000c1e1900 */
[----:B------:R-:W-:-:S04]  /*21e0*/  IMAD.WIDE.U32 R12, R13, 0x4, R2 ;  /* 0x000000040d0c7825 */ /* 0x000fc800078e0002 */
[----:B------:R-:W-:Y:S02]  /*21f0*/  VIADD R15, R21, 0x1e00 ;  /* 0x00001e00150f7836 */ /* 0x000fe40000000000 */
[----:B------:R-:W5:Y:S02]  /*2200*/  LDG.E R12, desc[UR6][R12.64] ;  /* 0x000000060c0c7981 */ /* 0x000f64000c1e1900 */
[----:B------:R-:W-:-:S06]  /*2210*/  IMAD.WIDE.U32 R14, R15, 0x4, R2 ;  /* 0x000000040f0e7825 */ /* 0x000fcc00078e0002 */
[----:B------:R-:W5:Y:S01]  /*2220*/  LDG.E R14, desc[UR6][R14.64] ;  /* 0x000000060e0e7981 */ /* 0x000f62000c1e1900 */
[----:B------:R-:W-:Y:S02]  /*2230*/  VIADD R16, R16, 0x10 ;  /* 0x0000001010107836 */ /* 0x000fe40000000000 */
[----:B------:R-:W-:Y:S02]  /*2240*/  VIADD R20, R20, 0x2000 ;  /* 0x0000200014147836 */ /* 0x000fe40000000000 */
[----:B------:R-:W-:Y:S01]  /*2250*/  VIADD R21, R21, 0x2000 ;  /* 0x0000200015157836 */ /* 0x000fe20000000000 */
[----:B--2---:R-:W-:Y:S02]  /*2260*/  FSETP.GT.AND P0, PT, R24, RZ, PT ;  /* 0x000000ff1800720b */ /* 0x004fe40003f04000 */
[----:B---3--:R-:W-:Y:S02]  /*2270*/  FSETP.GT.AND P1, PT, R23, RZ, PT ;  /* 0x000000ff1700720b */ /* 0x008fe40003f24000 */
[----:B0-----:R-:W-:-:S02]  /*2280*/  SEL R5, RZ, 0x1, !P0 ;  /* 0x00000001ff057807 */ /* 0x001fc40004000000 */
[----:B------:R-:W-:-:S04]  /*2290*/  SEL R24, RZ, 0x1, !P1 ;  /* 0x00000001ff187807 */ /* 0x000fc80004800000 */
[----:B------:R-:W-:Y:S02]  /*22a0*/  IADD3 R25, P3, P2, R24, R25, R5 ;  /* 0x0000001918197210 */ /* 0x000fe40007a7e005 */
[----:B----4-:R-:W-:Y:S02]  /*22b0*/  FSETP.GT.AND P0, PT, R26, RZ, PT ;  /* 0x000000ff1a00720b */ /* 0x010fe40003f04000 */
[----:B------:R-:W-:Y:S02]  /*22c0*/  FSETP.GT.AND P1, PT, R22, RZ, PT ;  /* 0x000000ff1600720b */ /* 0x000fe40003f24000 */
[----:B------:R-:W-:Y:S02]  /*22d0*/  SEL R22, RZ, 0x1, !P0 ;  /* 0x00000001ff167807 */ /* 0x000fe40004000000 */
[----:B------:R-:W-:Y:S02]  /*22e0*/  FSETP.GT.AND P5, PT, R28, RZ, PT ;  /* 0x000000ff1c00720b */ /* 0x000fe40003fa4000 */
[----:B-1----:R-:W-:-:S02]  /*22f0*/  SEL R7, RZ, 0x1, !P1 ;  /* 0x00000001ff077807 */ /* 0x002fc40004800000 */
[----:B------:R-:W-:Y:S02]  /*2300*/  SEL R5, RZ, 0x1, !P5 ;  /* 0x00000001ff057807 */ /* 0x000fe40006800000 */
[----:B------:R-:W-:Y:S02]  /*2310*/  FSETP.GT.AND P5, PT, R33, RZ, PT ;  /* 0x000000ff2100720b */ /* 0x000fe40003fa4000 */
[----:B------:R-:W-:Y:S02]  /*2320*/  IADD3 R7, P4, P6, R7, R25, R22 ;  /* 0x0000001907077210 */ /* 0x000fe40007e9e016 */
[----:B------:R-:W-:Y:S02]  /*2330*/  FSETP.GT.AND P1, PT, R18, RZ, PT ;  /* 0x000000ff1200720b */ /* 0x000fe40003f24000 */
[----:B------:R-:W-:Y:S02]  /*2340*/  IADD3.X R27, PT, PT, RZ, R27, RZ, P3, P2 ;  /* 0x0000001bff1b7210 */ /* 0x000fe40001fe44ff */
[----:B------:R-:W-:-:S02]  /*2350*/  SEL R22, RZ, 0x1, !P1 ;  /* 0x00000001ff167807 */ /* 0x000fc40004800000 */
[----:B------:R-:W-:Y:S02]  /*2360*/  SEL R9, RZ, 0x1, !P5 ;  /* 0x00000001ff097807 */ /* 0x000fe40006800000 */
[----:B------:R-:W-:Y:S02]  /*2370*/  FSETP.GT.AND P0, PT, R29, RZ, PT ;  /* 0x000000ff1d00720b */ /* 0x000fe40003f04000 */
[----:B------:R-:W-:Y:S02]  /*2380*/  FSETP.GT.AND P5, PT, R34, RZ, PT ;  /* 0x000000ff2200720b */ /* 0x000fe40003fa4000 */
[----:B------:R-:W-:Y:S02]  /*2390*/  SEL R18, RZ, 0x1, !P0 ;  /* 0x00000001ff127807 */ /* 0x000fe40004000000 */
[----:B------:R-:W-:Y:S02]  /*23a0*/  IADD3.X R27, PT, PT, RZ, R27, RZ, P4, P6 ;  /* 0x0000001bff1b7210 */ /* 0x000fe400027ec4ff */
[----:B------:R-:W-:-:S02]  /*23b0*/  IADD3 R5, P1, P0, R5, R7, R22 ;  /* 0x0000000705057210 */ /* 0x000fc4000783e016 */
[----:B-----5:R-:W-:Y:S02]  /*23c0*/  FSETP.GT.AND P6, PT, R4, RZ, PT ;  /* 0x000000ff0400720b */ /* 0x020fe40003fc4000 */
[----:B------:R-:W-:Y:S02]  /*23d0*/  SEL R4, RZ, 0x1, !P5 ;  /* 0x00000001ff047807 */ /* 0x000fe40006800000 */
[----:B------:R-:W-:Y:S02]  /*23e0*/  IADD3 R9, P3, P2, R9, R5, R18 ;  /* 0x0000000509097210 */ /* 0x000fe40007a7e012 */
[----:B------:R-:W-:Y:S02]  /*23f0*/  FSETP.GT.AND P4, PT, R6, RZ, PT ;  /* 0x000000ff0600720b */ /* 0x000fe40003f84000 */
[----:B------:R-:W-:Y:S02]  /*2400*/  SEL R7, RZ, 0x1, !P6 ;  /* 0x00000001ff077807 */ /* 0x000fe40007000000 */
[----:B------:R-:W-:-:S02]  /*2410*/  FSETP.GT.AND P5, PT, R8, RZ, PT ;  /* 0x000000ff0800720b */ /* 0x000fc40003fa4000 */
[----:B------:R-:W-:Y:S02]  /*2420*/  SEL R5, RZ, 0x1, !P4 ;  /* 0x00000001ff057807 */ /* 0x000fe40006000000 */
[----:B------:R-:W-:Y:S02]  /*2430*/  SEL R6, RZ, 0x1, !P5 ;  /* 0x00000001ff067807 */ /* 0x000fe40006800000 */
[----:B------:R-:W-:Y:S02]  /*2440*/  FSETP.GT.AND P6, PT, R10, RZ, PT ;  /* 0x000000ff0a00720b */ /* 0x000fe40003fc4000 */
[----:B------:R-:W-:Y:S02]  /*2450*/  IADD3 R7, P4, P5, R7, R9, R4 ;  /* 0x0000000907077210 */ /* 0x000fe40007d9e004 */
[----:B------:R-:W-:Y:S02]  /*2460*/  IADD3.X R27, PT, PT, RZ, R27, RZ, P1, P0 ;  /* 0x0000001bff1b7210 */ /* 0x000fe40000fe04ff */
[----:B------:R-:W-:-:S02]  /*2470*/  FSETP.GT.AND P0, PT, R30, RZ, PT ;  /* 0x000000ff1e00720b */ /* 0x000fc40003f04000 */
[----:B------:R-:W-:Y:S02]  /*2480*/  SEL R4, RZ, 0x1, !P6 ;  /* 0x00000001ff047807 */ /* 0x000fe40007000000 */
[----:B------:R-:W-:Y:S02]  /*2490*/  IADD3 R6, P1, P6, R6, R7, R5 ;  /* 0x0000000706067210 */ /* 0x000fe40007e3e005 */
[----:B------:R-:W-:Y:S02]  /*24a0*/  IADD3.X R27, PT, PT, RZ, R27, RZ, P3, P2 ;  /* 0x0000001bff1b7210 */ /* 0x000fe40001fe44ff */
[----:B------:R-:W-:Y:S02]  /*24b0*/  SEL R5, RZ, 0x1, !P0 ;  /* 0x00000001ff057807 */ /* 0x000fe40004000000 */
[----:B------:R-:W-:Y:S02]  /*24c0*/  FSETP.GT.AND P0, PT, R12, RZ, PT ;  /* 0x000000ff0c00720b */ /* 0x000fe40003f04000 */
[----:B------:R-:W-:-:S02]  /*24d0*/  IADD3.X R27, PT, PT, RZ, R27, RZ, P4, P5 ;  /* 0x0000001bff1b7210 */ /* 0x000fc400027ea4ff */
[----:B------:R-:W-:Y:S02]  /*24e0*/  IADD3 R5, P3, P4, R5, R6, R4 ;  /* 0x0000000605057210 */ /* 0x000fe40007c7e004 */
[----:B------:R-:W-:Y:S02]  /*24f0*/  SEL R4, RZ, 0x1, !P0 ;  /* 0x00000001ff047807 */ /* 0x000fe40004000000 */
[----:B------:R-:W-:Y:S02]  /*2500*/  ISETP.NE.AND P0, PT, R16, RZ, PT ;  /* 0x000000ff1000720c */ /* 0x000fe40003f05270 */
[----:B------:R-:W-:Y:S02]  /*2510*/  FSETP.GT.AND P2, PT, R14, RZ, PT ;  /* 0x000000ff0e00720b */ /* 0x000fe40003f44000 */
[----:B------:R-:W-:Y:S02]  /*2520*/  IADD3.X R27, PT, PT, RZ, R27, RZ, P1, P6 ;  /* 0x0000001bff1b7210 */ /* 0x000fe40000fec4ff */
[----:B------:R-:W-:-:S02]  /*2530*/  SEL R25, RZ, 0x1, !P2 ;  /* 0x00000001ff197807 */ /* 0x000fc40005000000 */
[----:B------:R-:W-:Y:S02]  /*2540*/  IADD3.X R27, PT, PT, RZ, R27, RZ, P3, P4 ;  /* 0x0000001bff1b7210 */ /* 0x000fe40001fe84ff */
[----:B------:R-:W-:-:S04]  /*2550*/  IADD3 R25, P1, P2, R25, R5, R4 ;  /* 0x0000000519197210 */ /* 0x000fc80007a3e004 */
[----:B------:R-:W-:Y:S01]  /*2560*/  IADD3.X R27, PT, PT, RZ, R27, RZ, P1, P2 ;  /* 0x0000001bff1b7210 */ /* 0x000fe20000fe44ff */
[----:B------:R-:W-:Y:S08]  /*2570*/  @P0 BRA `(.L_x_174) ;  /* 0xfffffff800700947 */ /* 0x000ff0000383ffff */
[----:B------:R-:W-:Y:S05]  /*2580*/  BSYNC.RECONVERGENT B3 ;  /* 0x0000000000037941 */ /* 0x000fea0003800200 */
.L_x_173:
[----:B------:R-:W-:-:S07]  /*2590*/  VIADD R20, R20, 0xfffff000 ;  /* 0xfffff00014147836 */ /* 0x000fce0000000000 */
.L_x_172:
[----:B------:R-:W-:Y:S05]  /*25a0*/  BSYNC.RECONVERGENT B2 ;  /* 0x0000000000027941 */ /* 0x000fea0003800200 */
.L_x_171:
        /* <DEDUP_REMOVED lines=14> */
[----:B0-----:R-:W-:-:S04]  /*2690*/  IMAD.WIDE.U32 R4, R21, 0x4, R2 ;  /* 0x0000000415047825 */ /* 0x001fc800078e0002 */
[--C-:B------:R-:W-:Y:S02]  /*26a0*/  IMAD.WIDE.U32 R6, R7, 0x4, R2.reuse ;  /* 0x0000000407067825 */ /* 0x100fe400078e0002 */
[----:B------:R-:W2:Y:S02]  /*26b0*/  LDG.E R4, desc[UR6][R4.64] ;  /* 0x0000000604047981 */ /* 0x000ea4000c1e1900 */
[--C-:B------:R-:W-:Y:S02]  /*26c0*/  IMAD.WIDE.U32 R8, R9, 0x4, R2.reuse ;  /* 0x0000000409087825 */ /* 0x100fe400078e0002 */
[----:B------:R0:W3:Y:S02]  /*26d0*/  LDG.E R16, desc[UR6][R6.64] ;  /* 0x0000000606107981 */ /* 0x0000e4000c1e1900 */
[--C-:B------:R-:W-:Y:S02]  /*26e0*/  IMAD.WIDE.U32 R10, R11, 0x4, R2.reuse ;  /* 0x000000040b0a7825 */ /* 0x100fe400078e0002 */
[----:B------:R-:W4:Y:S02]  /*26f0*/  LDG.E R8, desc[UR6][R8.64] ;  /* 0x0000000608087981 */ /* 0x000f24000c1e1900 */
[----:B------:R-:W-:-:S02]  /*2700*/  IMAD.WIDE.U32 R12, R13, 0x4, R2 ;  /* 0x000000040d0c7825 */ /* 0x000fc400078e0002 */
[----:B------:R-:W5:Y:S02]  /*2710*/  LDG.E R10, desc[UR6][R10.64] ;  /* 0x000000060a0a7981 */ /* 0x000f64000c1e1900 */
[--C-:B------:R-:W-:Y:S02]  /*2720*/  IMAD.WIDE.U32 R14, R15, 0x4, R2.reuse ;  /* 0x000000040f0e7825 */ /* 0x100fe400078e0002 */
[----:B------:R-:W5:Y:S02]  /*2730*/  LDG.E R12, desc[UR6][R12.64] ;  /* 0x000000060c0c7981 */ /* 0x000f64000c1e1900 */
[C---:B------:R-:W-:Y:S02]  /*2740*/  VIADD R23, R21.reuse, 0xc00 ;  /* 0x00000c0015177836 */ /* 0x040fe40000000000 */
[----:B------:R-:W-:Y:S01]  /*2750*/  VIADD R21, R21, 0xe00 ;  /* 0x00000e0015157836 */ /* 0x000fe20000000000 */
[----:B------:R-:W5:Y:S01]  /*2760*/  LDG.E R14, desc[UR6][R14.64] ;  /* 0x000000060e0e7981 */ /* 0x000f62000c1e1900 */
[----:B0-----:R-:W-:-:S04]  /*2770*/  IMAD.WIDE.U32 R6, R23, 0x4, R2 ;  /* 0x0000000417067825 */ /* 0x001fc800078e0002 */
[----:B------:R-:W-:Y:S02]  /*2780*/  IMAD.WIDE.U32 R2, R21, 0x4, R2 ;  /* 0x0000000415027825 */ /* 0x000fe400078e0002 */
[----:B------:R-:W5:Y:S04]  /*2790*/  LDG.E R6, desc[UR6][R6.64] ;  /* 0x0000000606067981 */ /* 0x000f68000c1e1900 */
[----:B------:R0:W5:Y:S01]  /*27a0*/  LDG.E R2, desc[UR6][R2.64] ;  /* 0x0000000602027981 */ /* 0x000162000c1e1900 */
[----:B------:R-:W-:Y:S01]  /*27b0*/  VIADD R20, R20, 0x1000 ;  /* 0x0000100014147836 */ /* 0x000fe20000000000 */
[----:B--2---:R-:W-:Y:S02]  /*27c0*/  FSETP.GT.AND P1, PT, R4, RZ, PT ;  /* 0x000000ff0400720b */ /* 0x004fe40003f24000 */
[----:B---3--:R-:W-:-:S02]  /*27d0*/  FSETP.GT.AND P2, PT, R16, RZ, PT ;  /* 0x000000ff1000720b */ /* 0x008fc40003f44000 */
[----:B------:R-:W-:Y:S02]  /*27e0*/  SEL R5, RZ, 0x1, !P1 ;  /* 0x00000001ff057807 */ /* 0x000fe40004800000 */
[----:B------:R-:W-:Y:S02]  /*27f0*/  SEL R4, RZ, 0x1, !P2 ;  /* 0x00000001ff047807 */ /* 0x000fe40005000000 */
[----:B----4-:R-:W-:Y:S02]  /*2800*/  FSETP.GT.AND P1, PT, R8, RZ, PT ;  /* 0x000000ff0800720b */ /* 0x010fe40003f24000 */
[----:B-----5:R-:W-:Y:S02]  /*2810*/  FSETP.GT.AND P2, PT, R10, RZ, PT ;  /* 0x000000ff0a00720b */ /* 0x020fe40003f44000 */
[----:B------:R-:W-:Y:S02]  /*2820*/  IADD3 R25, P5, P6, R4, R25, R5 ;  /* 0x0000001904197210 */ /* 0x000fe40007ebe005 */
[----:B------:R-:W-:-:S02]  /*2830*/  SEL R4, RZ, 0x1, !P1 ;  /* 0x00000001ff047807 */ /* 0x000fc40004800000 */
[----:B------:R-:W-:Y:S02]  /*2840*/  SEL R5, RZ, 0x1, !P2 ;  /* 0x00000001ff057807 */ /* 0x000fe40005000000 */
[----:B------:R-:W-:Y:S02]  /*2850*/  FSETP.GT.AND P3, PT, R12, RZ, PT ;  /* 0x000000ff0c00720b */ /* 0x000fe40003f64000 */
[----:B------:R-:W-:Y:S02]  /*2860*/  FSETP.GT.AND P4, PT, R14, RZ, PT ;  /* 0x000000ff0e00720b */ /* 0x000fe40003f84000 */
[----:B------:R-:W-:Y:S02]  /*2870*/  IADD3 R5, P1, P2, R5, R25, R4 ;  /* 0x0000001905057210 */ /* 0x000fe40007a3e004 */
[----:B------:R-:W-:Y:S02]  /*2880*/  SEL R4, RZ, 0x1, !P3 ;  /* 0x00000001ff047807 */ /* 0x000fe40005800000 */
[----:B0-----:R-:W-:-:S02]  /*2890*/  SEL R3, RZ, 0x1, !P4 ;  /* 0x00000001ff037807 */ /* 0x001fc40006000000 */
[----:B------:R-:W-:Y:S02]  /*28a0*/  FSETP.GT.AND P4, PT, R6, RZ, PT ;  /* 0x000000ff0600720b */ /* 0x000fe40003f84000 */
[----:B------:R-:W-:Y:S02]  /*28b0*/  FSETP.GT.AND P3, PT, R2, RZ, PT ;  /* 0x000000ff0200720b */ /* 0x000fe40003f64000 */
[----:B------:R-:W-:Y:S02]  /*28c0*/  IADD3.X R27, PT, PT, RZ, R27, RZ, P5, P6 ;  /* 0x0000001bff1b7210 */ /* 0x000fe40002fec4ff */
[----:B------:R-:W-:Y:S02]  /*28d0*/  IADD3 R3, P5, P6, R3, R5, R4 ;  /* 0x0000000503037210 */ /* 0x000fe40007ebe004 */
[----:B------:R-:W-:Y:S02]  /*28e0*/  SEL R2, RZ, 0x1, !P4 ;  /* 0x00000001ff027807 */ /* 0x000fe40006000000 */
[----:B------:R-:W-:-:S02]  /*28f0*/  SEL R25, RZ, 0x1, !P3 ;  /* 0x00000001ff197807 */ /* 0x000fc40005800000 */
[----:B------:R-:W-:Y:S02]  /*2900*/  IADD3.X R27, PT, PT, RZ, R27, RZ, P1, P2 ;  /* 0x0000001bff1b7210 */ /* 0x000fe40000fe44ff */
[----:B------:R-:W-:Y:S02]  /*2910*/  IADD3 R25, P1, P2, R25, R3, R2 ;  /* 0x0000000319197210 */ /* 0x000fe40007a3e002 */
[----:B------:R-:W-:-:S04]  /*2920*/  IADD3.X R27, PT, PT, RZ, R27, RZ, P5, P6 ;  /* 0x0000001bff1b7210 */ /* 0x000fc80002fec4ff */
[----:B------:R-:W-:-:S07]  /*2930*/  IADD3.X R27, PT, PT, RZ, R27, RZ, P1, P2 ;  /* 0x0000001bff1b7210 */ /* 0x000fce0000fe44ff */
.L_x_176:
[----:B------:R-:W-:Y:S05]  /*2940*/  BSYNC.RECONVERGENT B2 ;  /* 0x0000000000027941 */ /* 0x000fea0003800200 */
.L_x_175:
        /* <DEDUP_REMOVED lines=32> */
.L_x_178:
[----:B------:R-:W-:Y:S05]  /*2b50*/  BSYNC.RECONVERGENT B2 ;  /* 0x0000000000027941 */ /* 0x000fea0003800200 */
.L_x_177:
[----:B------:R-:W-:Y:S05]  /*2b60*/  @!P0 BRA `(.L_x_170) ;  /* 0x0000000000348947 */ /* 0x000fea0003800000 */
[----:B------:R-:W0:Y:S01]  /*2b70*/  LDC.64 R4, c[0x0][0x380] ;  /* 0x0000e000ff047b82 */ /* 0x000e220000000a00 */
[----:B------:R-:W-:Y:S02]  /*2b80*/  IMAD.IADD R17, R20, 0x1, R17 ;  /* 0x0000000114117824 */ /* 0x000fe400078e0211 */
[----:B------:R-:W-:-:S07]  /*2b90*/  IMAD.MOV R6, RZ, RZ, -R19 ;  /* 0x000000ffff067224 */ /* 0x000fce00078e0a13 */
.L_x_179:
        /* <DEDUP_REMOVED lines=10> */
.L_x_170:
[----:B------:R-:W-:Y:S05]  /*2c40*/  BSYNC.RECONVERGENT B1 ;  /* 0x0000000000017941 */ /* 0x000fea0003800200 */
.L_x_168:
        /* <DEDUP_REMOVED lines=29> */
[----:B------:R-:W-:Y:S02]  /*2e20*/  @!P2 MOV R7, 0x400 ;  /* 0x000004000007a802 */ /* 0x000fe40000000f00 */
[----:B-1----:R-:W-:Y:S01]  /*2e30*/  SEL R3, R3, RZ, !P1 ;  /* 0x000000ff03037207 */ /* 0x002fe20004800000 */
[----:B------:R-:W0:Y:S01]  /*2e40*/  SHFL.DOWN PT, R2, R5, 0x10, 0x1f ;  /* 0x0a001f0005027f89 */ /* 0x000e2200000e0000 */
[----:B------:R-:W-:Y:S02]  /*2e50*/  ISETP.GT.AND P1, PT, R9, 0xf, PT ;  /* 0x0000000f0900780c */ /* 0x000fe40003f24270 */
[----:B--2---:R-:W-:Y:S01]  /*2e60*/  @!P2 LEA R7, R8, R7, 0x18 ;  /* 0x000000070807a211 */ /* 0x004fe200078ec0ff */
[----:B------:R-:W-:Y:S01]  /*2e70*/  IMAD.X R4, R3, 0x1, R6, P0 ;  /* 0x0000000103047824 */ /* 0x000fe200000e0606 */
[----:B------:R-:W-:-:S04]  /*2e80*/  @!P2 SHF.R.U32.HI R6, RZ, 0x2, R0 ;  /* 0x00000002ff06a819 */ /* 0x000fc80000011600 */
        /* <DEDUP_REMOVED lines=38> */
.L_x_166:
[----:B------:R-:W-:Y:S05]  /*30f0*/  BSYNC.RECONVERGENT B0 ;  /* 0x0000000000007941 */ /* 0x000fea0003800200 */
.L_x_151:
[----:B------:R-:W-:Y:S05]  /*3100*/  @P0 EXIT ;  /* 0x000000000000094d */ /* 0x000fea0003800000 */
[----:B------:R-:W0:Y:S01]  /*3110*/  LDCU.64 UR4, c[0x0][0x3a0] ;  /* 0x00007400ff0477ac */ /* 0x000e220008000a00 */
[----:B------:R-:W3:Y:S01]  /*3120*/  LDC.64 R4, c[0x0][0x390] ;  /* 0x0000e400ff047b82 */ /* 0x000ee20000000a00 */
[----:B012---:R-:W-:-:S04]  /*3130*/  IADD3 R2, P0, PT, R2, UR4, RZ ;  /* 0x0000000402027c10 */ /* 0x007fc8000ff1e0ff */
[----:B------:R-:W-:-:S05]  /*3140*/  IADD3.X R3, PT, PT, R3, UR5, RZ, P0, !PT ;  /* 0x0000000503037c10 */ /* 0x000fca00087fe4ff */
[----:B---3--:R-:W-:Y:S01]  /*3150*/  STG.E.64 desc[UR6][R4.64], R2 ;  /* 0x0000000204007986 */ /* 0x008fe2000c101b06 */
[----:B------:R-:W-:Y:S05]  /*3160*/  EXIT ;  /* 0x000000000000794d */ /* 0x000fea0003800000 */
.L_x_180:
        /* <DEDUP_REMOVED lines=9> */
.L_x_237:


//--------------------- .text._ZN3cub18CUB_300001_SM_10006detail9transform16transform_kernelINS2_10policy_hubILb1EN4cuda3std3__45tupleIJN6thrust24THRUST_300001_SM_1000_NS6detail15normal_iteratorINSA_10device_ptrIfEEEESF_EEEE10policy1000El18daily_gain_functorSF_JPfSK_EEEvT0_iT1_T2_DpNS2_10kernel_argIT3_EE --------------------------
	.section	.text._ZN3cub18CUB_300001_SM_10006detail9transform16transform_kernelINS2_10policy_hubILb1EN4cuda3std3__45tupleIJN6thrust24THRUST_300001_SM_1000_NS6detail15normal_iteratorINSA_10device_ptrIfEEEESF_EEEE10policy1000El18daily_gain_functorSF_JPfSK_EEEvT0_iT1_T2_DpNS2_10kernel_argIT3_EE,"ax",@progbits
	.align	128
        .global         _ZN3cub18CUB_300001_SM_10006detail9transform16transform_kernelINS2_10policy_hubILb1EN4cuda3std3__45tupleIJN6thrust24THRUST_300001_SM_1000_NS6detail15normal_iteratorINSA_10device_ptrIfEEEESF_EEEE10policy1000El18daily_gain_functorSF_JPfSK_EEEvT0_iT1_T2_DpNS2_10kernel_argIT3_EE
        .type           _ZN3cub18CUB_300001_SM_10006detail9transform16transform_kernelINS2_10policy_hubILb1EN4cuda3std3__45tupleIJN6thrust24THRUST_300001_SM_1000_NS6detail15normal_iteratorINSA_10device_ptrIfEEEESF_EEEE10policy1000El18daily_gain_functorSF_JPfSK_EEEvT0_iT1_T2_DpNS2_10kernel_argIT3_EE,@function
        .size           _ZN3cub18CUB_300001_SM_10006detail9transform16transform_kernelINS2_10policy_hubILb1EN4cuda3std3__45tupleIJN6thrust24THRUST_300001_SM_1000_NS6detail15normal_iteratorINSA_10device_ptrIfEEEESF_EEEE10policy1000El18daily_gain_functorSF_JPfSK_EEEvT0_iT1_T2_DpNS2_10kernel_argIT3_EE,(.L_x_238 - _ZN3cub18CUB_300001_SM_10006detail9transform16transform_kernelINS2_10policy_hubILb1EN4cuda3std3__45tupleIJN6thrust24THRUST_300001_SM_1000_NS6detail15normal_iteratorINSA_10device_ptrIfEEEESF_EEEE10policy1000El18daily_gain_functorSF_JPfSK_EEEvT0_iT1_T2_DpNS2_10kernel_argIT3_EE)
        .other          _ZN3cub18CUB_300001_SM_10006detail9transform16transform_kernelINS2_10policy_hubILb1EN4cuda3std3__45tupleIJN6thrust24THRUST_300001_SM_1000_NS6detail15normal_iteratorINSA_10device_ptrIfEEEESF_EEEE10policy1000El18daily_gain_functorSF_JPfSK_EEEvT0_iT1_T2_DpNS2_10kernel_argIT3_EE,@"STO_CUDA_ENTRY STV_DEFAULT"
_ZN3cub18CUB_300001_SM_10006detail9transform16transform_kernelINS2_10policy_hubILb1EN4cuda3std3__45tupleIJN6thrust24THRUST_300001_SM_1000_NS6detail15normal_iteratorINSA_10device_ptrIfEEEESF_EEEE10policy1000El18daily_gain_functorSF_JPfSK_EEEvT0_iT1_T2_DpNS2_10kernel_argIT3_EE:
.text._ZN3cub18CUB_300001_SM_10006detail9transform16transform_kernelINS2_10policy_hubILb1EN4cuda3std3__45tupleIJN6thrust24THRUST_300001_SM_1000_NS6detail15normal_iteratorINSA_10device_ptrIfEEEESF_EEEE10policy1000El18daily_gain_functorSF_JPfSK_EEEvT0_iT1_T2_DpNS2_10kernel_argIT3_EE:
[----:B------:R-:W-:Y:S01]  /*0000*/  LDC R1, c[0x0][0x37c] ;  /* 0x0000df00ff017b82 */ /* 0x000fe20000000800 */
[----:B------:R-:W0:Y:S07]  /*0010*/  LDCU UR24, c[0x0][0x388] ;  /* 0x00007100ff1877ac */ /* 0x000e2e0008000800 */
[----:B------:R-:W1:Y:S01]  /*0020*/  S2UR UR4, SR_CTAID.X ;  /* 0x00000000000479c3 */ /* 0x000e620000002500 */
[----:B------:R-:W2:Y:S01]  /*0030*/  S2R R11, SR_TID.X ;  /* 0x00000000000b7919 */ /* 0x000ea20000002100 */
[----:B------:R-:W-:Y:S01]  /*0040*/  BSSY.RECONVERGENT B0, `(.L_x_181) ;  /* 0x000002c000007945 */ /* 0x000fe20003800200 */
[----:B------:R-:W3:Y:S01]  /*0050*/  LDCU.64 UR6, c[0x0][0x380] ;  /* 0x00007000ff0677ac */ /* 0x000ee20008000a00 */
[----:B0-----:R-:W-:-:S04]  /*0060*/  USHF.L.U32 UR8, UR24, 0x7, URZ ;  /* 0x0000000718087899 */ /* 0x001fc800080006ff */
[----:B------:R-:W-:Y:S02]  /*0070*/  USHF.R.S32.HI UR10, URZ, 0x1f, UR8 ;  /* 0x0000001fff0a7899 */ /* 0x000fe40008011408 */
[----:B-1----:R-:W-:Y:S02]  /*0080*/  UIMAD.WIDE.U32 UR16, UR8, UR4, URZ ;  /* 0x00000004081072a5 */ /* 0x002fe4000f8e00ff */
[----:B------:R-:W-:Y:S02]  /*0090*/  UIMAD UR9, UR10, UR4, URZ ;  /* 0x000000040a0972a4 */ /* 0x000fe4000f8e02ff */
[----:B---3--:R-:W-:Y:S02]  /*00a0*/  UIADD3 UR4, UP1, UPT, -UR16, UR6, URZ ;  /* 0x0000000610047290 */ /* 0x008fe4000ff3e1ff */
[----:B------:R-:W-:Y:S02]  /*00b0*/  UIADD3 UR9, UPT, UPT, UR17, UR9, URZ ;  /* 0x0000000911097290 */ /* 0x000fe4000fffe0ff */
[----:B------:R-:W-:Y:S01]  /*00c0*/  UISETP.LT.U32.AND UP0, UPT, UR4, UR8, UPT ;  /* 0x000000080400728c */ /* 0x000fe2000bf01070 */
[----:B--2---:R-:W-:Y:S01]  /*00d0*/  SHF.L.U32 R0, R11, 0x7, RZ ;  /* 0x000000070b007819 */ /* 0x004fe200000006ff */
[----:B------:R-:W-:-:S04]  /*00e0*/  UIADD3.X UR5, UPT, UPT, ~UR9, UR7, URZ, UP1, !UPT ;  /* 0x0000000709057290 */ /* 0x000fc80008ffe5ff */
[----:B------:R-:W-:-:S04]  /*00f0*/  UISETP.LT.AND.EX UP0, UPT, UR5, UR10, UPT, UP0 ;  /* 0x0000000a0500728c */ /* 0x000fc8000bf01300 */
[----:B------:R-:W-:-:S04]  /*0100*/  USEL UR4, UR4, UR8, UP0 ;  /* 0x0000000804047287 */ /* 0x000fc80008000000 */
[----:B------:R-:W-:-:S06]  /*0110*/  USHF.L.U32 UR5, UR4, 0x2, URZ ;  /* 0x0000000204057899 */ /* 0x000fcc00080006ff */
[----:B------:R-:W-:-:S13]  /*0120*/  ISETP.GE.AND P0, PT, R0, UR5, PT ;  /* 0x0000000500007c0c */ /* 0x000fda000bf06270 */
[----:B------:R-:W-:Y:S05]  /*0130*/  @P0 BRA `(.L_x_182) ;  /* 0x0000000000700947 */ /* 0x000fea0003800000 */
[----:B------:R-:W0:Y:S01]  /*0140*/  LDCU.64 UR6, c[0x0][0x398] ;  /* 0x00007300ff0677ac */ /* 0x000e220008000a00 */
[----:B------:R-:W-:Y:S01]  /*0150*/  MOV R5, UR16 ;  /* 0x0000001000057c02 */ /* 0x000fe20008000f00 */
[----:B------:R-:W-:Y:S01]  /*0160*/  BSSY.RECONVERGENT B1, `(.L_x_183) ;  /* 0x000000f000017945 */ /* 0x000fe20003800200 */
[----:B------:R-:W-:Y:S01]  /*0170*/  MOV R6, UR16 ;  /* 0x0000001000067c02 */ /* 0x000fe20008000f00 */
[----:B------:R-:W-:Y:S01]  /*0180*/  IMAD.MOV.U32 R4, RZ, RZ, R0 ;  /* 0x000000ffff047224 */ /* 0x000fe200078e0000 */
[----:B------:R-:W-:Y:S02]  /*0190*/  MOV R3, UR9 ;  /* 0x0000000900037c02 */ /* 0x000fe40008000f00 */
[----:B------:R-:W-:Y:S02]  /*01a0*/  SHF.L.U32 R5, R5, 0x2, RZ ;  /* 0x0000000205057819 */ /* 0x000fe400000006ff */
[----:B------:R-:W-:Y:S02]  /*01b0*/  SHF.L.U64.HI R6, R6, 0x2, R3 ;  /* 0x0000000206067819 */ /* 0x000fe40000010203 */
[----:B0-----:R-:W-:-:S04]  /*01c0*/  IADD3 R2, P0, PT, R5, UR6, RZ ;  /* 0x0000000605027c10 */ /* 0x001fc8000ff1e0ff */
[----:B------:R-:W-:-:S03]  /*01d0*/  IADD3.X R3, PT, PT, R6, UR7, RZ, P0, !PT ;  /* 0x0000000706037c10 */ /* 0x000fc600087fe4ff */
[----:B------:R-:W-:-:S07]  /*01e0*/  IMAD.WIDE.U32 R2, R11, 0x80, R2 ;  /* 0x000000800b027825 */ /* 0x000fce00078e0002 */
.L_x_184:
[----:B------:R-:W-:Y:S01]  /*01f0*/  IADD3 R4, PT, PT, R4, 0x4000, RZ ;  /* 0x0000400004047810 */ /* 0x000fe20007ffe0ff */
[----:B------:R0:W-:Y:S03]  /*0200*/  CCTL.E.PF2 [R2] ;  /* 0x000000000200798f */ /* 0x0001e60000800100 */
[----:B------:R-:W-:Y:S02]  /*0210*/  ISETP.GE.AND P0, PT, R4, UR5, PT ;  /* 0x0000000504007c0c */ /* 0x000fe4000bf06270 */
[----:B0-----:R-:W-:-:S04]  /*0220*/  IADD3 R2, P1, PT, R2, 0x4000, RZ ;  /* 0x0000400002027810 */ /* 0x001fc80007f3e0ff */
[----:B------:R-:W-:-:S07]  /*0230*/  IADD3.X R3, PT, PT, RZ, R3, RZ, P1, !PT ;  /* 0x00000003ff037210 */ /* 0x000fce0000ffe4ff */
[----:B------:R-:W-:Y:S05]  /*0240*/  @!P0 BRA `(.L_x_184) ;  /* 0xfffffffc00e88947 */ /* 0x000fea000383ffff */
[----:B------:R-:W-:Y:S05]  /*0250*/  BSYNC.RECONVERGENT B1 ;  /* 0x0000000000017941 */ /* 0x000fea0003800200 */
.L_x_183:
[----:B------:R-:W0:Y:S02]  /*0260*/  LDCU.64 UR6, c[0x0][0x3a8] ;  /* 0x00007500ff0677ac */ /* 0x000e240008000a00 */
[----:B0-----:R-:W-:-:S04]  /*0270*/  IADD3 R2, P0, PT, R5, UR6, RZ ;  /* 0x0000000605027c10 */ /* 0x001fc8000ff1e0ff */
[----:B------:R-:W-:-:S03]  /*0280*/  IADD3.X R3, PT, PT, R6, UR7, RZ, P0, !PT ;  /* 0x0000000706037c10 */ /* 0x000fc600087fe4ff */
[----:B------:R-:W-:-:S07]  /*0290*/  IMAD.WIDE.U32 R2, R11, 0x80, R2 ;  /* 0x000000800b027825 */ /* 0x000fce00078e0002 */
.L_x_185:
[----:B------:R-:W-:Y:S01]  /*02a0*/  IADD3 R0, PT, PT, R0, 0x4000, RZ ;  /* 0x0000400000007810 */ /* 0x000fe20007ffe0ff */
[----:B------:R0:W-:Y:S03]  /*02b0*/  CCTL.E.PF2 [R2] ;  /* 0x000000000200798f */ /* 0x0001e60000800100 */
[----:B------:R-:W-:Y:S02]  /*02c0*/  ISETP.GE.AND P0, PT, R0, UR5, PT ;  /* 0x0000000500007c0c */ /* 0x000fe4000bf06270 */
[----:B0-----:R-:W-:-:S04]  /*02d0*/  IADD3 R2, P1, PT, R2, 0x4000, RZ ;  /* 0x0000400002027810 */ /* 0x001fc80007f3e0ff */
[----:B------:R-:W-:-:S07]  /*02e0*/  IADD3.X R3, PT, PT, RZ, R3, RZ, P1, !PT ;  /* 0x00000003ff037210 */ /* 0x000fce0000ffe4ff */
[----:B------:R-:W-:Y:S05]  /*02f0*/  @!P0 BRA `(.L_x_185) ;  /* 0xfffffffc00e88947 */ /* 0x000fea000383ffff */
.L_x_182:
[----:B------:R-:W-:Y:S05]  /*0300*/  BSYNC.RECONVERGENT B0 ;  /* 0x0000000000007941 */ /* 0x000fea0003800200 */
.L_x_181:
[----:B------:R-:W0:Y:S01]  /*0310*/  LDCU.128 UR12, c[0x0][0x390] ;  /* 0x00007200ff0c77ac */ /* 0x000e220008000c00 */
[----:B------:R-:W1:Y:S01]  /*0320*/  LDCU.64 UR28, c[0x0][0x3a8] ;  /* 0x00007500ff1c77ac */ /* 0x000e620008000a00 */
[----:B------:R-:W-:Y:S02]  /*0330*/  USHF.L.U32 UR20, UR16, 0x2, URZ ;  /* 0x0000000210147899 */ /* 0x000fe400080006ff */
[----:B------:R-:W-:Y:S02]  /*0340*/  UISETP.NE.AND UP0, UPT, UR8, UR4, UPT ;  /* 0x000000040800728c */ /* 0x000fe4000bf05270 */
[----:B------:R-:W-:Y:S01]  /*0350*/  USHF.L.U64.HI UR21, UR16, 0x2, UR9 ;  /* 0x0000000210157899 */ /* 0x000fe20008010209 */
[----:B------:R-:W2:Y:S01]  /*0360*/  LDCU.64 UR18, c[0x0][0x358] ;  /* 0x00006b00ff1277ac */ /* 0x000ea20008000a00 */
[----:B0-----:R-:W-:Y:S02]  /*0370*/  UIADD3 UR26, UP2, UPT, UR20, UR14, URZ ;  /* 0x0000000e141a7290 */ /* 0x001fe4000ff5e0ff */
[----:B------:R-:W-:-:S02]  /*0380*/  UIADD3 UR22, UP1, UPT, UR20, UR12, URZ ;  /* 0x0000000c14167290 */ /* 0x000fc4000ff3e0ff */
[----:B-1----:R-:W-:Y:S02]  /*0390*/  UIADD3 UR30, UP3, UPT, UR20, UR28, URZ ;  /* 0x0000001c141e7290 */ /* 0x002fe4000ff7e0ff */
[----:B------:R-:W-:Y:S01]  /*03a0*/  UIADD3.X UR27, UPT, UPT, UR21, UR15, URZ, UP2, !UPT ;  /* 0x0000000f151b7290 */ /* 0x000fe200097fe4ff */
[----:B------:R-:W-:Y:S01]  /*03b0*/  IMAD.U32 R2, RZ, RZ, UR26 ;  /* 0x0000001aff027e24 */ /* 0x000fe2000f8e00ff */
[----:B------:R-:W-:Y:S01]  /*03c0*/  UIADD3.X UR31, UPT, UPT, UR21, UR29, URZ, UP3, !UPT ;  /* 0x0000001d151f7290 */ /* 0x000fe20009ffe4ff */
[----:B------:R-:W-:Y:S01]  /*03d0*/  MOV R6, UR22 ;  /* 0x0000001600067c02 */ /* 0x000fe20008000f00 */
[----:B------:R-:W-:Y:S01]  /*03e0*/  UIADD3.X UR23, UPT, UPT, UR21, UR13, URZ, UP1, !UPT ;  /* 0x0000000d15177290 */ /* 0x000fe20008ffe4ff */
[----:B------:R-:W-:Y:S02]  /*03f0*/  MOV R4, UR30 ;  /* 0x0000001e00047c02 */ /* 0x000fe40008000f00 */
[----:B------:R-:W-:Y:S02]  /*0400*/  MOV R3, UR27 ;  /* 0x0000001b00037c02 */ /* 0x000fe40008000f00 */
[----:B------:R-:W-:Y:S01]  /*0410*/  MOV R5, UR31 ;  /* 0x0000001f00057c02 */ /* 0x000fe20008000f00 */
[----:B------:R-:W-:Y:S01]  /*0420*/  IMAD.U32 R7, RZ, RZ, UR23 ;  /* 0x00000017ff077e24 */ /* 0x000fe2000f8e00ff */
[----:B--2---:R-:W-:Y:S06]  /*0430*/  BRA.U !UP0, `(.L_x_186) ;  /* 0x0000000d087c7547 */ /* 0x004fec000b800000 */
[----:B------:R-:W-:-:S06]  /*0440*/  UISETP.GE.AND UP0, UPT, UR24, 0x1, UPT ;  /* 0x000000011800788c */ /* 0x000fcc000bf06270 */
[----:B------:R-:W-:-:S13]  /*0450*/  PLOP3.LUT P0, PT, PT, PT, UP0, 0x80, 0x8 ;  /* 0x000000000008781c */ /* 0x000fda0003f0f008 */
[----:B------:R-:W-:Y:S05]  /*0460*/  @!P0 EXIT ;  /* 0x000000000000894d */ /* 0x000fea0003800000 */
[----:B------:R-:W-:Y:S01]  /*0470*/  UISETP.GE.U32.AND UP0, UPT, UR24, 0x8, UPT ;  /* 0x000000081800788c */ /* 0x000fe2000bf06070 */
[----:B------:R-:W-:Y:S01]  /*0480*/  HFMA2 R0, -RZ, RZ, 0, 0 ;  /* 0x00000000ff007431 */ /* 0x000fe200000001ff */
[----:B------:R-:W-:-:S07]  /*0490*/  ULOP3.LUT UR5, UR24, 0x7, URZ, 0xc0, !UPT ;  /* 0x0000000718057892 */ /* 0x000fce000f8ec0ff */
[----:B------:R-:W-:Y:S05]  /*04a0*/  BRA.U !UP0, `(.L_x_187) ;  /* 0x0000000908207547 */ /* 0x000fea000b800000 */
[----:B------:R-:W-:-:S13]  /*04b0*/  ISETP.GE.AND P1, PT, R11, UR4, PT ;  /* 0x000000040b007c0c */ /* 0x000fda000bf26270 */
[----:B------:R-:W-:-:S04]  /*04c0*/  @!P1 IMAD.WIDE.U32 R14, R11, 0x4, R2 ;  /* 0x000000040b0e9825 */ /* 0x000fc800078e0002 */
[C---:B------:R-:W-:Y:S02]  /*04d0*/  @!P1 IMAD.WIDE.U32 R16, R11.reuse, 0x4, R4 ;  /* 0x000000040b109825 */ /* 0x040fe400078e0004 */
[----:B------:R-:W2:Y:S04]  /*04e0*/  @!P1 LDG.E R14, desc[UR18][R14.64] ;  /* 0x000000120e0e9981 */ /* 0x000ea8000c1e1900 */
[----:B------:R-:W2:Y:S01]  /*04f0*/  @!P1 LDG.E R17, desc[UR18][R16.64] ;  /* 0x0000001210119981 */ /* 0x000ea2000c1e1900 */
[C---:B------:R-:W-:Y:S01]  /*0500*/  IADD3 R23, PT, PT, R11.reuse, 0x80, RZ ;  /* 0x000000800b177810 */ /* 0x040fe20007ffe0ff */
[----:B------:R-:W-:-:S03]  /*0510*/  @!P1 IMAD.WIDE.U32 R18, R11, 0x4, R6 ;  /* 0x000000040b129825 */ /* 0x000fc600078e0006 */
[C---:B------:R-:W-:Y:S01]  /*0520*/  ISETP.GE.AND P0, PT, R23.reuse, UR4, PT ;  /* 0x0000000417007c0c */ /* 0x040fe2000bf06270 */
[----:B------:R-:W-:-:S04]  /*0530*/  IMAD.WIDE R8, R23, 0x4, R2 ;  /* 0x0000000417087825 */ /* 0x000fc800078e0202 */
[----:B------:R-:W-:-:S04]  /*0540*/  IMAD.WIDE R12, R23, 0x4, R4 ;  /* 0x00000004170c7825 */ /* 0x000fc800078e0204 */
[----:B--2---:R-:W-:-:S05]  /*0550*/  @!P1 FADD R21, R14, -R17 ;  /* 0x800000110e159221 */ /* 0x004fca0000000000 */
[----:B------:R0:W-:Y:S04]  /*0560*/  @!P1 STG.E desc[UR18][R18.64], R21 ;  /* 0x0000001512009986 */ /* 0x0001e8000c101912 */
[----:B------:R-:W2:Y:S04]  /*0570*/  @!P0 LDG.E R0, desc[UR18][R8.64] ;  /* 0x0000001208008981 */ /* 0x000ea8000c1e1900 */
[----:B------:R-:W2:Y:S01]  /*0580*/  @!P0 LDG.E R25, desc[UR18][R12.64] ;  /* 0x000000120c198981 */ /* 0x000ea2000c1e1900 */
[C---:B------:R-:W-:Y:S01]  /*0590*/  IADD3 R10, PT, PT, R11.reuse, 0x100, RZ ;  /* 0x000001000b0a7810 */ /* 0x040fe20007ffe0ff */
[C---:B------:R-:W-:Y:S01]  /*05a0*/  VIADD R15, R11.reuse, 0x200 ;  /* 0x000002000b0f7836 */ /* 0x040fe20000000000 */
[----:B------:R-:W-:Y:S01]  /*05b0*/  IADD3 R14, PT, PT, R11, 0x180, RZ ;  /* 0x000001800b0e7810 */ /* 0x000fe20007ffe0ff */
[----:B------:R-:W-:Y:S01]  /*05c0*/  ULOP3.LUT UR6, UR24, 0x7ffffff8, URZ, 0xc0, !UPT ;  /* 0x7ffffff818067892 */ /* 0x000fe2000f8ec0ff */
[----:B------:R-:W-:Y:S01]  /*05d0*/  ISETP.GE.AND P6, PT, R10, UR4, PT ;  /* 0x000000040a007c0c */ /* 0x000fe2000bfc6270 */
[----:B------:R-:W-:Y:S01]  /*05e0*/  BSSY.RECONVERGENT B0, `(.L_x_188) ;  /* 0x0000013000007945 */ /* 0x000fe20003800200 */
[----:B------:R-:W-:-:S02]  /*05f0*/  ISETP.GE.AND P5, PT, R14, UR4, PT ;  /* 0x000000040e007c0c */ /* 0x000fc4000bfa6270 */
[----:B------:R-:W-:Y:S01]  /*0600*/  ISETP.GE.AND P4, PT, R15, UR4, PT ;  /* 0x000000040f007c0c */ /* 0x000fe2000bf86270 */
[----:B------:R-:W-:Y:S01]  /*0610*/  IMAD.WIDE R14, R23, 0x4, R6 ;  /* 0x00000004170e7825 */ /* 0x000fe200078e0206 */
[C---:B------:R-:W-:Y:S02]  /*0620*/  IADD3 R10, PT, PT, R11.reuse, 0x300, RZ ;  /* 0x000003000b0a7810 */ /* 0x040fe40007ffe0ff */
[C---:B------:R-:W-:Y:S02]  /*0630*/  IADD3 R16, PT, PT, R11.reuse, 0x380, RZ ;  /* 0x000003800b107810 */ /* 0x040fe40007ffe0ff */
[----:B------:R-:W-:Y:S02]  /*0640*/  ISETP.GE.AND P2, PT, R10, UR4, PT ;  /* 0x000000040a007c0c */ /* 0x000fe4000bf46270 */
[----:B------:R-:W-:Y:S01]  /*0650*/  ISETP.GE.AND P1, PT, R16, UR4, PT ;  /* 0x0000000410007c0c */ /* 0x000fe2000bf26270 */
[----:B--2---:R-:W-:Y:S01]  /*0660*/  @!P0 FADD R25, R0, -R25 ;  /* 0x8000001900198221 */ /* 0x004fe20000000000 */
[----:B------:R-:W-:-:S04]  /*0670*/  IADD3 R0, PT, PT, R11, 0x280, RZ ;  /* 0x000002800b007810 */ /* 0x000fc80007ffe0ff */
[----:B------:R-:W-:Y:S01]  /*0680*/  ISETP.GE.AND P3, PT, R0, UR4, PT ;  /* 0x0000000400007c0c */ /* 0x000fe2000bf66270 */
[----:B------:R0:W-:Y:S01]  /*0690*/  @!P0 STG.E desc[UR18][R14.64], R25 ;  /* 0x000000190e008986 */ /* 0x0001e2000c101912 */
[----:B------:R-:W-:-:S04]  /*06a0*/  MOV R0, UR6 ;  /* 0x0000000600007c02 */ /* 0x000fc80008000f00 */
[----:B------:R-:W-:Y:S01]  /*06b0*/  ISETP.NE.AND P0, PT, R0, 0x8, PT ;  /* 0x000000080000780c */ /* 0x000fe20003f05270 */
[----:B------:R-:W-:-:S12]  /*06c0*/  @P6 BRA `(.L_x_189) ;  /* 0x0000000000106947 */ /* 0x000fd80003800000 */
[----:B------:R-:W2:Y:S04]  /*06d0*/  LDG.E R10, desc[UR18][R8.64+0x200] ;  /* 0x00020012080a7981 */ /* 0x000ea8000c1e1900 */
[----:B------:R-:W2:Y:S02]  /*06e0*/  LDG.E R17, desc[UR18][R12.64+0x200] ;  /* 0x000200120c117981 */ /* 0x000ea4000c1e1900 */
[----:B--2---:R-:W-:-:S05]  /*06f0*/  FADD R17, R10, -R17 ;  /* 0x800000110a117221 */ /* 0x004fca0000000000 */
[----:B------:R1:W-:Y:S02]  /*0700*/  STG.E desc[UR18][R14.64+0x200], R17 ;  /* 0x000200110e007986 */ /* 0x0003e4000c101912 */
.L_x_189:
[----:B------:R-:W-:Y:S05]  /*0710*/  BSYNC.RECONVERGENT B0 ;  /* 0x0000000000007941 */ /* 0x000fea0003800200 */
.L_x_188:
[----:B------:R-:W-:Y:S04]  /*0720*/  BSSY.RECONVERGENT B0, `(.L_x_190) ;  /* 0x0000006000007945 */ /* 0x000fe80003800200 */
[----:B------:R-:W-:Y:S05]  /*0730*/  @P5 BRA `(.L_x_191) ;  /* 0x0000000000105947 */ /* 0x000fea0003800000 */
[----:B------:R-:W2:Y:S04]  /*0740*/  LDG.E R10, desc[UR18][R8.64+0x400] ;  /* 0x00040012080a7981 */ /* 0x000ea8000c1e1900 */
[----:B-1----:R-:W2:Y:S02]  /*0750*/  LDG.E R17, desc[UR18][R12.64+0x400] ;  /* 0x000400120c117981 */ /* 0x002ea4000c1e1900 */
[----:B--2---:R-:W-:-:S05]  /*0760*/  FADD R17, R10, -R17 ;  /* 0x800000110a117221 */ /* 0x004fca0000000000 */
[----:B------:R2:W-:Y:S02]  /*0770*/  STG.E desc[UR18][R14.64+0x400], R17 ;  /* 0x000400110e007986 */ /* 0x0005e4000c101912 */
.L_x_191:
[----:B------:R-:W-:Y:S05]  /*0780*/  BSYNC.RECONVERGENT B0 ;  /* 0x0000000000007941 */ /* 0x000fea0003800200 */
.L_x_190:
[----:B------:R-:W-:Y:S04]  /*0790*/  BSSY.RECONVERGENT B0, `(.L_x_192) ;  /* 0x0000006000007945 */ /* 0x000fe80003800200 */
[----:B------:R-:W-:Y:S05]  /*07a0*/  @P4 BRA `(.L_x_193) ;  /* 0x0000000000104947 */ /* 0x000fea0003800000 */
[----:B------:R-:W3:Y:S04]  /*07b0*/  LDG.E R10, desc[UR18][R8.64+0x600] ;  /* 0x00060012080a7981 */ /* 0x000ee8000c1e1900 */
[----:B-12---:R-:W3:Y:S02]  /*07c0*/  LDG.E R17, desc[UR18][R12.64+0x600] ;  /* 0x000600120c117981 */ /* 0x006ee4000c1e1900 */
[----:B---3--:R-:W-:-:S05]  /*07d0*/  FADD R17, R10, -R17 ;  /* 0x800000110a117221 */ /* 0x008fca0000000000 */
[----:B------:R3:W-:Y:S02]  /*07e0*/  STG.E desc[UR18][R14.64+0x600], R17 ;  /* 0x000600110e007986 */ /* 0x0007e4000c101912 */
.L_x_193:
[----:B------:R-:W-:Y:S05]  /*07f0*/  BSYNC.RECONVERGENT B0 ;  /* 0x0000000000007941 */ /* 0x000fea0003800200 */
.L_x_192:
[----:B------:R-:W-:Y:S04]  /*0800*/  BSSY.RECONVERGENT B0, `(.L_x_194) ;  /* 0x0000006000007945 */ /* 0x000fe80003800200 */
[----:B------:R-:W-:Y:S05]  /*0810*/  @P3 BRA `(.L_x_195) ;  /* 0x0000000000103947 */ /* 0x000fea0003800000 */
[----:B------:R-:W4:Y:S04]  /*0820*/  LDG.E R10, desc[UR18][R8.64+0x800] ;  /* 0x00080012080a7981 */ /* 0x000f28000c1e1900 */
[----:B-123--:R-:W4:Y:S02]  /*0830*/  LDG.E R17, desc[UR18][R12.64+0x800] ;  /* 0x000800120c117981 */ /* 0x00ef24000c1e1900 */
[----:B----4-:R-:W-:-:S05]  /*0840*/  FADD R17, R10, -R17 ;  /* 0x800000110a117221 */ /* 0x010fca0000000000 */
[----:B------:R4:W-:Y:S02]  /*0850*/  STG.E desc[UR18][R14.64+0x800], R17 ;  /* 0x000800110e007986 */ /* 0x0009e4000c101912 */
.L_x_195:
[----:B------:R-:W-:Y:S05]  /*0860*/  BSYNC.RECONVERGENT B0 ;  /* 0x0000000000007941 */ /* 0x000fea0003800200 */
.L_x_194:
[----:B------:R-:W-:Y:S04]  /*0870*/  BSSY.RECONVERGENT B0, `(.L_x_196) ;  /* 0x0000006000007945 */ /* 0x000fe80003800200 */
[----:B------:R-:W-:Y:S05]  /*0880*/  @P2 BRA `(.L_x_197) ;  /* 0x0000000000102947 */ /* 0x000fea0003800000 */
[----:B------:R-:W5:Y:S04]  /*0890*/  LDG.E R10, desc[UR18][R8.64+0xa00] ;  /* 0x000a0012080a7981 */ /* 0x000f68000c1e1900 */
[----:B-1234-:R-:W5:Y:S02]  /*08a0*/  LDG.E R17, desc[UR18][R12.64+0xa00] ;  /* 0x000a00120c117981 */ /* 0x01ef64000c1e1900 */
[----:B-----5:R-:W-:-:S05]  /*08b0*/  FADD R17, R10, -R17 ;  /* 0x800000110a117221 */ /* 0x020fca0000000000 */
[----:B------:R1:W-:Y:S02]  /*08c0*/  STG.E desc[UR18][R14.64+0xa00], R17 ;  /* 0x000a00110e007986 */ /* 0x0003e4000c101912 */
.L_x_197:
[----:B------:R-:W-:Y:S05]  /*08d0*/  BSYNC.RECONVERGENT B0 ;  /* 0x0000000000007941 */ /* 0x000fea0003800200 */
.L_x_196:
[----:B------:R-:W-:Y:S04]  /*08e0*/  BSSY.RECONVERGENT B0, `(.L_x_198) ;  /* 0x0000006000007945 */ /* 0x000fe80003800200 */
[----:B------:R-:W-:Y:S05]  /*08f0*/  @P1 BRA `(.L_x_199) ;  /* 0x0000000000101947 */ /* 0x000fea0003800000 */
[----:B------:R-:W1:Y:S04]  /*0900*/  LDG.E R8, desc[UR18][R8.64+0xc00] ;  /* 0x000c001208087981 */ /* 0x000e68000c1e1900 */
[----:B------:R-:W1:Y:S02]  /*0910*/  LDG.E R13, desc[UR18][R12.64+0xc00] ;  /* 0x000c00120c0d7981 */ /* 0x000e64000c1e1900 */
[----:B-1234-:R-:W-:-:S05]  /*0920*/  FADD R17, R8, -R13 ;  /* 0x8000000d08117221 */ /* 0x01efca0000000000 */
[----:B------:R1:W-:Y:S02]  /*0930*/  STG.E desc[UR18][R14.64+0xc00], R17 ;  /* 0x000c00110e007986 */ /* 0x0003e4000c101912 */
.L_x_199:
[----:B------:R-:W-:Y:S05]  /*0940*/  BSYNC.RECONVERGENT B0 ;  /* 0x0000000000007941 */ /* 0x000fea0003800200 */
.L_x_198:
[----:B------:R-:W-:Y:S05]  /*0950*/  @!P0 BRA `(.L_x_187) ;  /* 0x0000000000f48947 */ /* 0x000fea0003800000 */
[----:B------:R-:W-:-:S07]  /*0960*/  IMAD.MOV.U32 R10, RZ, RZ, 0x8 ;  /* 0x00000008ff0a7424 */ /* 0x000fce00078e00ff */
.L_x_202:
[----:B01234-:R-:W-:-:S04]  /*0970*/  LEA R17, R10, R11, 0x7 ;  /* 0x0000000b0a117211 */ /* 0x01ffc800078e38ff */
[----:B------:R-:W-:-:S13]  /*0980*/  ISETP.GE.AND P0, PT, R17, UR4, PT ;  /* 0x0000000411007c0c */ /* 0x000fda000bf06270 */
[----:B------:R-:W-:-:S04]  /*0990*/  @!P0 IMAD.WIDE.U32 R8, R17, 0x4, R2 ;  /* 0x0000000411088825 */ /* 0x000fc800078e0002 */
[C---:B0-----:R-:W-:Y:S02]  /*09a0*/  @!P0 IMAD.WIDE.U32 R18, R17.reuse, 0x4, R4 ;  /* 0x0000000411128825 */ /* 0x041fe400078e0004 */
        /* <DEDUP_REMOVED lines=11> */
[----:B------:R-:W-:-:S04]  /*0a60*/  IADD3 R8, PT, PT, R17, 0x100, RZ ;  /* 0x0000010011087810 */ /* 0x000fc80007ffe0ff */
[----:B------:R-:W-:Y:S01]  /*0a70*/  ISETP.GE.AND P0, PT, R8, UR4, PT ;  /* 0x0000000408007c0c */ /* 0x000fe2000bf06270 */
[----:B------:R-:W-:-:S04]  /*0a80*/  IMAD.WIDE R8, R25, 0x4, R6 ;  /* 0x0000000419087825 */ /* 0x000fc800078e0206 */
[----:B--2---:R-:W-:-:S05]  /*0a90*/  @!P1 FADD R25, R16, -R23 ;  /* 0x8000001710199221 */ /* 0x004fca0000000000 */
[----:B------:R-:W-:Y:S04]  /*0aa0*/  @!P1 STG.E desc[UR18][R8.64], R25 ;  /* 0x0000001908009986 */ /* 0x000fe8000c101912 */
[----:B------:R-:W2:Y:S04]  /*0ab0*/  @!P0 LDG.E R18, desc[UR18][R14.64+0x200] ;  /* 0x000200120e128981 */ /* 0x000ea8000c1e1900 */
[----:B------:R-:W2:Y:S01]  /*0ac0*/  @!P0 LDG.E R19, desc[UR18][R12.64+0x200] ;  /* 0x000200120c138981 */ /* 0x000ea2000c1e1900 */
[----:B------:R-:W-:-:S04]  /*0ad0*/  IADD3 R16, PT, PT, R17, 0x180, RZ ;  /* 0x0000018011107810 */ /* 0x000fc80007ffe0ff */
[----:B------:R-:W-:Y:S01]  /*0ae0*/  ISETP.GE.AND P1, PT, R16, UR4, PT ;  /* 0x0000000410007c0c */ /* 0x000fe2000bf26270 */
[----:B--2---:R-:W-:-:S05]  /*0af0*/  @!P0 FADD R23, R18, -R19 ;  /* 0x8000001312178221 */ /* 0x004fca0000000000 */
[----:B------:R1:W-:Y:S07]  /*0b00*/  @!P0 STG.E desc[UR18][R8.64+0x200], R23 ;  /* 0x0002001708008986 */ /* 0x0003ee000c101912 */
[----:B------:R-:W0:Y:S04]  /*0b10*/  @!P1 LDG.E R18, desc[UR18][R14.64+0x400] ;  /* 0x000400120e129981 */ /* 0x000e28000c1e1900 */
[----:B------:R-:W0:Y:S01]  /*0b20*/  @!P1 LDG.E R19, desc[UR18][R12.64+0x400] ;  /* 0x000400120c139981 */ /* 0x000e22000c1e1900 */
[----:B------:R-:W-:-:S04]  /*0b30*/  IADD3 R16, PT, PT, R17, 0x200, RZ ;  /* 0x0000020011107810 */ /* 0x000fc80007ffe0ff */
[----:B------:R-:W-:Y:S01]  /*0b40*/  ISETP.GE.AND P0, PT, R16, UR4, PT ;  /* 0x0000000410007c0c */ /* 0x000fe2000bf06270 */
[----:B------:R-:W-:Y:S02]  /*0b50*/  VIADD R16, R17, 0x280 ;  /* 0x0000028011107836 */ /* 0x000fe40000000000 */
[----:B0-----:R-:W-:-:S05]  /*0b60*/  @!P1 FADD R21, R18, -R19 ;  /* 0x8000001312159221 */ /* 0x001fca0000000000 */
[----:B------:R0:W-:Y:S05]  /*0b70*/  @!P1 STG.E desc[UR18][R8.64+0x400], R21 ;  /* 0x0004001508009986 */ /* 0x0001ea000c101912 */
[----:B------:R-:W1:Y:S04]  /*0b80*/  @!P0 LDG.E R18, desc[UR18][R14.64+0x600] ;  /* 0x000600120e128981 */ /* 0x000e68000c1e1900 */
[----:B------:R-:W1:Y:S01]  /*0b90*/  @!P0 LDG.E R19, desc[UR18][R12.64+0x600] ;  /* 0x000600120c138981 */ /* 0x000e62000c1e1900 */
[----:B------:R-:W-:-:S02]  /*0ba0*/  ISETP.GE.AND P1, PT, R16, UR4, PT ;  /* 0x0000000410007c0c */ /* 0x000fc4000bf26270 */
[----:B------:R-:W-:Y:S01]  /*0bb0*/  IADD3 R16, PT, PT, R17, 0x300, RZ ;  /* 0x0000030011107810 */ /* 0x000fe20007ffe0ff */
[----:B-1----:R-:W-:-:S05]  /*0bc0*/  @!P0 FADD R23, R18, -R19 ;  /* 0x8000001312178221 */ /* 0x002fca0000000000 */
[----:B------:R1:W-:Y:S05]  /*0bd0*/  @!P0 STG.E desc[UR18][R8.64+0x600], R23 ;  /* 0x0006001708008986 */ /* 0x0003ea000c101912 */
[----:B------:R-:W0:Y:S04]  /*0be0*/  @!P1 LDG.E R18, desc[UR18][R14.64+0x800] ;  /* 0x000800120e129981 */ /* 0x000e28000c1e1900 */
[----:B------:R-:W0:Y:S01]  /*0bf0*/  @!P1 LDG.E R19, desc[UR18][R12.64+0x800] ;  /* 0x000800120c139981 */ /* 0x000e22000c1e1900 */
[----:B------:R-:W-:Y:S01]  /*0c00*/  ISETP.GE.AND P0, PT, R16, UR4, PT ;  /* 0x0000000410007c0c */ /* 0x000fe2000bf06270 */
[----:B0-----:R-:W-:-:S05]  /*0c10*/  @!P1 FADD R21, R18, -R19 ;  /* 0x8000001312159221 */ /* 0x001fca0000000000 */
[----:B------:R1:W-:Y:S07]  /*0c20*/  @!P1 STG.E desc[UR18][R8.64+0x800], R21 ;  /* 0x0008001508009986 */ /* 0x0003ee000c101912 */
[----:B------:R-:W2:Y:S04]  /*0c30*/  @!P0 LDG.E R16, desc[UR18][R14.64+0xa00] ;  /* 0x000a00120e108981 */ /* 0x000ea8000c1e1900 */
[----:B------:R-:W2:Y:S01]  /*0c40*/  @!P0 LDG.E R19, desc[UR18][R12.64+0xa00] ;  /* 0x000a00120c138981 */ /* 0x000ea2000c1e1900 */
[----:B------:R-:W-:Y:S01]  /*0c50*/  IADD3 R17, PT, PT, R17, 0x380, RZ ;  /* 0x0000038011117810 */ /* 0x000fe20007ffe0ff */
[----:B------:R-:W-:Y:S01]  /*0c60*/  BSSY.RECONVERGENT B0, `(.L_x_200) ;  /* 0x000000b000007945 */ /* 0x000fe20003800200 */
[----:B------:R-:W-:-:S04]  /*0c70*/  IADD3 R10, PT, PT, R10, 0x8, RZ ;  /* 0x000000080a0a7810 */ /* 0x000fc80007ffe0ff */
[----:B------:R-:W-:Y:S01]  /*0c80*/  ISETP.NE.AND P1, PT, R10, R0, PT ;  /* 0x000000000a00720c */ /* 0x000fe20003f25270 */
[----:B--2---:R-:W-:-:S05]  /*0c90*/  @!P0 FADD R19, R16, -R19 ;  /* 0x8000001310138221 */ /* 0x004fca0000000000 */
[----:B------:R1:W-:Y:S01]  /*0ca0*/  @!P0 STG.E desc[UR18][R8.64+0xa00], R19 ;  /* 0x000a001308008986 */ /* 0x0003e2000c101912 */
[----:B------:R-:W-:-:S13]  /*0cb0*/  ISETP.GE.AND P0, PT, R17, UR4, PT ;  /* 0x0000000411007c0c */ /* 0x000fda000bf06270 */
[----:B-1----:R-:W-:Y:S05]  /*0cc0*/  @P0 BRA `(.L_x_201) ;  /* 0x0000000000100947 */ /* 0x002fea0003800000 */
[----:B------:R-:W2:Y:S04]  /*0cd0*/  LDG.E R14, desc[UR18][R14.64+0xc00] ;  /* 0x000c00120e0e7981 */ /* 0x000ea8000c1e1900 */
[----:B------:R-:W2:Y:S02]  /*0ce0*/  LDG.E R13, desc[UR18][R12.64+0xc00] ;  /* 0x000c00120c0d7981 */ /* 0x000ea4000c1e1900 */
[----:B--2---:R-:W-:-:S05]  /*0cf0*/  FADD R17, R14, -R13 ;  /* 0x8000000d0e117221 */ /* 0x004fca0000000000 */
[----:B------:R0:W-:Y:S02]  /*0d00*/  STG.E desc[UR18][R8.64+0xc00], R17 ;  /* 0x000c001108007986 */ /* 0x0001e4000c101912 */
.L_x_201:
[----:B------:R-:W-:Y:S05]  /*0d10*/  BSYNC.RECONVERGENT B0 ;  /* 0x0000000000007941 */ /* 0x000fea0003800200 */
.L_x_200:
[----:B------:R-:W-:Y:S05]  /*0d20*/  @P1 BRA `(.L_x_202) ;  /* 0xfffffffc00101947 */ /* 0x000fea000383ffff */
.L_x_187:
[----:B------:R-:W-:-:S13]  /*0d30*/  ISETP.NE.AND P0, PT, RZ, UR5, PT ;  /* 0x00000005ff007c0c */ /* 0x000fda000bf05270 */
[----:B------:R-:W-:Y:S05]  /*0d40*/  @!P0 EXIT ;  /* 0x000000000000894d */ /* 0x000fea0003800000 */
[----:B0-----:R-:W0:Y:S01]  /*0d50*/  LDC R8, c[0x0][0x388] ;  /* 0x0000e200ff087b82 */ /* 0x001e220000000800 */
[----:B------:R-:W-:Y:S01]  /*0d60*/  UISETP.GE.U32.AND UP0, UPT, UR5, 0x4, UPT ;  /* 0x000000040500788c */ /* 0x000fe2000bf06070 */
[----:B0-----:R-:W-:-:S04]  /*0d70*/  LOP3.LUT R10, R8, 0x3, RZ, 0xc0, !PT ;  /* 0x00000003080a7812 */ /* 0x001fc800078ec0ff */
[----:B------:R-:W-:-:S04]  /*0d80*/  ISETP.NE.AND P2, PT, R10, RZ, PT ;  /* 0x000000ff0a00720c */ /* 0x000fc80003f45270 */
[----:B------:R-:W-:Y:S09]  /*0d90*/  BRA.U !UP0, `(.L_x_203) ;  /* 0x0000000108947547 */ /* 0x000ff2000b800000 */
[----:B------:R-:W-:-:S04]  /*0da0*/  LEA R9, R0, R11, 0x7 ;  /* 0x0000000b00097211 */ /* 0x000fc800078e38ff */
[----:B------:R-:W-:-:S13]  /*0db0*/  ISETP.GE.AND P0, PT, R9, UR4, PT ;  /* 0x0000000409007c0c */ /* 0x000fda000bf06270 */
[----:B-1234-:R-:W-:-:S04]  /*0dc0*/  @!P0 IMAD.WIDE R14, R9, 0x4, R2 ;  /* 0x00000004090e8825 */ /* 0x01efc800078e0202 */
[C---:B------:R-:W-:Y:S02]  /*0dd0*/  @!P0 IMAD.WIDE R16, R9.reuse, 0x4, R4 ;  /* 0x0000000409108825 */ /* 0x040fe400078e0204 */
[----:B------:R-:W2:Y:S04]  /*0de0*/  @!P0 LDG.E R14, desc[UR18][R14.64] ;  /* 0x000000120e0e8981 */ /* 0x000ea8000c1e1900 */
[----:B------:R-:W2:Y:S01]  /*0df0*/  @!P0 LDG.E R17, desc[UR18][R16.64] ;  /* 0x0000001210118981 */ /* 0x000ea2000c1e1900 */
[C---:B------:R-:W-:Y:S01]  /*0e00*/  IADD3 R23, PT, PT, R9.reuse, 0x80, RZ ;  /* 0x0000008009177810 */ /* 0x040fe20007ffe0ff */
[----:B------:R-:W-:-:S03]  /*0e10*/  @!P0 IMAD.WIDE R12, R9, 0x4, R6 ;  /* 0x00000004090c8825 */ /* 0x000fc600078e0206 */
[----:B------:R-:W-:-:S13]  /*0e20*/  ISETP.GE.AND P1, PT, R23, UR4, PT ;  /* 0x0000000417007c0c */ /* 0x000fda000bf26270 */
[----:B------:R-:W-:-:S04]  /*0e30*/  @!P1 IMAD.WIDE R18, R23, 0x4, R2 ;  /* 0x0000000417129825 */ /* 0x000fc800078e0202 */
[----:B------:R-:W-:-:S04]  /*0e40*/  @!P1 IMAD.WIDE R20, R23, 0x4, R4 ;  /* 0x0000000417149825 */ /* 0x000fc800078e0204 */
[----:B--2---:R-:W-:-:S05]  /*0e50*/  @!P0 FADD R25, R14, -R17 ;  /* 0x800000110e198221 */ /* 0x004fca0000000000 */
[----:B------:R0:W-:Y:S04]  /*0e60*/  @!P0 STG.E desc[UR18][R12.64], R25 ;  /* 0x000000190c008986 */ /* 0x0001e8000c101912 */
[----:B------:R-:W2:Y:S04]  /*0e70*/  @!P1 LDG.E R18, desc[UR18][R18.64] ;  /* 0x0000001212129981 */ /* 0x000ea8000c1e1900 */
[----:B------:R-:W2:Y:S01]  /*0e80*/  @!P1 LDG.E R21, desc[UR18][R20.64] ;  /* 0x0000001214159981 */ /* 0x000ea2000c1e1900 */
[----:B------:R-:W-:Y:S02]  /*0e90*/  VIADD R29, R9, 0x100 ;  /* 0x00000100091d7836 */ /* 0x000fe40000000000 */
        /* <DEDUP_REMOVED lines=8> */
[----:B0-----:R-:W-:Y:S01]  /*0f20*/  IADD3 R25, PT, PT, R9, 0x180, RZ ;  /* 0x0000018009197810 */ /* 0x001fe20007ffe0ff */
        /* <DEDUP_REMOVED lines=8> */
[----:B-1----:R-:W-:Y:S01]  /*0fb0*/  @!P1 IMAD.WIDE R14, R25, 0x4, R6 ;  /* 0x00000004190e9825 */ /* 0x002fe200078e0206 */
[----:B------:R-:W-:-:S03]  /*0fc0*/  IADD3 R0, PT, PT, R0, 0x4, RZ ;  /* 0x0000000400007810 */ /* 0x000fc60007ffe0ff */
[----:B--2---:R-:W-:-:S05]  /*0fd0*/  @!P1 FADD R17, R18, -R21 ;  /* 0x8000001512119221 */ /* 0x004fca0000000000 */
[----:B------:R0:W-:Y:S02]  /*0fe0*/  @!P1 STG.E desc[UR18][R14.64], R17 ;  /* 0x000000110e009986 */ /* 0x0001e4000c101912 */
.L_x_203:
[----:B------:R-:W-:Y:S05]  /*0ff0*/  @!P2 EXIT ;  /* 0x000000000000a94d */ /* 0x000fea0003800000 */
[----:B------:R-:W-:Y:S02]  /*1000*/  ISETP.NE.AND P0, PT, R10, 0x1, PT ;  /* 0x000000010a00780c */ /* 0x000fe40003f05270 */
[----:B------:R-:W-:-:S04]  /*1010*/  LOP3.LUT R8, R8, 0x1, RZ, 0xc0, !PT ;  /* 0x0000000108087812 */ /* 0x000fc800078ec0ff */
[----:B------:R-:W-:-:S07]  /*1020*/  ISETP.NE.U32.AND P2, PT, R8, 0x1, PT ;  /* 0x000000010800780c */ /* 0x000fce0003f45070 */
[----:B------:R-:W-:Y:S06]  /*1030*/  @!P0 BRA `(.L_x_204) ;  /* 0x00000000004c8947 */ /* 0x000fec0003800000 */
[----:B01234-:R-:W-:-:S04]  /*1040*/  LEA R15, R0, R11, 0x7 ;  /* 0x0000000b000f7211 */ /* 0x01ffc800078e38ff */
[----:B------:R-:W-:-:S13]  /*1050*/  ISETP.GE.AND P0, PT, R15, UR4, PT ;  /* 0x000000040f007c0c */ /* 0x000fda000bf06270 */
[----:B------:R-:W-:-:S04]  /*1060*/  @!P0 IMAD.WIDE R8, R15, 0x4, R2 ;  /* 0x000000040f088825 */ /* 0x000fc800078e0202 */
        /* <DEDUP_REMOVED lines=12> */
[----:B------:R-:W-:Y:S01]  /*1130*/  @!P1 IMAD.WIDE R8, R23, 0x4, R6 ;  /* 0x0000000417089825 */ /* 0x000fe200078e0206 */
[----:B------:R-:W-:-:S03]  /*1140*/  IADD3 R0, PT, PT, R0, 0x2, RZ ;  /* 0x0000000200007810 */ /* 0x000fc60007ffe0ff */
[----:B--2---:R-:W-:-:S05]  /*1150*/  @!P1 FADD R13, R16, -R19 ;  /* 0x80000013100d9221 */ /* 0x004fca0000000000 */
[----:B------:R0:W-:Y:S02]  /*1160*/  @!P1 STG.E desc[UR18][R8.64], R13 ;  /* 0x0000000d08009986 */ /* 0x0001e4000c101912 */
.L_x_204:
[----:B------:R-:W-:Y:S05]  /*1170*/  @P2 EXIT ;  /* 0x000000000000294d */ /* 0x000fea0003800000 */
[----:B------:R-:W-:-:S05]  /*1180*/  IMAD R11, R0, 0x80, R11 ;  /* 0x00000080000b7824 */ /* 0x000fca00078e020b */
[----:B------:R-:W-:-:S13]  /*1190*/  ISETP.GE.AND P0, PT, R11, UR4, PT ;  /* 0x000000040b007c0c */ /* 0x000fda000bf06270 */
[----:B------:R-:W-:Y:S05]  /*11a0*/  @P0 EXIT ;  /* 0x000000000000094d */ /* 0x000fea0003800000 */
[----:B------:R-:W-:-:S04]  /*11b0*/  IMAD.WIDE R2, R11, 0x4, R2 ;  /* 0x000000040b027825 */ /* 0x000fc800078e0202 */
[C---:B------:R-:W-:Y:S02]  /*11c0*/  IMAD.WIDE R4, R11.reuse, 0x4, R4 ;  /* 0x000000040b047825 */ /* 0x040fe400078e0204 */
[----:B------:R-:W0:Y:S04]  /*11d0*/  LDG.E R2, desc[UR18][R2.64] ;  /* 0x0000001202027981 */ /* 0x000e28000c1e1900 */
[----:B------:R-:W0:Y:S01]  /*11e0*/  LDG.E R5, desc[UR18][R4.64] ;  /* 0x0000001204057981 */ /* 0x000e22000c1e1900 */
[----:B------:R-:W-:-:S04]  /*11f0*/  IMAD.WIDE R6, R11, 0x4, R6 ;  /* 0x000000040b067825 */ /* 0x000fc800078e0206 */
[----:B0-----:R-:W-:-:S05]  /*1200*/  FADD R9, R2, -R5 ;  /* 0x8000000502097221 */ /* 0x001fca0000000000 */
[----:B------:R-:W-:Y:S01]  /*1210*/  STG.E desc[UR18][R6.64], R9 ;  /* 0x0000000906007986 */ /* 0x000fe2000c101912 */
[----:B------:R-:W-:Y:S05]  /*1220*/  EXIT ;  /* 0x000000000000794d */ /* 0x000fea0003800000 */
.L_x_186:
[----:B------:R-:W-:-:S06]  /*1230*/  UISETP.GE.AND UP0, UPT, UR24, 0x1, UPT ;  /* 0x000000011800788c */ /* 0x000fcc000bf06270 */
[----:B------:R-:W-:-:S13]  /*1240*/  PLOP3.LUT P0, PT, PT, PT, UP0, 0x80, 0x8 ;  /* 0x000000000008781c */ /* 0x000fda0003f0f008 */
[----:B------:R-:W-:Y:S05]  /*1250*/  @!P0 EXIT ;  /* 0x000000000000894d */ /* 0x000fea0003800000 */
[----:B------:R-:W0:Y:S01]  /*1260*/  LDCU UR10, c[0x0][0x388] ;  /* 0x00007100ff0a77ac */ /* 0x000e220008000800 */
[----:B------:R-:W-:Y:S01]  /*1270*/  UISETP.GE.U32.AND UP0, UPT, UR24, 0x10, UPT ;  /* 0x000000101800788c */ /* 0x000fe2000bf06070 */
[----:B------:R-:W-:Y:S01]  /*1280*/  UMOV UR4, URZ ;  /* 0x000000ff00047c82 */ /* 0x000fe20008000000 */
[----:B0-----:R-:W-:-:S06]  /*1290*/  ULOP3.LUT UR32, UR10, 0xf, URZ, 0xc0, !UPT ;  /* 0x0000000f0a207892 */ /* 0x001fcc000f8ec0ff */
[----:B------:R-:W-:Y:S01]  /*12a0*/  ISETP.NE.AND P0, PT, RZ, UR32, PT ;  /* 0x00000020ff007c0c */ /* 0x000fe2000bf05270 */
[----:B------:R-:W-:-:S12]  /*12b0*/  BRA.U !UP0, `(.L_x_205) ;  /* 0x0000000508a47547 */ /* 0x000fd8000b800000 */
[----:B------:R-:W0:Y:S01]  /*12c0*/  LDC.64 R14, c[0x0][0x398] ;  /* 0x0000e600ff0e7b82 */ /* 0x000e220000000a00 */
[----:B------:R-:W-:Y:S01]  /*12d0*/  HFMA2 R8, -RZ, RZ, 0, 0.0001220703125 ;  /* 0x00000800ff087431 */ /* 0x000fe200000001ff */
[----:B------:R-:W-:Y:S01]  /*12e0*/  MOV R9, 0x0 ;  /* 0x0000000000097802 */ /* 0x000fe20000000f00 */
[----:B------:R-:W-:Y:S01]  /*12f0*/  ULEA UR5, UP1, UR16, 0x600, 0x2 ;  /* 0x0000060010057891 */ /* 0x000fe2000f8210ff */
[C---:B------:R-:W-:Y:S01]  /*1300*/  IADD3 R12, PT, PT, R11.reuse, 0x480, RZ ;  /* 0x000004800b0c7810 */ /* 0x040fe20007ffe0ff */
[----:B------:R-:W-:Y:S02]  /*1310*/  UIADD3 UR25, UP0, UPT, UR20, UR12, URZ ;  /* 0x0000000c14197290 */ /* 0x000fe4000ff1e0ff */
[----:B------:R-:W-:Y:S02]  /*1320*/  UIADD3 UR7, UP2, UPT, UR5, UR14, URZ ;  /* 0x0000000e05077290 */ /* 0x000fe4000ff5e0ff */
[----:B------:R-:W-:Y:S01]  /*1330*/  UIADD3.X UR14, UPT, UPT, UR21, UR13, URZ, UP0, !UPT ;  /* 0x0000000d150e7290 */ /* 0x000fe200087fe4ff */
[----:B------:R-:W-:Y:S01]  /*1340*/  IMAD.WIDE.U32 R8, R11, 0x4, R8 ;  /* 0x000000040b087825 */ /* 0x000fe200078e0008 */
[----:B------:R-:W-:-:S02]  /*1350*/  ULEA.HI.X UR6, UR16, URZ, UR9, 0x2, UP1 ;  /* 0x000000ff10067291 */ /* 0x000fc400088f1409 */
[----:B------:R-:W-:Y:S01]  /*1360*/  ULOP3.LUT UR4, UR24, 0x7ffffff0, URZ, 0xc0, !UPT ;  /* 0x7ffffff018047892 */ /* 0x000fe2000f8ec0ff */
[C---:B------:R-:W-:Y:S01]  /*1370*/  IADD3 R13, P1, PT, R8.reuse, UR28, RZ ;  /* 0x0000001c080d7c10 */ /* 0x040fe2000ff3e0ff */
[----:B------:R-:W-:Y:S01]  /*1380*/  UIADD3 UR5, UP0, UPT, UR5, UR28, URZ ;  /* 0x0000001c05057290 */ /* 0x000fe2000ff1e0ff */
[----:B------:R-:W-:Y:S01]  /*1390*/  IADD3 R22, P2, PT, R8, UR12, RZ ;  /* 0x0000000c08167c10 */ /* 0x000fe2000ff5e0ff */
[----:B------:R-:W-:Y:S01]  /*13a0*/  UIADD3.X UR8, UPT, UPT, UR6, UR15, URZ, UP2, !UPT ;  /* 0x0000000f06087290 */ /* 0x000fe200097fe4ff */
[C---:B------:R-:W-:Y:S01]  /*13b0*/  IADD3.X R23, PT, PT, R9.reuse, UR29, RZ, P1, !PT ;  /* 0x0000001d09177c10 */ /* 0x040fe20008ffe4ff */
[----:B------:R-:W-:Y:S01]  /*13c0*/  UIADD3 UR11, UPT, UPT, -UR4, URZ, URZ ;  /* 0x000000ff040b7290 */ /* 0x000fe2000fffe1ff */
[----:B------:R-:W-:Y:S01]  /*13d0*/  IADD3.X R0, PT, PT, R9, UR13, RZ, P2, !PT ;  /* 0x0000000d09007c10 */ /* 0x000fe200097fe4ff */
[----:B------:R-:W-:Y:S01]  /*13e0*/  UIADD3.X UR6, UPT, UPT, UR6, UR29, URZ, UP0, !UPT ;  /* 0x0000001d06067290 */ /* 0x000fe200087fe4ff */
[----:B0-----:R-:W-:-:S11]  /*13f0*/  IMAD.WIDE.U32 R8, R11, 0x4, R14 ;  /* 0x000000040b087825 */ /* 0x001fd600078e000e */
.L_x_206:
[----:B------:R-:W-:Y:S02]  /*1400*/  IADD3 R18, P1, PT, R8, UR20, RZ ;  /* 0x0000001408127c10 */ /* 0x000fe4000ff3e0ff */
[----:B---3--:R-:W-:Y:S02]  /*1410*/  IADD3 R16, P2, PT, R13, UR20, RZ ;  /* 0x000000140d107c10 */ /* 0x008fe4000ff5e0ff */
[----:B------:R-:W-:Y:S02]  /*1420*/  IADD3.X R19, PT, PT, R9, UR21, RZ, P1, !PT ;  /* 0x0000001509137c10 */ /* 0x000fe40008ffe4ff */
[----:B------:R-:W-:-:S03]  /*1430*/  IADD3.X R17, PT, PT, R23, UR21, RZ, P2, !PT ;  /* 0x0000001517117c10 */ /* 0x000fc600097fe4ff */
[----:B------:R-:W2:Y:S04]  /*1440*/  LDG.E R14, desc[UR18][R18.64] ;  /* 0x00000012120e7981 */ /* 0x000ea8000c1e1900 */
[----:B------:R-:W2:Y:S01]  /*1450*/  LDG.E R15, desc[UR18][R16.64+-0x800] ;  /* 0xfff80012100f7981 */ /* 0x000ea2000c1e1900 */
[----:B------:R-:W-:-:S04]  /*1460*/  IADD3 R10, P1, PT, R22, UR20, RZ ;  /* 0x00000014160a7c10 */ /* 0x000fc8000ff3e0ff */
[----:B------:R-:W-:Y:S01]  /*1470*/  IADD3.X R11, PT, PT, R0, UR21, RZ, P1, !PT ;  /* 0x00000015000b7c10 */ /* 0x000fe20008ffe4ff */
[----:B--2---:R-:W-:-:S05]  /*1480*/  FADD R15, R14, -R15 ;  /* 0x8000000f0e0f7221 */ /* 0x004fca0000000000 */
[----:B------:R0:W-:Y:S04]  /*1490*/  STG.E desc[UR18][R10.64+-0x800], R15 ;  /* 0xfff8000f0a007986 */ /* 0x0001e8000c101912 */
[----:B------:R-:W2:Y:S04]  /*14a0*/  LDG.E R14, desc[UR18][R18.64+0x200] ;  /* 0x00020012120e7981 */ /* 0x000ea8000c1e1900 */
[----:B------:R-:W2:Y:S02]  /*14b0*/  LDG.E R21, desc[UR18][R16.64+-0x600] ;  /* 0xfffa001210157981 */ /* 0x000ea4000c1e1900 */
[----:B--2---:R-:W-:-:S05]  /*14c0*/  FADD R21, R14, -R21 ;  /* 0x800000150e157221 */ /* 0x004fca0000000000 */
[----:B------:R1:W-:Y:S04]  /*14d0*/  STG.E desc[UR18][R10.64+-0x600], R21 ;  /* 0xfffa00150a007986 */ /* 0x0003e8000c101912 */
[----:B------:R-:W2:Y:S04]  /*14e0*/  LDG.E R14, desc[UR18][R18.64+0x400] ;  /* 0x00040012120e7981 */ /* 0x000ea8000c1e1900 */
[----:B------:R-:W2:Y:S02]  /*14f0*/  LDG.E R25, desc[UR18][R16.64+-0x400] ;  /* 0xfffc001210197981 */ /* 0x000ea4000c1e1900 */
[----:B--2---:R-:W-:-:S05]  /*1500*/  FADD R25, R14, -R25 ;  /* 0x800000190e197221 */ /* 0x004fca0000000000 */
[----:B------:R2:W-:Y:S04]  /*1510*/  STG.E desc[UR18][R10.64+-0x400], R25 ;  /* 0xfffc00190a007986 */ /* 0x0005e8000c101912 */
[----:B------:R-:W3:Y:S04]  /*1520*/  LDG.E R14, desc[UR18][R18.64+0x600] ;  /* 0x00060012120e7981 */ /* 0x000ee8000c1e1900 */
[----:B------:R-:W3:Y:S02]  /*1530*/  LDG.E R27, desc[UR18][R16.64+-0x200] ;  /* 0xfffe0012101b7981 */ /* 0x000ee4000c1e1900 */
[----:B---3--:R-:W-:-:S05]  /*1540*/  FADD R27, R14, -R27 ;  /* 0x8000001b0e1b7221 */ /* 0x008fca0000000000 */
[----:B------:R3:W-:Y:S04]  /*1550*/  STG.E desc[UR18][R10.64+-0x200], R27 ;  /* 0xfffe001b0a007986 */ /* 0x0007e8000c101912 */
[----:B------:R-:W4:Y:S04]  /*1560*/  LDG.E R14, desc[UR18][R18.64+0x800] ;  /* 0x00080012120e7981 */ /* 0x000f28000c1e1900 */
[----:B0-----:R-:W4:Y:S02]  /*1570*/  LDG.E R15, desc[UR18][R16.64] ;  /* 0x00000012100f7981 */ /* 0x001f24000c1e1900 */
[----:B----4-:R-:W-:-:S05]  /*1580*/  FADD R15, R14, -R15 ;  /* 0x8000000f0e0f7221 */ /* 0x010fca0000000000 */
[----:B------:R0:W-:Y:S04]  /*1590*/  STG.E desc[UR18][R10.64], R15 ;  /* 0x0000000f0a007986 */ /* 0x0001e8000c101912 */
[----:B------:R-:W4:Y:S04]  /*15a0*/  LDG.E R14, desc[UR18][R18.64+0xa00] ;  /* 0x000a0012120e7981 */ /* 0x000f28000c1e1900 */
[----:B-1----:R-:W4:Y:S02]  /*15b0*/  LDG.E R21, desc[UR18][R16.64+0x200] ;  /* 0x0002001210157981 */ /* 0x002f24000c1e1900 */
[----:B----4-:R-:W-:-:S05]  /*15c0*/  FADD R21, R14, -R21 ;  /* 0x800000150e157221 */ /* 0x010fca0000000000 */
[----:B------:R1:W-:Y:S04]  /*15d0*/  STG.E desc[UR18][R10.64+0x200], R21 ;  /* 0x000200150a007986 */ /* 0x0003e8000c101912 */
[----:B------:R-:W4:Y:S04]  /*15e0*/  LDG.E R14, desc[UR18][R18.64+0xc00] ;  /* 0x000c0012120e7981 */ /* 0x000f28000c1e1900 */
[----:B--2---:R-:W4:Y:S02]  /*15f0*/  LDG.E R25, desc[UR18][R16.64+0x400] ;  /* 0x0004001210197981 */ /* 0x004f24000c1e1900 */
[----:B----4-:R-:W-:-:S05]  /*1600*/  FADD R25, R14, -R25 ;  /* 0x800000190e197221 */ /* 0x010fca0000000000 */
[----:B------:R2:W-:Y:S04]  /*1610*/  STG.E desc[UR18][R10.64+0x400], R25 ;  /* 0x000400190a007986 */ /* 0x0005e8000c101912 */
[----:B------:R-:W4:Y:S04]  /*1620*/  LDG.E R14, desc[UR18][R18.64+0xe00] ;  /* 0x000e0012120e7981 */ /* 0x000f28000c1e1900 */
[----:B---3--:R-:W4:Y:S02]  /*1630*/  LDG.E R27, desc[UR18][R16.64+0x600] ;  /* 0x00060012101b7981 */ /* 0x008f24000c1e1900 */
[----:B----4-:R-:W-:-:S05]  /*1640*/  FADD R27, R14, -R27 ;  /* 0x8000001b0e1b7221 */ /* 0x010fca0000000000 */
[----:B------:R-:W-:Y:S04]  /*1650*/  STG.E desc[UR18][R10.64+0x600], R27 ;  /* 0x0006001b0a007986 */ /* 0x000fe8000c101912 */
[----:B------:R-:W3:Y:S04]  /*1660*/  LDG.E R24, desc[UR18][R18.64+0x1000] ;  /* 0x0010001212187981 */ /* 0x000ee8000c1e1900 */
[----:B------:R-:W3:Y:S01]  /*1670*/  LDG.E R29, desc[UR18][R16.64+0x800] ;  /* 0x00080012101d7981 */ /* 0x000ee2000c1e1900 */
[----:B------:R-:W-:Y:S01]  /*1680*/  MOV R14, UR7 ;  /* 0x00000007000e7c02 */ /* 0x000fe20008000f00 */
[----:B------:R-:W-:Y:S01]  /*1690*/  IMAD.U32 R20, RZ, RZ, UR5 ;  /* 0x00000005ff147e24 */ /* 0x000fe2000f8e00ff */
[----:B0-----:R-:W-:-:S02]  /*16a0*/  MOV R15, UR8 ;  /* 0x00000008000f7c02 */ /* 0x001fc40008000f00 */
[----:B-1----:R-:W-:Y:S01]  /*16b0*/  MOV R21, UR6 ;  /* 0x0000000600157c02 */ /* 0x002fe20008000f00 */
[----:B------:R-:W-:-:S04]  /*16c0*/  IMAD.WIDE R14, R12, 0x4, R14 ;  /* 0x000000040c0e7825 */ /* 0x000fc800078e020e */
[----:B------:R-:W-:-:S04]  /*16d0*/  IMAD.WIDE R20, R12, 0x4, R20 ;  /* 0x000000040c147825 */ /* 0x000fc800078e0214 */
[----:B---3--:R-:W-:-:S05]  /*16e0*/  FADD R29, R24, -R29 ;  /* 0x8000001d181d7221 */ /* 0x008fca0000000000 */
[----:B------:R0:W-:Y:S04]  /*16f0*/  STG.E desc[UR18][R10.64+0x800], R29 ;  /* 0x0008001d0a007986 */ /* 0x0001e8000c101912 */
[----:B------:R-:W3:Y:S04]  /*1700*/  LDG.E R24, desc[UR18][R14.64+-0x600] ;  /* 0xfffa00120e187981 */ /* 0x000ee8000c1e1900 */
[----:B------:R-:W3:Y:S01]  /*1710*/  LDG.E R19, desc[UR18][R20.64+-0x600] ;  /* 0xfffa001214137981 */ /* 0x000ee2000c1e1900 */
[----:B------:R-:W-:Y:S02]  /*1720*/  MOV R16, UR25 ;  /* 0x0000001900107c02 */ /* 0x000fe40008000f00 */
[----:B------:R-:W-:-:S03]  /*1730*/  MOV R17, UR14 ;  /* 0x0000000e00117c02 */ /* 0x000fc60008000f00 */
[----:B------:R-:W-:-:S04]  /*1740*/  IMAD.WIDE R16, R12, 0x4, R16 ;  /* 0x000000040c107825 */ /* 0x000fc800078e0210 */
[----:B---3--:R-:W-:-:S05]  /*1750*/  FADD R19, R24, -R19 ;  /* 0x8000001318137221 */ /* 0x008fca0000000000 */
[----:B------:R1:W-:Y:S04]  /*1760*/  STG.E desc[UR18][R16.64], R19 ;  /* 0x0000001310007986 */ /* 0x0003e8000c101912 */
[----:B------:R-:W3:Y:S04]  /*1770*/  LDG.E R18, desc[UR18][R14.64+-0x400] ;  /* 0xfffc00120e127981 */ /* 0x000ee8000c1e1900 */
[----:B--2---:R-:W3:Y:S02]  /*1780*/  LDG.E R25, desc[UR18][R20.64+-0x400] ;  /* 0xfffc001214197981 */ /* 0x004ee4000c1e1900 */
[----:B---3--:R-:W-:-:S05]  /*1790*/  FADD R25, R18, -R25 ;  /* 0x8000001912197221 */ /* 0x008fca0000000000 */
[----:B------:R2:W-:Y:S04]  /*17a0*/  STG.E desc[UR18][R16.64+0x200], R25 ;  /* 0x0002001910007986 */ /* 0x0005e8000c101912 */
[----:B0-----:R-:W3:Y:S04]  /*17b0*/  LDG.E R10, desc[UR18][R14.64+-0x200] ;  /* 0xfffe00120e0a7981 */ /* 0x001ee8000c1e1900 */
[----:B------:R-:W3:Y:S02]  /*17c0*/  LDG.E R11, desc[UR18][R20.64+-0x200] ;  /* 0xfffe0012140b7981 */ /* 0x000ee4000c1e1900 */
[----:B---3--:R-:W-:-:S05]  /*17d0*/  FADD R11, R10, -R11 ;  /* 0x8000000b0a0b7221 */ /* 0x008fca0000000000 */
[----:B------:R0:W-:Y:S04]  /*17e0*/  STG.E desc[UR18][R16.64+0x400], R11 ;  /* 0x0004000b10007986 */ /* 0x0001e8000c101912 */
[----:B------:R-:W3:Y:S04]  /*17f0*/  LDG.E R10, desc[UR18][R14.64] ;  /* 0x000000120e0a7981 */ /* 0x000ee8000c1e1900 */
[----:B------:R-:W3:Y:S02]  /*1800*/  LDG.E R27, desc[UR18][R20.64] ;  /* 0x00000012141b7981 */ /* 0x000ee4000c1e1900 */
[----:B---3--:R-:W-:-:S05]  /*1810*/  FADD R27, R10, -R27 ;  /* 0x8000001b0a1b7221 */ /* 0x008fca0000000000 */
        /* <DEDUP_REMOVED lines=9> */
[----:B------:R-:W2:Y:S04]  /*18b0*/  LDG.E R10, desc[UR18][R14.64+0x600] ;  /* 0x000600120e0a7981 */ /* 0x000ea8000c1e1900 */
[----:B0-----:R-:W2:Y:S01]  /*18c0*/  LDG.E R11, desc[UR18][R20.64+0x600] ;  /* 0x00060012140b7981 */ /* 0x001ea2000c1e1900 */
[----:B------:R-:W-:Y:S01]  /*18d0*/  UIADD3 UR20, UP0, UPT, UR20, 0x2000, URZ ;  /* 0x0000200014147890 */ /* 0x000fe2000ff1e0ff */
[----:B------:R-:W-:Y:S01]  /*18e0*/  IADD3 R12, PT, PT, R12, 0x800, RZ ;  /* 0x000008000c0c7810 */ /* 0x000fe20007ffe0ff */
[----:B------:R-:W-:-:S02]  /*18f0*/  UIADD3 UR11, UPT, UPT, UR11, 0x10, URZ ;  /* 0x000000100b0b7890 */ /* 0x000fc4000fffe0ff */
[----:B------:R-:W-:Y:S02]  /*1900*/  UIADD3.X UR21, UPT, UPT, URZ, UR21, URZ, UP0, !UPT ;  /* 0x00000015ff157290 */ /* 0x000fe400087fe4ff */
[----:B------:R-:W-:Y:S01]  /*1910*/  UISETP.NE.AND UP0, UPT, UR11, URZ, UPT ;  /* 0x000000ff0b00728c */ /* 0x000fe2000bf05270 */
[----:B--2---:R-:W-:-:S05]  /*1920*/  FADD R11, R10, -R11 ;  /* 0x8000000b0a0b7221 */ /* 0x004fca0000000000 */
[----:B------:R3:W-:Y:S03]  /*1930*/  STG.E desc[UR18][R16.64+0xc00], R11 ;  /* 0x000c000b10007986 */ /* 0x0007e6000c101912 */
[----:B------:R-:W-:Y:S05]  /*1940*/  BRA.U UP0, `(.L_x_206) ;  /* 0xfffffff900ac7547 */ /* 0x000fea000b83ffff */
.L_x_205:
[----:B------:R-:W-:Y:S05]  /*1950*/  @!P0 EXIT ;  /* 0x000000000000894d */ /* 0x000fea0003800000 */
[----:B------:R-:W0:Y:S01]  /*1960*/  S2R R0, SR_TID.X ;  /* 0x0000000000007919 */ /* 0x000e220000002100 */
[----:B------:R-:W-:Y:S02]  /*1970*/  UISETP.GE.U32.AND UP0, UPT, UR32, 0x8, UPT ;  /* 0x000000082000788c */ /* 0x000fe4000bf06070 */
[----:B------:R-:W-:-:S06]  /*1980*/  ULOP3.LUT UR6, UR10, 0x7, URZ, 0xc0, !UPT ;  /* 0x000000070a067892 */ /* 0x000fcc000f8ec0ff */
[----:B------:R-:W-:Y:S01]  /*1990*/  ISETP.NE.AND P0, PT, RZ, UR6, PT ;  /* 0x00000006ff007c0c */ /* 0x000fe2000bf05270 */
[----:B------:R-:W-:-:S12]  /*19a0*/  BRA.U !UP0, `(.L_x_207) ;  /* 0x0000000108987547 */ /* 0x000fd8000b800000 */
[----:B------:R-:W-:-:S05]  /*19b0*/  MOV R13, UR4 ;  /* 0x00000004000d7c02 */ /* 0x000fca0008000f00 */
[----:B0-----:R-:W-:-:S04]  /*19c0*/  IMAD R13, R13, 0x80, R0 ;  /* 0x000000800d0d7824 */ /* 0x001fc800078e0200 */
[----:B---3--:R-:W-:-:S04]  /*19d0*/  IMAD.WIDE R10, R13, 0x4, R2 ;  /* 0x000000040d0a7825 */ /* 0x008fc800078e0202 */
[C---:B------:R-:W-:Y:S01]  /*19e0*/  IMAD.WIDE R8, R13.reuse, 0x4, R4 ;  /* 0x000000040d087825 */ /* 0x040fe200078e0204 */
[----:B------:R-:W2:Y:S04]  /*19f0*/  LDG.E R14, desc[UR18][R10.64] ;  /* 0x000000120a0e7981 */ /* 0x000ea8000c1e1900 */
[----:B------:R-:W2:Y:S01]  /*1a00*/  LDG.E R15, desc[UR18][R8.64] ;  /* 0x00000012080f7981 */ /* 0x000ea2000c1e1900 */
[----:B------:R-:W-:-:S04]  /*1a10*/  IMAD.WIDE R12, R13, 0x4, R6 ;  /* 0x000000040d0c7825 */ /* 0x000fc800078e0206 */
        /* <DEDUP_REMOVED lines=18> */
[----:B------:R-:W5:Y:S04]  /*1b40*/  LDG.E R14, desc[UR18][R10.64+0xa00] ;  /* 0x000a00120a0e7981 */ /* 0x000f68000c1e1900 */
[----:B-1----:R-:W5:Y:S02]  /*1b50*/  LDG.E R17, desc[UR18][R8.64+0xa00] ;  /* 0x000a001208117981 */ /* 0x002f64000c1e1900 */
[----:B-----5:R-:W-:-:S05]  /*1b60*/  FADD R17, R14, -R17 ;  /* 0x800000110e117221 */ /* 0x020fca0000000000 */
[----:B------:R4:W-:Y:S04]  /*1b70*/  STG.E desc[UR18][R12.64+0xa00], R17 ;  /* 0x000a00110c007986 */ /* 0x0009e8000c101912 */
[----:B------:R-:W5:Y:S04]  /*1b80*/  LDG.E R14, desc[UR18][R10.64+0xc00] ;  /* 0x000c00120a0e7981 */ /* 0x000f68000c1e1900 */
[----:B--2---:R-:W5:Y:S02]  /*1b90*/  LDG.E R19, desc[UR18][R8.64+0xc00] ;  /* 0x000c001208137981 */ /* 0x004f64000c1e1900 */
[----:B-----5:R-:W-:-:S05]  /*1ba0*/  FADD R19, R14, -R19 ;  /* 0x800000130e137221 */ /* 0x020fca0000000000 */
[----:B------:R4:W-:Y:S04]  /*1bb0*/  STG.E desc[UR18][R12.64+0xc00], R19 ;  /* 0x000c00130c007986 */ /* 0x0009e8000c101912 */
[----:B------:R-:W2:Y:S04]  /*1bc0*/  LDG.E R14, desc[UR18][R10.64+0xe00] ;  /* 0x000e00120a0e7981 */ /* 0x000ea8000c1e1900 */
[----:B---3--:R-:W2:Y:S01]  /*1bd0*/  LDG.E R21, desc[UR18][R8.64+0xe00] ;  /* 0x000e001208157981 */ /* 0x008ea2000c1e1900 */
[----:B------:R-:W-:Y:S01]  /*1be0*/  UIADD3 UR4, UPT, UPT, UR4, 0x8, URZ ;  /* 0x0000000804047890 */ /* 0x000fe2000fffe0ff */
[----:B--2---:R-:W-:-:S05]  /*1bf0*/  FADD R21, R14, -R21 ;  /* 0x800000150e157221 */ /* 0x004fca0000000000 */
[----:B------:R4:W-:Y:S06]  /*1c00*/  STG.E desc[UR18][R12.64+0xe00], R21 ;  /* 0x000e00150c007986 */ /* 0x0009ec000c101912 */
.L_x_207:
[----:B------:R-:W-:Y:S05]  /*1c10*/  @!P0 EXIT ;  /* 0x000000000000894d */ /* 0x000fea0003800000 */
[----:B------:R-:W-:Y:S02]  /*1c20*/  UISETP.GE.U32.AND UP0, UPT, UR6, 0x4, UPT ;  /* 0x000000040600788c */ /* 0x000fe4000bf06070 */
[----:B------:R-:W-:-:S06]  /*1c30*/  ULOP3.LUT UR5, UR10, 0x3, URZ, 0xc0, !UPT ;  /* 0x000000030a057892 */ /* 0x000fcc000f8ec0ff */
[----:B------:R-:W-:Y:S01]  /*1c40*/  ISETP.NE.AND P0, PT, RZ, UR5, PT ;  /* 0x00000005ff007c0c */ /* 0x000fe2000bf05270 */
[----:B------:R-:W-:-:S12]  /*1c50*/  BRA.U !UP0, `(.L_x_208) ;  /* 0x0000000108587547 */ /* 0x000fd8000b800000 */
[----:B---3--:R-:W-:-:S04]  /*1c60*/  MOV R11, UR4 ;  /* 0x00000004000b7c02 */ /* 0x008fc80008000f00 */
[----:B0-----:R-:W-:-:S05]  /*1c70*/  LEA R11, R11, R0, 0x7 ;  /* 0x000000000b0b7211 */ /* 0x001fca00078e38ff */
[----:B------:R-:W-:-:S04]  /*1c80*/  IMAD.WIDE R2, R11, 0x4, R2 ;  /* 0x000000040b027825 */ /* 0x000fc800078e0202 */
        /* <DEDUP_REMOVED lines=11> */
[----:B----4-:R-:W2:Y:S02]  /*1d40*/  LDG.E R13, desc[UR18][R4.64+0x400] ;  /* 0x00040012040d7981 */ /* 0x010ea4000c1e1900 */
[----:B--2---:R-:W-:-:S05]  /*1d50*/  FADD R13, R8, -R13 ;  /* 0x8000000d080d7221 */ /* 0x004fca0000000000 */
[----:B------:R1:W-:Y:S04]  /*1d60*/  STG.E desc[UR18][R6.64+0x400], R13 ;  /* 0x0004000d06007986 */ /* 0x0003e8000c101912 */
[----:B------:R-:W2:Y:S04]  /*1d70*/  LDG.E R8, desc[UR18][R2.64+0x600] ;  /* 0x0006001202087981 */ /* 0x000ea8000c1e1900 */
[----:B------:R-:W2:Y:S01]  /*1d80*/  LDG.E R15, desc[UR18][R4.64+0x600] ;  /* 0x00060012040f7981 */ /* 0x000ea2000c1e1900 */
[----:B------:R-:W-:Y:S01]  /*1d90*/  UIADD3 UR4, UPT, UPT, UR4, 0x4, URZ ;  /* 0x0000000404047890 */ /* 0x000fe2000fffe0ff */
[----:B--2---:R-:W-:-:S05]  /*1da0*/  FADD R15, R8, -R15 ;  /* 0x8000000f080f7221 */ /* 0x004fca0000000000 */
[----:B------:R1:W-:Y:S06]  /*1db0*/  STG.E desc[UR18][R6.64+0x600], R15 ;  /* 0x0006000f06007986 */ /* 0x0003ec000c101912 */
.L_x_208:
[----:B------:R-:W-:Y:S05]  /*1dc0*/  @!P0 EXIT ;  /* 0x000000000000894d */ /* 0x000fea0003800000 */
[----:B-1----:R-:W-:Y:S01]  /*1dd0*/  MOV R9, UR4 ;  /* 0x0000000400097c02 */ /* 0x002fe20008000f00 */
[----:B------:R-:W-:-:S03]  /*1de0*/  UIADD3 UR5, UPT, UPT, -UR5, URZ, URZ ;  /* 0x000000ff05057290 */ /* 0x000fc6000fffe1ff */
[----:B0-----:R-:W-:-:S09]  /*1df0*/  LEA R9, R9, R0, 0x7 ;  /* 0x0000000009097211 */ /* 0x001fd200078e38ff */
.L_x_209:
[----:B------:R-:W-:Y:S01]  /*1e00*/  MOV R4, UR30 ;  /* 0x0000001e00047c02 */ /* 0x000fe20008000f00 */
[----:B------:R-:W-:Y:S01]  /*1e10*/  IMAD.U32 R5, RZ, RZ, UR31 ;  /* 0x0000001fff057e24 */ /* 0x000fe2000f8e00ff */
[----:B------:R-:W-:Y:S02]  /*1e20*/  MOV R6, UR26 ;  /* 0x0000001a00067c02 */ /* 0x000fe40008000f00 */
[----:B------:R-:W-:Y:S01]  /*1e30*/  MOV R7, UR27 ;  /* 0x0000001b00077c02 */ /* 0x000fe20008000f00 */
[----:B------:R-:W-:-:S04]  /*1e40*/  IMAD.WIDE R4, R9, 0x4, R4 ;  /* 0x0000000409047825 */ /* 0x000fc800078e0204 */
[----:B------:R-:W-:Y:S02]  /*1e50*/  IMAD.WIDE R6, R9, 0x4, R6 ;  /* 0x0000000409067825 */ /* 0x000fe400078e0206 */
[----:B------:R-:W3:Y:S04]  /*1e60*/  LDG.E R5, desc[UR18][R4.64] ;  /* 0x0000001204057981 */ /* 0x000ee8000c1e1900 */
[----:B------:R-:W3:Y:S01]  /*1e70*/  LDG.E R6, desc[UR18][R6.64] ;  /* 0x0000001206067981 */ /* 0x000ee2000c1e1900 */
[----:B------:R-:W-:Y:S01]  /*1e80*/  UIADD3 UR5, UPT, UPT, UR5, 0x1, URZ ;  /* 0x0000000105057890 */ /* 0x000fe2000fffe0ff */
[----:B0-----:R-:W-:Y:S02]  /*1e90*/  MOV R2, UR22 ;  /* 0x0000001600027c02 */ /* 0x001fe40008000f00 */
[----:B------:R-:W-:-:S03]  /*1ea0*/  MOV R3, UR23 ;  /* 0x0000001700037c02 */ /* 0x000fc60008000f00 */
[----:B------:R-:W-:Y:S01]  /*1eb0*/  ISETP.NE.AND P0, PT, RZ, UR5, PT ;  /* 0x00000005ff007c0c */ /* 0x000fe2000bf05270 */
[----:B------:R-:W-:-:S04]  /*1ec0*/  IMAD.WIDE R2, R9, 0x4, R2 ;  /* 0x0000000409027825 */ /* 0x000fc800078e0202 */
[----:B---3--:R-:W-:-:S05]  /*1ed0*/  FADD R11, R6, -R5 ;  /* 0x80000005060b7221 */ /* 0x008fca0000000000 */
[----:B------:R0:W-:Y:S03]  /*1ee0*/  STG.E desc[UR18][R2.64], R11 ;  /* 0x0000000b02007986 */ /* 0x0001e6000c101912 */
[----:B------:R-:W-:Y:S05]  /*1ef0*/  @!P0 EXIT ;  /* 0x000000000000894d */ /* 0x000fea0003800000 */
[----:B------:R-:W-:Y:S01]  /*1f00*/  IADD3 R9, PT, PT, R9, 0x80, RZ ;  /* 0x0000008009097810 */ /* 0x000fe20007ffe0ff */
[----:B------:R-:W-:Y:S06]  /*1f10*/  BRA `(.L_x_209) ;  /* 0xfffffffc00b87947 */ /* 0x000fec000383ffff */
.L_x_210:
        /* <DEDUP_REMOVED lines=14> */
.L_x_238:


//--------------------- .text._ZN3cub18CUB_300001_SM_10006detail9transform16transform_kernelINS2_10policy_hubILb1EN4cuda3std3__45tupleIJN6thrust24THRUST_300001_SM_1000_NS6detail15normal_iteratorINSA_10device_ptrIfEEEESF_EEEE10policy1000Ei18daily_gain_functorSF_JPfSK_EEEvT0_iT1_T2_DpNS2_10kernel_argIT3_EE --------------------------
	.section	.text._ZN3cub18CUB_300001_SM_10006detail9transform16transform_kernelINS2_10policy_hubILb1EN4cuda3std3__45tupleIJN6thrust24THRUST_300001_SM_1000_NS6detail15normal_iteratorINSA_10device_ptrIfEEEESF_EEEE10policy1000Ei18daily_gain_functorSF_JPfSK_EEEvT0_iT1_T2_DpNS2_10kernel_argIT3_EE,"ax",@progbits
	.align	128
        .global         _ZN3cub18CUB_300001_SM_10006detail9transform16transform_kernelINS2_10policy_hubILb1EN4cuda3std3__45tupleIJN6thrust24THRUST_300001_SM_1000_NS6detail15normal_iteratorINSA_10device_ptrIfEEEESF_EEEE10policy1000Ei18daily_gain_functorSF_JPfSK_EEEvT0_iT1_T2_DpNS2_10kernel_argIT3_EE
        .type           _ZN3cub18CUB_300001_SM_10006detail9transform16transform_kernelINS2_10policy_hubILb1EN4cuda3std3__45tupleIJN6thrust24THRUST_300001_SM_1000_NS6detail15normal_iteratorINSA_10device_ptrIfEEEESF_EEEE10policy1000Ei18daily_gain_functorSF_JPfSK_EEEvT0_iT1_T2_DpNS2_10kernel_argIT3_EE,@function
        .size           _ZN3cub18CUB_300001_SM_10006detail9transform16transform_kernelINS2_10policy_hubILb1EN4cuda3std3__45tupleIJN6thrust24THRUST_300001_SM_1000_NS6detail15normal_iteratorINSA_10device_ptrIfEEEESF_EEEE10policy1000Ei18daily_gain_functorSF_JPfSK_EEEvT0_iT1_T2_DpNS2_10kernel_argIT3_EE,(.L_x_239 - _ZN3cub18CUB_300001_SM_10006detail9transform16transform_kernelINS2_10policy_hubILb1EN4cuda3std3__45tupleIJN6thrust24THRUST_300001_SM_1000_NS6detail15normal_iteratorINSA_10device_ptrIfEEEESF_EEEE10policy1000Ei18daily_gain_functorSF_JPfSK_EEEvT0_iT1_T2_DpNS2_10kernel_argIT3_EE)
        .other          _ZN3cub18CUB_300001_SM_10006detail9transform16transform_kernelINS2_10policy_hubILb1EN4cuda3std3__45tupleIJN6thrust24THRUST_300001_SM_1000_NS6detail15normal_iteratorINSA_10device_ptrIfEEEESF_EEEE10policy1000Ei18daily_gain_functorSF_JPfSK_EEEvT0_iT1_T2_DpNS2_10kernel_argIT3_EE,@"STO_CUDA_ENTRY STV_DEFAULT"
_ZN3cub18CUB_300001_SM_10006detail9transform16transform_kernelINS2_10policy_hubILb1EN4cuda3std3__45tupleIJN6thrust24THRUST_300001_SM_1000_NS6detail15normal_iteratorINSA_10device_ptrIfEEEESF_EEEE10policy1000Ei18daily_gain_functorSF_JPfSK_EEEvT0_iT1_T2_DpNS2_10kernel_argIT3_EE:
.text._ZN3cub18CUB_300001_SM_10006detail9transform16transform_kernelINS2_10policy_hubILb1EN4cuda3std3__45tupleIJN6thrust24THRUST_300001_SM_1000_NS6detail15normal_iteratorINSA_10device_ptrIfEEEESF_EEEE10policy1000Ei18daily_gain_functorSF_JPfSK_EEEvT0_iT1_T2_DpNS2_10kernel_argIT3_EE:
[----:B------:R-:W-:Y:S08]  /*0000*/  LDC R1, c[0x0][0x37c] ;  /* 0x0000df00ff017b82 */ /* 0x000ff00000000800 */
[----:B------:R-:W0:Y:S01]  /*0010*/  S2UR UR19, SR_CTAID.X ;  /* 0x00000000001379c3 */ /* 0x000e220000002500 */
[----:B------:R-:W1:Y:S01]  /*0020*/  LDCU.64 UR4, c[0x0][0x380] ;  /* 0x00007000ff0477ac */ /* 0x000e620008000a00 */
[----:B------:R-:W2:Y:S01]  /*0030*/  S2R R0, SR_TID.X ;  /* 0x0000000000007919 */ /* 0x000ea20000002100 */
[----:B------:R-:W-:Y:S01]  /*0040*/  BSSY.RECONVERGENT B0, `(.L_x_211) ;  /* 0x0000021000007945 */ /* 0x000fe20003800200 */
[----:B-1----:R-:W-:-:S04]  /*0050*/  USHF.L.U32 UR8, UR5, 0x7, URZ ;  /* 0x0000000705087899 */ /* 0x002fc800080006ff */
[----:B0-----:R-:W-:-:S04]  /*0060*/  UIMAD UR18, UR8, UR19, URZ ;  /* 0x00000013081272a4 */ /* 0x001fc8000f8e02ff */
[----:B------:R-:W-:-:S04]  /*0070*/  UIADD3 UR4, UPT, UPT, -UR18, UR4, URZ ;  /* 0x0000000412047290 */ /* 0x000fc8000fffe1ff */
[----:B------:R-:W-:Y:S01]  /*0080*/  UISETP.LT.AND UP0, UPT, UR8, UR4, UPT ;  /* 0x000000040800728c */ /* 0x000fe2000bf01270 */
[----:B--2---:R-:W-:-:S03]  /*0090*/  SHF.L.U32 R4, R0, 0x7, RZ ;  /* 0x0000000700047819 */ /* 0x004fc600000006ff */
[----:B------:R-:W-:-:S04]  /*00a0*/  USEL UR10, UR8, UR4, UP0 ;  /* 0x00000004080a7287 */ /* 0x000fc80008000000 */
[----:B------:R-:W-:-:S06]  /*00b0*/  USHF.L.U32 UR6, UR10, 0x2, URZ ;  /* 0x000000020a067899 */ /* 0x000fcc00080006ff */
[----:B------:R-:W-:-:S13]  /*00c0*/  ISETP.GE.AND P0, PT, R4, UR6, PT ;  /* 0x0000000604007c0c */ /* 0x000fda000bf06270 */
[----:B------:R-:W-:Y:S05]  /*00d0*/  @P0 BRA `(.L_x_212) ;  /* 0x00000000005c0947 */ /* 0x000fea0003800000 */
[----:B------:R-:W0:Y:S01]  /*00e0*/  LDC.64 R2, c[0x0][0x398] ;  /* 0x0000e600ff027b82 */ /* 0x000e220000000a00 */
[----:B------:R-:W-:Y:S01]  /*00f0*/  MOV R5, UR18 ;  /* 0x0000001200057c02 */ /* 0x000fe20008000f00 */
[----:B------:R-:W-:Y:S01]  /*0100*/  BSSY.RECONVERGENT B1, `(.L_x_213) ;  /* 0x000000a000017945 */ /* 0x000fe20003800200 */
[----:B0-----:R-:W-:-:S04]  /*0110*/  IMAD.WIDE.U32 R2, R0, 0x80, R2 ;  /* 0x0000008000027825 */ /* 0x001fc800078e0002 */
[----:B------:R-:W-:Y:S01]  /*0120*/  IMAD.WIDE R2, R5, 0x4, R2 ;  /* 0x0000000405027825 */ /* 0x000fe200078e0202 */
[----:B------:R-:W-:-:S07]  /*0130*/  MOV R5, R4 ;  /* 0x0000000400057202 */ /* 0x000fce0000000f00 */
.L_x_214:
[----:B------:R-:W-:Y:S01]  /*0140*/  IADD3 R5, PT, PT, R5, 0x4000, RZ ;  /* 0x0000400005057810 */ /* 0x000fe20007ffe0ff */
[----:B------:R0:W-:Y:S03]  /*0150*/  CCTL.E.PF2 [R2] ;  /* 0x000000000200798f */ /* 0x0001e60000800100 */
[----:B------:R-:W-:Y:S02]  /*0160*/  ISETP.GE.AND P0, PT, R5, UR6, PT ;  /* 0x0000000605007c0c */ /* 0x000fe4000bf06270 */
[----:B0-----:R-:W-:-:S04]  /*0170*/  IADD3 R2, P1, PT, R2, 0x4000, RZ ;  /* 0x0000400002027810 */ /* 0x001fc80007f3e0ff */
[----:B------:R-:W-:-:S07]  /*0180*/  IADD3.X R3, PT, PT, RZ, R3, RZ, P1, !PT ;  /* 0x00000003ff037210 */ /* 0x000fce0000ffe4ff */
[----:B------:R-:W-:Y:S05]  /*0190*/  @!P0 BRA `(.L_x_214) ;  /* 0xfffffffc00e88947 */ /* 0x000fea000383ffff */
[----:B------:R-:W-:Y:S05]  /*01a0*/  BSYNC.RECONVERGENT B1 ;  /* 0x0000000000017941 */ /* 0x000fea0003800200 */
.L_x_213:
[----:B------:R-:W0:Y:S01]  /*01b0*/  LDC.64 R2, c[0x0][0x3a8] ;  /* 0x0000ea00ff027b82 */ /* 0x000e220000000a00 */
[----:B------:R-:W-:Y:S01]  /*01c0*/  MOV R5, UR18 ;  /* 0x0000001200057c02 */ /* 0x000fe20008000f00 */
[----:B0-----:R-:W-:-:S04]  /*01d0*/  IMAD.WIDE.U32 R2, R0, 0x80, R2 ;  /* 0x0000008000027825 */ /* 0x001fc800078e0002 */
[----:B------:R-:W-:-:S07]  /*01e0*/  IMAD.WIDE R2, R5, 0x4, R2 ;  /* 0x0000000405027825 */ /* 0x000fce00078e0202 */
.L_x_215:
[----:B------:R-:W-:Y:S01]  /*01f0*/  IADD3 R4, PT, PT, R4, 0x4000, RZ ;  /* 0x0000400004047810 */ /* 0x000fe20007ffe0ff */
[----:B------:R0:W-:Y:S03]  /*0200*/  CCTL.E.PF2 [R2] ;  /* 0x000000000200798f */ /* 0x0001e60000800100 */
[----:B------:R-:W-:Y:S02]  /*0210*/  ISETP.GE.AND P0, PT, R4, UR6, PT ;  /* 0x0000000604007c0c */ /* 0x000fe4000bf06270 */
[----:B0-----:R-:W-:-:S05]  /*0220*/  IADD3 R2, P1, PT, R2, 0x4000, RZ ;  /* 0x0000400002027810 */ /* 0x001fca0007f3e0ff */
[----:B------:R-:W-:-:S06]  /*0230*/  IMAD.X R3, RZ, RZ, R3, P1 ;  /* 0x000000ffff037224 */ /* 0x000fcc00008e0603 */
[----:B------:R-:W-:Y:S05]  /*0240*/  @!P0 BRA `(.L_x_215) ;  /* 0xfffffffc00e88947 */ /* 0x000fea000383ffff */
.L_x_212:
[----:B------:R-:W-:Y:S05]  /*0250*/  BSYNC.RECONVERGENT B0 ;  /* 0x0000000000007941 */ /* 0x000fea0003800200 */
.L_x_211:
[----:B------:R-:W-:Y:S01]  /*0260*/  UISETP.GT.AND UP0, UPT, UR8, UR4, UPT ;  /* 0x000000040800728c */ /* 0x000fe2000bf04270 */
[----:B------:R-:W0:Y:S01]  /*0270*/  LDCU.64 UR16, c[0x0][0x358] ;  /* 0x00006b00ff1077ac */ /* 0x000e220008000a00 */
[----:B------:R-:W1:Y:S01]  /*0280*/  LDCU.64 UR14, c[0x0][0x390] ;  /* 0x00007200ff0e77ac */ /* 0x000e620008000a00 */
[----:B------:R-:W2:Y:S01]  /*0290*/  LDCU.64 UR12, c[0x0][0x3a8] ;  /* 0x00007500ff0c77ac */ /* 0x000ea20008000a00 */
[----:B------:R-:W-:-:S05]  /*02a0*/  UIMAD.WIDE UR6, UR18, 0x4, URZ ;  /* 0x00000004120678a5 */ /* 0x000fca000f8e02ff */
[----:B------:R-:W-:Y:S07]  /*02b0*/  BRA.U UP0, `(.L_x_216) ;  /* 0x0000000d00a07547 */ /* 0x000fee000b800000 */
[----:B------:R-:W-:-:S06]  /*02c0*/  UISETP.GE.AND UP0, UPT, UR5, 0x1, UPT ;  /* 0x000000010500788c */ /* 0x000fcc000bf06270 */
[----:B------:R-:W-:-:S13]  /*02d0*/  PLOP3.LUT P0, PT, PT, PT, UP0, 0x80, 0x8 ;  /* 0x000000000008781c */ /* 0x000fda0003f0f008 */
[----:B012---:R-:W-:Y:S05]  /*02e0*/  @!P0 EXIT ;  /* 0x000000000000894d */ /* 0x007fea0003800000 */
        /* <DEDUP_REMOVED lines=9> */
[----:B------:R-:W-:Y:S01]  /*0380*/  UMOV UR8, UR6 ;  /* 0x0000000600087c82 */ /* 0x000fe20008000000 */
[----:B------:R-:W-:Y:S01]  /*0390*/  UMOV UR9, UR7 ;  /* 0x0000000700097c82 */ /* 0x000fe20008000000 */
[----:B------:R-:W-:Y:S02]  /*03a0*/  UIADD3 UR6, UP0, UPT, UR8, 0x600, URZ ;  /* 0x0000060008067890 */ /* 0x000fe4000ff1e0ff */
[----:B------:R-:W-:Y:S02]  /*03b0*/  ULOP3.LUT UR4, UR5, 0x7ffffff0, URZ, 0xc0, !UPT ;  /* 0x7ffffff005047892 */ /* 0x000fe4000f8ec0ff */
[----:B------:R-:W-:Y:S01]  /*03c0*/  UIADD3.X UR7, UPT, UPT, URZ, UR9, URZ, UP0, !UPT ;  /* 0x00000009ff077290 */ /* 0x000fe200087fe4ff */
[----:B------:R-:W-:Y:S01]  /*03d0*/  IMAD.WIDE.U32 R4, R0, 0x4, R4 ;  /* 0x0000000400047825 */ /* 0x000fe200078e0004 */
[----:B------:R-:W-:-:S02]  /*03e0*/  UIADD3 UR20, UP0, UPT, UR6, UR12, URZ ;  /* 0x0000000c06147290 */ /* 0x000fc4000ff1e0ff */
[----:B------:R-:W-:Y:S01]  /*03f0*/  UIADD3 UR6, UP1, UPT, UR6, UR14, URZ ;  /* 0x0000000e06067290 */ /* 0x000fe2000ff3e0ff */
[C---:B------:R-:W-:Y:S01]  /*0400*/  IADD3 R16, P1, PT, R4.reuse, UR12, RZ ;  /* 0x0000000c04107c10 */ /* 0x040fe2000ff3e0ff */
[----:B------:R-:W-:Y:S01]  /*0410*/  UIADD3.X UR21, UPT, UPT, UR7, UR13, URZ, UP0, !UPT ;  /* 0x0000000d07157290 */ /* 0x000fe200087fe4ff */
[----:B------:R-:W-:Y:S01]  /*0420*/  IADD3 R17, P2, PT, R4, UR14, RZ ;  /* 0x0000000e04117c10 */ /* 0x000fe2000ff5e0ff */
[----:B------:R-:W1:Y:S01]  /*0430*/  LDCU.64 UR22, c[0x0][0x398] ;  /* 0x00007300ff1677ac */ /* 0x000e620008000a00 */
[C---:B------:R-:W-:Y:S02]  /*0440*/  IADD3.X R18, PT, PT, R5.reuse, UR13, RZ, P1, !PT ;  /* 0x0000000d05127c10 */ /* 0x040fe40008ffe4ff */
[----:B------:R-:W-:Y:S01]  /*0450*/  IADD3.X R4, PT, PT, R5, UR15, RZ, P2, !PT ;  /* 0x0000000f05047c10 */ /* 0x000fe200097fe4ff */
[----:B------:R-:W-:Y:S01]  /*0460*/  UIADD3 UR11, UPT, UPT, -UR4, URZ, URZ ;  /* 0x000000ff040b7290 */ /* 0x000fe2000fffe1ff */
[C---:B0-----:R-:W-:Y:S01]  /*0470*/  IMAD.WIDE.U32 R2, R0.reuse, 0x4, R2 ;  /* 0x0000000400027825 */ /* 0x041fe200078e0002 */
[----:B------:R-:W-:Y:S01]  /*0480*/  IADD3 R0, PT, PT, R0, 0x480, RZ ;  /* 0x0000048000007810 */ /* 0x000fe20007ffe0ff */
[----:B-1----:R-:W-:-:S12]  /*0490*/  UIADD3.X UR7, UPT, UPT, UR7, UR15, URZ, UP1, !UPT ;  /* 0x0000000f07077290 */ /* 0x002fd80008ffe4ff */
.L_x_218:
        /* <DEDUP_REMOVED lines=22> */
[----:B0-----:R-:W4:Y:S04]  /*0600*/  LDG.E R5, desc[UR16][R10.64+0x800] ;  /* 0x000800100a057981 */ /* 0x001f28000c1e1900 */
[----:B------:R-:W4:Y:S02]  /*0610*/  LDG.E R12, desc[UR16][R8.64] ;  /* 0x00000010080c7981 */ /* 0x000f24000c1e1900 */
[----:B----4-:R-:W-:-:S05]  /*0620*/  FADD R5, R5, -R12 ;  /* 0x8000000c05057221 */ /* 0x010fca0000000000 */
[----:B------:R0:W-:Y:S04]  /*0630*/  STG.E desc[UR16][R6.64], R5 ;  /* 0x0000000506007986 */ /* 0x0001e8000c101910 */
[----:B------:R-:W4:Y:S04]  /*0640*/  LDG.E R12, desc[UR16][R10.64+0xa00] ;  /* 0x000a00100a0c7981 */ /* 0x000f28000c1e1900 */
[----:B-1----:R-:W4:Y:S02]  /*0650*/  LDG.E R13, desc[UR16][R8.64+0x200] ;  /* 0x00020010080d7981 */ /* 0x002f24000c1e1900 */
[----:B----4-:R-:W-:-:S05]  /*0660*/  FADD R13, R12, -R13 ;  /* 0x8000000d0c0d7221 */ /* 0x010fca0000000000 */
[----:B------:R1:W-:Y:S04]  /*0670*/  STG.E desc[UR16][R6.64+0x200], R13 ;  /* 0x0002000d06007986 */ /* 0x0003e8000c101910 */
[----:B------:R-:W3:Y:S04]  /*0680*/  LDG.E R12, desc[UR16][R10.64+0xc00] ;  /* 0x000c00100a0c7981 */ /* 0x000ee8000c1e1900 */
[----:B--2---:R-:W3:Y:S02]  /*0690*/  LDG.E R15, desc[UR16][R8.64+0x400] ;  /* 0x00040010080f7981 */ /* 0x004ee4000c1e1900 */
[----:B---3--:R-:W-:-:S05]  /*06a0*/  FADD R19, R12, -R15 ;  /* 0x8000000f0c137221 */ /* 0x008fca0000000000 */
[----:B------:R-:W-:Y:S04]  /*06b0*/  STG.E desc[UR16][R6.64+0x400], R19 ;  /* 0x0004001306007986 */ /* 0x000fe8000c101910 */
[----:B------:R-:W0:Y:S04]  /*06c0*/  LDG.E R12, desc[UR16][R10.64+0xe00] ;  /* 0x000e00100a0c7981 */ /* 0x000e28000c1e1900 */
[----:B------:R-:W0:Y:S01]  /*06d0*/  LDG.E R15, desc[UR16][R8.64+0x600] ;  /* 0x00060010080f7981 */ /* 0x000e22000c1e1900 */
[----:B------:R-:W-:Y:S01]  /*06e0*/  UIMAD.WIDE UR12, UR18, 0x4, UR22 ;  /* 0x00000004120c78a5 */ /* 0x000fe2000f8e0216 */
[----:B0-----:R-:W-:-:S05]  /*06f0*/  FADD R5, R12, -R15 ;  /* 0x8000000f0c057221 */ /* 0x001fca0000000000 */
[----:B------:R0:W-:Y:S04]  /*0700*/  STG.E desc[UR16][R6.64+0x600], R5 ;  /* 0x0006000506007986 */ /* 0x0001e8000c101910 */
[----:B------:R-:W2:Y:S04]  /*0710*/  LDG.E R20, desc[UR16][R10.64+0x1000] ;  /* 0x001000100a147981 */ /* 0x000ea8000c1e1900 */
[----:B------:R-:W2:Y:S01]  /*0720*/  LDG.E R21, desc[UR16][R8.64+0x800] ;  /* 0x0008001008157981 */ /* 0x000ea2000c1e1900 */
[----:B------:R-:W-:Y:S01]  /*0730*/  MOV R14, UR20 ;  /* 0x00000014000e7c02 */ /* 0x000fe20008000f00 */
[----:B-1----:R-:W-:Y:S01]  /*0740*/  IMAD.U32 R13, RZ, RZ, UR13 ;  /* 0x0000000dff0d7e24 */ /* 0x002fe2000f8e00ff */
[----:B------:R-:W-:-:S02]  /*0750*/  MOV R15, UR21 ;  /* 0x00000015000f7c02 */ /* 0x000fc40008000f00 */
[----:B------:R-:W-:Y:S01]  /*0760*/  MOV R12, UR12 ;  /* 0x0000000c000c7c02 */ /* 0x000fe20008000f00 */
[----:B------:R-:W-:-:S04]  /*0770*/  IMAD.WIDE R14, R0, 0x4, R14 ;  /* 0x00000004000e7825 */ /* 0x000fc800078e020e */
[----:B------:R-:W-:-:S04]  /*0780*/  IMAD.WIDE R12, R0, 0x4, R12 ;  /* 0x00000004000c7825 */ /* 0x000fc800078e020c */
[----:B--2---:R-:W-:-:S05]  /*0790*/  FADD R21, R20, -R21 ;  /* 0x8000001514157221 */ /* 0x004fca0000000000 */
[----:B------:R1:W-:Y:S04]  /*07a0*/  STG.E desc[UR16][R6.64+0x800], R21 ;  /* 0x0008001506007986 */ /* 0x0003e8000c101910 */
[----:B0-----:R-:W2:Y:S04]  /*07b0*/  LDG.E R5, desc[UR16][R12.64] ;  /* 0x000000100c057981 */ /* 0x001ea8000c1e1900 */
[----:B------:R-:W2:Y:S01]  /*07c0*/  LDG.E R10, desc[UR16][R14.64+-0x600] ;  /* 0xfffa00100e0a7981 */ /* 0x000ea2000c1e1900 */
[----:B------:R-:W-:Y:S02]  /*07d0*/  MOV R8, UR6 ;  /* 0x0000000600087c02 */ /* 0x000fe40008000f00 */
[----:B------:R-:W-:-:S03]  /*07e0*/  MOV R9, UR7 ;  /* 0x0000000700097c02 */ /* 0x000fc60008000f00 */
[----:B------:R-:W-:-:S04]  /*07f0*/  IMAD.WIDE R8, R0, 0x4, R8 ;  /* 0x0000000400087825 */ /* 0x000fc800078e0208 */
[----:B--2---:R-:W-:-:S05]  /*0800*/  FADD R5, R5, -R10 ;  /* 0x8000000a05057221 */ /* 0x004fca0000000000 */
[----:B------:R0:W-:Y:S04]  /*0810*/  STG.E desc[UR16][R8.64+-0x600], R5 ;  /* 0xfffa000508007986 */ /* 0x0001e8000c101910 */
[----:B------:R-:W2:Y:S04]  /*0820*/  LDG.E R10, desc[UR16][R12.64+0x200] ;  /* 0x000200100c0a7981 */ /* 0x000ea8000c1e1900 */
[----:B------:R-:W2:Y:S02]  /*0830*/  LDG.E R11, desc[UR16][R14.64+-0x400] ;  /* 0xfffc00100e0b7981 */ /* 0x000ea4000c1e1900 */
[----:B--2---:R-:W-:-:S05]  /*0840*/  FADD R11, R10, -R11 ;  /* 0x8000000b0a0b7221 */ /* 0x004fca0000000000 */
[----:B------:R2:W-:Y:S04]  /*0850*/  STG.E desc[UR16][R8.64+-0x400], R11 ;  /* 0xfffc000b08007986 */ /* 0x0005e8000c101910 */
[----:B-1----:R-:W3:Y:S04]  /*0860*/  LDG.E R6, desc[UR16][R12.64+0x400] ;  /* 0x000400100c067981 */ /* 0x002ee8000c1e1900 */
[----:B------:R-:W3:Y:S02]  /*0870*/  LDG.E R7, desc[UR16][R14.64+-0x200] ;  /* 0xfffe00100e077981 */ /* 0x000ee4000c1e1900 */
[----:B---3--:R-:W-:-:S05]  /*0880*/  FADD R7, R6, -R7 ;  /* 0x8000000706077221 */ /* 0x008fca0000000000 */
        /* <DEDUP_REMOVED lines=10> */
[----:B--2---:R-:W4:Y:S02]  /*0930*/  LDG.E R11, desc[UR16][R14.64+0x400] ;  /* 0x000400100e0b7981 */ /* 0x004f24000c1e1900 */
[----:B----4-:R-:W-:-:S05]  /*0940*/  FADD R11, R6, -R11 ;  /* 0x8000000b060b7221 */ /* 0x010fca0000000000 */
[----:B------:R3:W-:Y:S04]  /*0950*/  STG.E desc[UR16][R8.64+0x400], R11 ;  /* 0x0004000b08007986 */ /* 0x0007e8000c101910 */
[----:B------:R-:W2:Y:S04]  /*0960*/  LDG.E R6, desc[UR16][R12.64+0xc00] ;  /* 0x000c00100c067981 */ /* 0x000ea8000c1e1900 */
[----:B-1----:R-:W2:Y:S01]  /*0970*/  LDG.E R7, desc[UR16][R14.64+0x600] ;  /* 0x000600100e077981 */ /* 0x002ea2000c1e1900 */
        /* <DEDUP_REMOVED lines=8> */
.L_x_217:
[----:B------:R-:W-:Y:S05]  /*0a00*/  @!P0 EXIT ;  /* 0x000000000000894d */ /* 0x000fea0003800000 */
[----:B------:R-:W0:Y:S01]  /*0a10*/  LDCU.128 UR12, c[0x0][0x390] ;  /* 0x00007200ff0c77ac */ /* 0x000e220008000c00 */
[----:B------:R-:W1:Y:S01]  /*0a20*/  S2R R0, SR_TID.X ;  /* 0x0000000000007919 */ /* 0x000e620000002100 */
[----:B------:R-:W2:Y:S01]  /*0a30*/  LDCU.64 UR8, c[0x0][0x3a8] ;  /* 0x00007500ff0877ac */ /* 0x000ea20008000a00 */
[----:B------:R-:W-:Y:S01]  /*0a40*/  USHF.L.U32 UR10, UR10, 0x7, URZ ;  /* 0x000000070a0a7899 */ /* 0x000fe200080006ff */
[----:B------:R-:W4:Y:S03]  /*0a50*/  LDCU UR5, c[0x0][0x384] ;  /* 0x00007080ff0577ac */ /* 0x000f260008000800 */
[----:B------:R-:W-:-:S04]  /*0a60*/  UIMAD UR6, UR10, UR19, URZ ;  /* 0x000000130a0672a4 */ /* 0x000fc8000f8e02ff */
[----:B------:R-:W-:-:S04]  /*0a70*/  UIMAD.WIDE UR6, UR6, 0x4, URZ ;  /* 0x00000004060678a5 */ /* 0x000fc8000f8e02ff */
[----:B0-----:R-:W-:Y:S02]  /*0a80*/  UIADD3 UR14, UP0, UPT, UR6, UR14, URZ ;  /* 0x0000000e060e7290 */ /* 0x001fe4000ff1e0ff */
[----:B------:R-:W-:Y:S02]  /*0a90*/  UIADD3 UR12, UP2, UPT, UR6, UR12, URZ ;  /* 0x0000000c060c7290 */ /* 0x000fe4000ff5e0ff */
[----:B------:R-:W-:Y:S02]  /*0aa0*/  UIADD3.X UR15, UPT, UPT, UR7, UR15, URZ, UP0, !UPT ;  /* 0x0000000f070f7290 */ /* 0x000fe400087fe4ff */
[----:B------:R-:W-:Y:S01]  /*0ab0*/  UISETP.GE.U32.AND UP0, UPT, UR24, 0x8, UPT ;  /* 0x000000081800788c */ /* 0x000fe2000bf06070 */
[----:B------:R-:W-:Y:S01]  /*0ac0*/  MOV R6, UR14 ;  /* 0x0000000e00067c02 */ /* 0x000fe20008000f00 */
[----:B--2---:R-:W-:Y:S01]  /*0ad0*/  UIADD3 UR8, UP1, UPT, UR6, UR8, URZ ;  /* 0x0000000806087290 */ /* 0x004fe2000ff3e0ff */
[----:B------:R-:W-:Y:S01]  /*0ae0*/  MOV R2, UR12 ;  /* 0x0000000c00027c02 */ /* 0x000fe20008000f00 */
[----:B----4-:R-:W-:Y:S01]  /*0af0*/  ULOP3.LUT UR10, UR5, 0x7, URZ, 0xc0, !UPT ;  /* 0x00000007050a7892 */ /* 0x010fe2000f8ec0ff */
[----:B---3--:R-:W-:Y:S01]  /*0b00*/  IMAD.U32 R7, RZ, RZ, UR15 ;  /* 0x0000000fff077e24 */ /* 0x008fe2000f8e00ff */
[----:B------:R-:W-:-:S02]  /*0b10*/  UIADD3.X UR13, UPT, UPT, UR7, UR13, URZ, UP2, !UPT ;  /* 0x0000000d070d7290 */ /* 0x000fc400097fe4ff */
[----:B------:R-:W-:Y:S01]  /*0b20*/  UIADD3.X UR9, UPT, UPT, UR7, UR9, URZ, UP1, !UPT ;  /* 0x0000000907097290 */ /* 0x000fe20008ffe4ff */
[----:B------:R-:W-:Y:S02]  /*0b30*/  MOV R4, UR8 ;  /* 0x0000000800047c02 */ /* 0x000fe40008000f00 */
[----:B------:R-:W-:Y:S02]  /*0b40*/  ISETP.NE.AND P0, PT, RZ, UR10, PT ;  /* 0x0000000aff007c0c */ /* 0x000fe4000bf05270 */
[----:B------:R-:W-:Y:S02]  /*0b50*/  MOV R3, UR13 ;  /* 0x0000000d00037c02 */ /* 0x000fe40008000f00 */
[----:B------:R-:W-:Y:S01]  /*0b60*/  MOV R5, UR9 ;  /* 0x0000000900057c02 */ /* 0x000fe20008000f00 */
[----:B-1----:R-:W-:Y:S08]  /*0b70*/  BRA.U !UP0, `(.L_x_219) ;  /* 0x0000000108987547 */ /* 0x002ff0000b800000 */
[----:B------:R-:W-:-:S04]  /*0b80*/  MOV R13, UR4 ;  /* 0x00000004000d7c02 */ /* 0x000fc80008000f00 */
[----:B------:R-:W-:-:S05]  /*0b90*/  LEA R13, R13, R0, 0x7 ;  /* 0x000000000d0d7211 */ /* 0x000fca00078e38ff */
        /* <DEDUP_REMOVED lines=32> */
[----:B---3--:R-:W2:Y:S01]  /*0da0*/  LDG.E R21, desc[UR16][R8.64+0xe00] ;  /* 0x000e001008157981 */ /* 0x008ea2000c1e1900 */
[----:B------:R-:W-:Y:S01]  /*0db0*/  UIADD3 UR4, UPT, UPT, UR4, 0x8, URZ ;  /* 0x0000000804047890 */ /* 0x000fe2000fffe0ff */
[----:B--2---:R-:W-:-:S05]  /*0dc0*/  FADD R21, R14, -R21 ;  /* 0x800000150e157221 */ /* 0x004fca0000000000 */
[----:B------:R0:W-:Y:S06]  /*0dd0*/  STG.E desc[UR16][R12.64+0xe00], R21 ;  /* 0x000e00150c007986 */ /* 0x0001ec000c101910 */
.L_x_219:
[----:B------:R-:W-:Y:S05]  /*0de0*/  @!P0 EXIT ;  /* 0x000000000000894d */ /* 0x000fea0003800000 */
[----:B------:R-:W-:Y:S02]  /*0df0*/  UISETP.GE.U32.AND UP0, UPT, UR10, 0x4, UPT ;  /* 0x000000040a00788c */ /* 0x000fe4000bf06070 */
[----:B------:R-:W-:-:S06]  /*0e00*/  ULOP3.LUT UR5, UR5, 0x3, URZ, 0xc0, !UPT ;  /* 0x0000000305057892 */ /* 0x000fcc000f8ec0ff */
[----:B------:R-:W-:Y:S01]  /*0e10*/  ISETP.NE.AND P0, PT, RZ, UR5, PT ;  /* 0x00000005ff007c0c */ /* 0x000fe2000bf05270 */
[----:B------:R-:W-:-:S12]  /*0e20*/  BRA.U !UP0, `(.L_x_220) ;  /* 0x0000000108587547 */ /* 0x000fd8000b800000 */
        /* <DEDUP_REMOVED lines=14> */
[----:B0-----:R-:W2:Y:S02]  /*0f10*/  LDG.E R13, desc[UR16][R4.64+0x400] ;  /* 0x00040010040d7981 */ /* 0x001ea4000c1e1900 */
[----:B--2---:R-:W-:-:S05]  /*0f20*/  FADD R13, R8, -R13 ;  /* 0x8000000d080d7221 */ /* 0x004fca0000000000 */
[----:B------:R1:W-:Y:S04]  /*0f30*/  STG.E desc[UR16][R2.64+0x400], R13 ;  /* 0x0004000d02007986 */ /* 0x0003e8000c101910 */
[----:B------:R-:W2:Y:S04]  /*0f40*/  LDG.E R8, desc[UR16][R6.64+0x600] ;  /* 0x0006001006087981 */ /* 0x000ea8000c1e1900 */
[----:B------:R-:W2:Y:S01]  /*0f50*/  LDG.E R15, desc[UR16][R4.64+0x600] ;  /* 0x00060010040f7981 */ /* 0x000ea2000c1e1900 */
[----:B------:R-:W-:Y:S01]  /*0f60*/  UIADD3 UR4, UPT, UPT, UR4, 0x4, URZ ;  /* 0x0000000404047890 */ /* 0x000fe2000fffe0ff */
[----:B--2---:R-:W-:-:S05]  /*0f70*/  FADD R15, R8, -R15 ;  /* 0x8000000f080f7221 */ /* 0x004fca0000000000 */
[----:B------:R1:W-:Y:S06]  /*0f80*/  STG.E desc[UR16][R2.64+0x600], R15 ;  /* 0x0006000f02007986 */ /* 0x0003ec000c101910 */
.L_x_220:
[----:B------:R-:W-:Y:S05]  /*0f90*/  @!P0 EXIT ;  /* 0x000000000000894d */ /* 0x000fea0003800000 */
[----:B------:R-:W2:Y:S01]  /*0fa0*/  LDCU.128 UR8, c[0x0][0x390] ;  /* 0x00007200ff0877ac */ /* 0x000ea20008000c00 */
[----:B-1----:R-:W-:Y:S01]  /*0fb0*/  IMAD.U32 R9, RZ, RZ, UR4 ;  /* 0x00000004ff097e24 */ /* 0x002fe2000f8e00ff */
[----:B------:R-:W1:Y:S04]  /*0fc0*/  LDCU.64 UR12, c[0x0][0x3a8] ;  /* 0x00007500ff0c77ac */ /* 0x000e680008000a00 */
[----:B------:R-:W-:Y:S01]  /*0fd0*/  LEA R9, R9, R0, 0x7 ;  /* 0x0000000009097211 */ /* 0x000fe200078e38ff */
[----:B--2---:R-:W-:Y:S02]  /*0fe0*/  UIMAD.WIDE UR6, UR18, 0x4, UR8 ;  /* 0x00000004120678a5 */ /* 0x004fe4000f8e0208 */
[----:B------:R-:W-:Y:S02]  /*0ff0*/  UIADD3 UR8, UPT, UPT, -UR5, URZ, URZ ;  /* 0x000000ff05087290 */ /* 0x000fe4000fffe1ff */
[----:B------:R-:W-:-:S02]  /*1000*/  UIMAD.WIDE UR10, UR18, 0x4, UR10 ;  /* 0x00000004120a78a5 */ /* 0x000fc4000f8e020a */
[----:B-1----:R-:W-:-:S12]  /*1010*/  UIMAD.WIDE UR4, UR18, 0x4, UR12 ;  /* 0x00000004120478a5 */ /* 0x002fd8000f8e020c */
.L_x_221:
[----:B------:R-:W-:Y:S02]  /*1020*/  MOV R4, UR4 ;  /* 0x0000000400047c02 */ /* 0x000fe40008000f00 */
[----:B------:R-:W-:Y:S02]  /*1030*/  MOV R5, UR5 ;  /* 0x0000000500057c02 */ /* 0x000fe40008000f00 */
[----:B------:R-:W-:Y:S02]  /*1040*/  MOV R6, UR10 ;  /* 0x0000000a00067c02 */ /* 0x000fe40008000f00 */
[----:B------:R-:W-:Y:S01]  /*1050*/  MOV R7, UR11 ;  /* 0x0000000b00077c02 */ /* 0x000fe20008000f00 */
[----:B------:R-:W-:-:S04]  /*1060*/  IMAD.WIDE R4, R9, 0x4, R4 ;  /* 0x0000000409047825 */ /* 0x000fc800078e0204 */
[----:B------:R-:W-:Y:S02]  /*1070*/  IMAD.WIDE R6, R9, 0x4, R6 ;  /* 0x0000000409067825 */ /* 0x000fe400078e0206 */
[----:B------:R-:W2:Y:S04]  /*1080*/  LDG.E R5, desc[UR16][R4.64] ;  /* 0x0000001004057981 */ /* 0x000ea8000c1e1900 */
[----:B------:R-:W2:Y:S01]  /*1090*/  LDG.E R6, desc[UR16][R6.64] ;  /* 0x0000001006067981 */ /* 0x000ea2000c1e1900 */
[----:B-1----:R-:W-:Y:S01]  /*10a0*/  MOV R2, UR6 ;  /* 0x0000000600027c02 */ /* 0x002fe20008000f00 */
[----:B------:R-:W-:Y:S01]  /*10b0*/  IMAD.U32 R3, RZ, RZ, UR7 ;  /* 0x00000007ff037e24 */ /* 0x000fe2000f8e00ff */
[----:B------:R-:W-:-:S03]  /*10c0*/  UIADD3 UR8, UPT, UPT, UR8, 0x1, URZ ;  /* 0x0000000108087890 */ /* 0x000fc6000fffe0ff */
[C---:B------:R-:W-:Y:S01]  /*10d0*/  IMAD.WIDE R2, R9.reuse, 0x4, R2 ;  /* 0x0000000409027825 */ /* 0x040fe200078e0202 */
[----:B------:R-:W-:Y:S01]  /*10e0*/  UISETP.NE.AND UP0, UPT, UR8, URZ, UPT ;  /* 0x000000ff0800728c */ /* 0x000fe2000bf05270 */
[----:B------:R-:W-:Y:S02]  /*10f0*/  IADD3 R9, PT, PT, R9, 0x80, RZ ;  /* 0x0000008009097810 */ /* 0x000fe40007ffe0ff */
[----:B--2---:R-:W-:-:S05]  /*1100*/  FADD R11, R6, -R5 ;  /* 0x80000005060b7221 */ /* 0x004fca0000000000 */
[----:B------:R1:W-:Y:S01]  /*1110*/  STG.E desc[UR16][R2.64], R11 ;  /* 0x0000000b02007986 */ /* 0x0003e2000c101910 */
[----:B------:R-:W-:Y:S05]  /*1120*/  BRA.U UP0, `(.L_x_221) ;  /* 0xfffffffd00bc7547 */ /* 0x000fea000b83ffff */
[----:B------:R-:W-:Y:S05]  /*1130*/  EXIT ;  /* 0x000000000000794d */ /* 0x000fea0003800000 */
.L_x_216:
[----:B------:R-:W-:-:S06]  /*1140*/  UISETP.GE.AND UP0, UPT, UR5, 0x1, UPT ;  /* 0x000000010500788c */ /* 0x000fcc000bf06270 */
[----:B------:R-:W-:-:S13]  /*1150*/  PLOP3.LUT P0, PT, PT, PT, UP0, 0x80, 0x8 ;  /* 0x000000000008781c */ /* 0x000fda0003f0f008 */
[----:B012---:R-:W-:Y:S05]  /*1160*/  @!P0 EXIT ;  /* 0x000000000000894d */ /* 0x007fea0003800000 */
[----:B------:R-:W0:Y:S01]  /*1170*/  LDCU UR4, c[0x0][0x384] ;  /* 0x00007080ff0477ac */ /* 0x000e220008000800 */
[----:B------:R-:W1:Y:S01]  /*1180*/  S2R R0, SR_TID.X ;  /* 0x0000000000007919 */ /* 0x000e620000002100 */
[----:B------:R-:W-:Y:S01]  /*1190*/  HFMA2 R9, -RZ, RZ, 0, 0 ;  /* 0x00000000ff097431 */ /* 0x000fe200000001ff */
[----:B------:R-:W2:Y:S01]  /*11a0*/  LDCU.64 UR8, c[0x0][0x3a8] ;  /* 0x00007500ff0877ac */ /* 0x000ea20008000a00 */
[----:B------:R-:W3:Y:S01]  /*11b0*/  LDCU.128 UR12, c[0x0][0x390] ;  /* 0x00007200ff0c77ac */ /* 0x000ee20008000c00 */
[----:B0-----:R-:W-:-:S04]  /*11c0*/  USHF.L.U32 UR4, UR4, 0x7, URZ ;  /* 0x0000000704047899 */ /* 0x001fc800080006ff */
[----:B------:R-:W-:-:S04]  /*11d0*/  UIMAD UR4, UR4, UR19, URZ ;  /* 0x00000013040472a4 */ /* 0x000fc8000f8e02ff */
[----:B------:R-:W-:-:S04]  /*11e0*/  UIMAD.WIDE UR6, UR4, 0x4, URZ ;  /* 0x00000004040678a5 */ /* 0x000fc8000f8e02ff */
[----:B--2---:R-:W-:Y:S02]  /*11f0*/  UIADD3 UR8, UP0, UPT, UR6, UR8, URZ ;  /* 0x0000000806087290 */ /* 0x004fe4000ff1e0ff */
[----:B---3--:R-:W-:Y:S02]  /*1200*/  UIADD3 UR14, UP1, UPT, UR6, UR14, URZ ;  /* 0x0000000e060e7290 */ /* 0x008fe4000ff3e0ff */
[----:B------:R-:W-:Y:S02]  /*1210*/  UIADD3.X UR9, UPT, UPT, UR7, UR9, URZ, UP0, !UPT ;  /* 0x0000000907097290 */ /* 0x000fe400087fe4ff */
[----:B------:R-:W-:Y:S01]  /*1220*/  UISETP.GE.U32.AND UP0, UPT, UR5, 0x8, UPT ;  /* 0x000000080500788c */ /* 0x000fe2000bf06070 */
[----:B------:R-:W-:Y:S01]  /*1230*/  MOV R2, UR8 ;  /* 0x0000000800027c02 */ /* 0x000fe20008000f00 */
[----:B------:R-:W-:Y:S01]  /*1240*/  UIADD3 UR12, UP2, UPT, UR6, UR12, URZ ;  /* 0x0000000c060c7290 */ /* 0x000fe2000ff5e0ff */
[----:B------:R-:W-:Y:S01]  /*1250*/  MOV R4, UR14 ;  /* 0x0000000e00047c02 */ /* 0x000fe20008000f00 */
[----:B------:R-:W-:Y:S01]  /*1260*/  UIADD3.X UR15, UPT, UPT, UR7, UR15, URZ, UP1, !UPT ;  /* 0x0000000f070f7290 */ /* 0x000fe20008ffe4ff */
[----:B------:R-:W-:Y:S01]  /*1270*/  MOV R3, UR9 ;  /* 0x0000000900037c02 */ /* 0x000fe20008000f00 */
[----:B------:R-:W-:-:S02]  /*1280*/  UIADD3.X UR13, UPT, UPT, UR7, UR13, URZ, UP2, !UPT ;  /* 0x0000000d070d7290 */ /* 0x000fc400097fe4ff */
[----:B------:R-:W-:Y:S01]  /*1290*/  MOV R6, UR12 ;  /* 0x0000000c00067c02 */ /* 0x000fe20008000f00 */
[----:B------:R-:W-:Y:S01]  /*12a0*/  ULOP3.LUT UR6, UR5, 0x7, URZ, 0xc0, !UPT ;  /* 0x0000000705067892 */ /* 0x000fe2000f8ec0ff */
[----:B------:R-:W-:Y:S02]  /*12b0*/  MOV R5, UR15 ;  /* 0x0000000f00057c02 */ /* 0x000fe40008000f00 */
[----:B------:R-:W-:Y:S01]  /*12c0*/  IMAD.U32 R7, RZ, RZ, UR13 ;  /* 0x0000000dff077e24 */ /* 0x000fe2000f8e00ff */
[----:B-1----:R-:W-:Y:S08]  /*12d0*/  BRA.U !UP0, `(.L_x_222) ;  /* 0x0000000108fc7547 */ /* 0x002ff0000b800000 */
[----:B------:R-:W-:Y:S01]  /*12e0*/  ULOP3.LUT UR4, UR5, 0x7ffffff8, URZ, 0xc0, !UPT ;  /* 0x7ffffff805047892 */ /* 0x000fe2000f8ec0ff */
[----:B------:R-:W-:-:S05]  /*12f0*/  MOV R8, RZ ;  /* 0x000000ff00087202 */ /* 0x000fca0000000f00 */
[----:B------:R-:W-:-:S07]  /*1300*/  MOV R9, UR4 ;  /* 0x0000000400097c02 */ /* 0x000fce0008000f00 */
.L_x_225:
[----:B0-----:R-:W-:-:S04]  /*1310*/  LEA R15, R8, R0, 0x7 ;  /* 0x00000000080f7211 */ /* 0x001fc800078e38ff */
        /* <DEDUP_REMOVED lines=21> */
[----:B------:R-:W-:-:S05]  /*1470*/  VIADD R18, R15, 0x180 ;  /* 0x000001800f127836 */ /* 0x000fca0000000000 */
[----:B------:R-:W-:Y:S01]  /*1480*/  ISETP.GE.AND P1, PT, R18, UR10, PT ;  /* 0x0000000a12007c0c */ /* 0x000fe2000bf26270 */
[----:B--2---:R-:W-:-:S05]  /*1490*/  @!P0 FADD R19, R14, -R19 ;  /* 0x800000130e138221 */ /* 0x004fca0000000000 */
[----:B------:R1:W-:Y:S07]  /*14a0*/  @!P0 STG.E desc[UR16][R16.64+0x200], R19 ;  /* 0x0002001310008986 */ /* 0x0003ee000c101910 */
[----:B------:R-:W2:Y:S04]  /*14b0*/  @!P1 LDG.E R14, desc[UR16][R10.64+0x400] ;  /* 0x000400100a0e9981 */ /* 0x000ea8000c1e1900 */
[----:B0-----:R-:W2:Y:S01]  /*14c0*/  @!P1 LDG.E R21, desc[UR16][R12.64+0x400] ;  /* 0x000400100c159981 */ /* 0x001ea2000c1e1900 */
[----:B------:R-:W-:-:S04]  /*14d0*/  IADD3 R18, PT, PT, R15, 0x200, RZ ;  /* 0x000002000f127810 */ /* 0x000fc80007ffe0ff */
[----:B------:R-:W-:Y:S01]  /*14e0*/  ISETP.GE.AND P0, PT, R18, UR10, PT ;  /* 0x0000000a12007c0c */ /* 0x000fe2000bf06270 */
[----:B--2---:R-:W-:-:S05]  /*14f0*/  @!P1 FADD R21, R14, -R21 ;  /* 0x800000150e159221 */ /* 0x004fca0000000000 */
[----:B------:R0:W-:Y:S07]  /*1500*/  @!P1 STG.E desc[UR16][R16.64+0x400], R21 ;  /* 0x0004001510009986 */ /* 0x0001ee000c101910 */
[----:B------:R-:W2:Y:S04]  /*1510*/  @!P0 LDG.E R14, desc[UR16][R10.64+0x600] ;  /* 0x000600100a0e8981 */ /* 0x000ea8000c1e1900 */
[----:B------:R-:W2:Y:S01]  /*1520*/  @!P0 LDG.E R23, desc[UR16][R12.64+0x600] ;  /* 0x000600100c178981 */ /* 0x000ea2000c1e1900 */
[----:B------:R-:W-:-:S04]  /*1530*/  IADD3 R18, PT, PT, R15, 0x280, RZ ;  /* 0x000002800f127810 */ /* 0x000fc80007ffe0ff */
[----:B------:R-:W-:Y:S01]  /*1540*/  ISETP.GE.AND P1, PT, R18, UR10, PT ;  /* 0x0000000a12007c0c */ /* 0x000fe2000bf26270 */
[----:B--2---:R-:W-:-:S05]  /*1550*/  @!P0 FADD R23, R14, -R23 ;  /* 0x800000170e178221 */ /* 0x004fca0000000000 */
[----:B------:R2:W-:Y:S07]  /*1560*/  @!P0 STG.E desc[UR16][R16.64+0x600], R23 ;  /* 0x0006001710008986 */ /* 0x0005ee000c101910 */
[----:B------:R-:W3:Y:S04]  /*1570*/  @!P1 LDG.E R14, desc[UR16][R10.64+0x800] ;  /* 0x000800100a0e9981 */ /* 0x000ee8000c1e1900 */
[----:B-1----:R-:W3:Y:S01]  /*1580*/  @!P1 LDG.E R19, desc[UR16][R12.64+0x800] ;  /* 0x000800100c139981 */ /* 0x002ee2000c1e1900 */
[----:B------:R-:W-:-:S04]  /*1590*/  IADD3 R18, PT, PT, R15, 0x300, RZ ;  /* 0x000003000f127810 */ /* 0x000fc80007ffe0ff */
[----:B------:R-:W-:Y:S01]  /*15a0*/  ISETP.GE.AND P0, PT, R18, UR10, PT ;  /* 0x0000000a12007c0c */ /* 0x000fe2000bf06270 */
[----:B---3--:R-:W-:-:S05]  /*15b0*/  @!P1 FADD R19, R14, -R19 ;  /* 0x800000130e139221 */ /* 0x008fca0000000000 */
[----:B------:R2:W-:Y:S07]  /*15c0*/  @!P1 STG.E desc[UR16][R16.64+0x800], R19 ;  /* 0x0008001310009986 */ /* 0x0005ee000c101910 */
[----:B------:R-:W3:Y:S04]  /*15d0*/  @!P0 LDG.E R14, desc[UR16][R10.64+0xa00] ;  /* 0x000a00100a0e8981 */ /* 0x000ee8000c1e1900 */
[----:B0-----:R-:W3:Y:S01]  /*15e0*/  @!P0 LDG.E R21, desc[UR16][R12.64+0xa00] ;  /* 0x000a00100c158981 */ /* 0x001ee2000c1e1900 */
[----:B------:R-:W-:Y:S01]  /*15f0*/  IADD3 R15, PT, PT, R15, 0x380, RZ ;  /* 0x000003800f0f7810 */ /* 0x000fe20007ffe0ff */
[----:B------:R-:W-:Y:S01]  /*1600*/  BSSY.RECONVERGENT B0, `(.L_x_223) ;  /* 0x000000b000007945 */ /* 0x000fe20003800200 */
[----:B------:R-:W-:-:S04]  /*1610*/  IADD3 R8, PT, PT, R8, 0x8, RZ ;  /* 0x0000000808087810 */ /* 0x000fc80007ffe0ff */
[----:B------:R-:W-:Y:S01]  /*1620*/  ISETP.NE.AND P1, PT, R8, R9, PT ;  /* 0x000000090800720c */ /* 0x000fe20003f25270 */
[----:B---3--:R-:W-:-:S05]  /*1630*/  @!P0 FADD R21, R14, -R21 ;  /* 0x800000150e158221 */ /* 0x008fca0000000000 */
[----:B------:R2:W-:Y:S01]  /*1640*/  @!P0 STG.E desc[UR16][R16.64+0xa00], R21 ;  /* 0x000a001510008986 */ /* 0x0005e2000c101910 */
[----:B------:R-:W-:-:S13]  /*1650*/  ISETP.GE.AND P0, PT, R15, UR10, PT ;  /* 0x0000000a0f007c0c */ /* 0x000fda000bf06270 */
[----:B--2---:R-:W-:Y:S05]  /*1660*/  @P0 BRA `(.L_x_224) ;  /* 0x0000000000100947 */ /* 0x004fea0003800000 */
[----:B------:R-:W2:Y:S04]  /*1670*/  LDG.E R10, desc[UR16][R10.64+0xc00] ;  /* 0x000c00100a0a7981 */ /* 0x000ea8000c1e1900 */
[----:B------:R-:W2:Y:S02]  /*1680*/  LDG.E R13, desc[UR16][R12.64+0xc00] ;  /* 0x000c00100c0d7981 */ /* 0x000ea4000c1e1900 */
[----:B--2---:R-:W-:-:S05]  /*1690*/  FADD R15, R10, -R13 ;  /* 0x8000000d0a0f7221 */ /* 0x004fca0000000000 */
[----:B------:R0:W-:Y:S02]  /*16a0*/  STG.E desc[UR16][R16.64+0xc00], R15 ;  /* 0x000c000f10007986 */ /* 0x0001e4000c101910 */
.L_x_224:
[----:B------:R-:W-:Y:S05]  /*16b0*/  BSYNC.RECONVERGENT B0 ;  /* 0x0000000000007941 */ /* 0x000fea0003800200 */
.L_x_223:
[----:B------:R-:W-:Y:S05]  /*16c0*/  @P1 BRA `(.L_x_225) ;  /* 0xfffffffc00101947 */ /* 0x000fea000383ffff */
.L_x_222:
[----:B------:R-:W-:-:S13]  /*16d0*/  ISETP.NE.AND P0, PT, RZ, UR6, PT ;  /* 0x00000006ff007c0c */ /* 0x000fda000bf05270 */
[----:B------:R-:W-:Y:S05]  /*16e0*/  @!P0 EXIT ;  /* 0x000000000000894d */ /* 0x000fea0003800000 */
[----:B------:R-:W1:Y:S01]  /*16f0*/  LDC R8, c[0x0][0x384] ;  /* 0x0000e100ff087b82 */ /* 0x000e620000000800 */
[----:B------:R-:W-:Y:S01]  /*1700*/  UISETP.GE.U32.AND UP0, UPT, UR6, 0x4, UPT ;  /* 0x000000040600788c */ /* 0x000fe2000bf06070 */
[----:B-1----:R-:W-:-:S04]  /*1710*/  LOP3.LUT R24, R8, 0x3, RZ, 0xc0, !PT ;  /* 0x0000000308187812 */ /* 0x002fc800078ec0ff */
[----:B------:R-:W-:-:S04]  /*1720*/  ISETP.NE.AND P0, PT, R24, RZ, PT ;  /* 0x000000ff1800720c */ /* 0x000fc80003f05270 */
[----:B------:R-:W-:Y:S09]  /*1730*/  BRA.U !UP0, `(.L_x_226) ;  /* 0x0000000108947547 */ /* 0x000ff2000b800000 */
[----:B------:R-:W-:-:S04]  /*1740*/  LEA R11, R9, R0, 0x7 ;  /* 0x00000000090b7211 */ /* 0x000fc800078e38ff */
[----:B------:R-:W-:-:S13]  /*1750*/  ISETP.GE.AND P2, PT, R11, UR10, PT ;  /* 0x0000000a0b007c0c */ /* 0x000fda000bf46270 */
[----:B0-----:R-:W-:-:S04]  /*1760*/  @!P2 IMAD.WIDE R14, R11, 0x4, R4 ;  /* 0x000000040b0ea825 */ /* 0x001fc800078e0204 */
[C---:B------:R-:W-:Y:S02]  /*1770*/  @!P2 IMAD.WIDE R16, R11.reuse, 0x4, R2 ;  /* 0x000000040b10a825 */ /* 0x040fe400078e0202 */
[----:B------:R-:W2:Y:S04]  /*1780*/  @!P2 LDG.E R14, desc[UR16][R14.64] ;  /* 0x000000100e0ea981 */ /* 0x000ea8000c1e1900 */
[----:B------:R-:W2:Y:S01]  /*1790*/  @!P2 LDG.E R17, desc[UR16][R16.64] ;  /* 0x000000101011a981 */ /* 0x000ea2000c1e1900 */
[C---:B------:R-:W-:Y:S02]  /*17a0*/  VIADD R23, R11.reuse, 0x80 ;  /* 0x000000800b177836 */ /* 0x040fe40000000000 */
        /* <DEDUP_REMOVED lines=8> */
[----:B------:R-:W-:Y:S01]  /*1830*/  IADD3 R29, PT, PT, R11, 0x100, RZ ;  /* 0x000001000b1d7810 */ /* 0x000fe20007ffe0ff */
        /* <DEDUP_REMOVED lines=15> */
[----:B------:R-:W3:Y:S04]  /*1930*/  @!P1 LDG.E R12, desc[UR16][R12.64] ;  /* 0x000000100c0c9981 */ /* 0x000ee8000c1e1900 */
[----:B------:R-:W3:Y:S01]  /*1940*/  @!P1 LDG.E R19, desc[UR16][R18.64] ;  /* 0x0000001012139981 */ /* 0x000ee2000c1e1900 */
[----:B-1----:R-:W-:Y:S01]  /*1950*/  @!P1 IMAD.WIDE R14, R25, 0x4, R6 ;  /* 0x00000004190e9825 */ /* 0x002fe200078e0206 */
[----:B------:R-:W-:-:S03]  /*1960*/  IADD3 R9, PT, PT, R9, 0x4, RZ ;  /* 0x0000000409097810 */ /* 0x000fc60007ffe0ff */
[----:B---3--:R-:W-:-:S05]  /*1970*/  @!P1 FADD R17, R12, -R19 ;  /* 0x800000130c119221 */ /* 0x008fca0000000000 */
[----:B------:R2:W-:Y:S02]  /*1980*/  @!P1 STG.E desc[UR16][R14.64], R17 ;  /* 0x000000110e009986 */ /* 0x0005e4000c101910 */
.L_x_226:
[----:B------:R-:W-:Y:S05]  /*1990*/  @!P0 EXIT ;  /* 0x000000000000894d */ /* 0x000fea0003800000 */
[----:B------:R-:W-:Y:S02]  /*19a0*/  ISETP.NE.AND P1, PT, R24, 0x1, PT ;  /* 0x000000011800780c */ /* 0x000fe40003f25270 */
[----:B------:R-:W-:-:S04]  /*19b0*/  LOP3.LUT R8, R8, 0x1, RZ, 0xc0, !PT ;  /* 0x0000000108087812 */ /* 0x000fc800078ec0ff */
[----:B------:R-:W-:-:S07]  /*19c0*/  ISETP.NE.U32.AND P0, PT, R8, 0x1, PT ;  /* 0x000000010800780c */ /* 0x000fce0003f05070 */
[----:B------:R-:W-:Y:S06]  /*19d0*/  @!P1 BRA `(.L_x_227) ;  /* 0x00000000004c9947 */ /* 0x000fec0003800000 */
[----:B0-2---:R-:W-:-:S04]  /*19e0*/  LEA R15, R9, R0, 0x7 ;  /* 0x00000000090f7211 */ /* 0x005fc800078e38ff */
        /* <DEDUP_REMOVED lines=18> */
.L_x_227:
[----:B------:R-:W-:Y:S05]  /*1b10*/  @P0 EXIT ;  /* 0x000000000000094d */ /* 0x000fea0003800000 */
[----:B------:R-:W-:-:S04]  /*1b20*/  LEA R9, R9, R0, 0x7 ;  /* 0x0000000009097211 */ /* 0x000fc800078e38ff */
[----:B------:R-:W-:-:S13]  /*1b30*/  ISETP.GE.AND P0, PT, R9, UR10, PT ;  /* 0x0000000a09007c0c */ /* 0x000fda000bf06270 */
[----:B------:R-:W-:Y:S05]  /*1b40*/  @P0 EXIT ;  /* 0x000000000000094d */ /* 0x000fea0003800000 */
[----:B------:R-:W-:-:S04]  /*1b50*/  IMAD.WIDE R4, R9, 0x4, R4 ;  /* 0x0000000409047825 */ /* 0x000fc800078e0204 */
[C---:B------:R-:W-:Y:S02]  /*1b60*/  IMAD.WIDE R2, R9.reuse, 0x4, R2 ;  /* 0x0000000409027825 */ /* 0x040fe400078e0202 */
[----:B------:R-:W3:Y:S04]  /*1b70*/  LDG.E R4, desc[UR16][R4.64] ;  /* 0x0000001004047981 */ /* 0x000ee8000c1e1900 */
[----:B------:R-:W3:Y:S01]  /*1b80*/  LDG.E R3, desc[UR16][R2.64] ;  /* 0x0000001002037981 */ /* 0x000ee2000c1e1900 */
[----:B------:R-:W-:-:S04]  /*1b90*/  IMAD.WIDE R6, R9, 0x4, R6 ;  /* 0x0000000409067825 */ /* 0x000fc800078e0206 */
[----:B---3--:R-:W-:-:S05]  /*1ba0*/  FADD R9, R4, -R3 ;  /* 0x8000000304097221 */ /* 0x008fca0000000000 */
[----:B------:R-:W-:Y:S01]  /*1bb0*/  STG.E desc[UR16][R6.64], R9 ;  /* 0x0000000906007986 */ /* 0x000fe2000c101910 */
[----:B------:R-:W-:Y:S05]  /*1bc0*/  EXIT ;  /* 0x000000000000794d */ /* 0x000fea0003800000 */
.L_x_228:
        /* <DEDUP_REMOVED lines=11> */
.L_x_239:


//--------------------- .text._ZN3cub18CUB_300001_SM_10006detail8for_each13static_kernelINS2_12policy_hub_t12policy_500_tEmN6thrust24THRUST_300001_SM_1000_NS8cuda_cub20__uninitialized_fill7functorINS7_10device_ptrIfEEfEEEEvT0_T1_ --------------------------
	.section	.text._ZN3cub18CUB_300001_SM_10006detail8for_each13static_kernelINS2_12policy_hub_t12policy_500_tEmN6thrust24THRUST_300001_SM_1000_NS8cuda_cub20__uninitialized_fill7functorINS7_10device_ptrIfEEfEEEEvT0_T1_,"ax",@progbits
	.align	128
        .global         _ZN3cub18CUB_300001_SM_10006detail8for_each13static_kernelINS2_12policy_hub_t12policy_500_tEmN6thrust24THRUST_300001_SM_1000_NS8cuda_cub20__uninitialized_fill7functorINS7_10device_ptrIfEEfEEEEvT0_T1_
        .type           _ZN3cub18CUB_300001_SM_10006detail8for_each13static_kernelINS2_12policy_hub_t12policy_500_tEmN6thrust24THRUST_300001_SM_1000_NS8cuda_cub20__uninitialized_fill7functorINS7_10device_ptrIfEEfEEEEvT0_T1_,@function
        .size           _ZN3cub18CUB_300001_SM_10006detail8for_each13static_kernelINS2_12policy_hub_t12policy_500_tEmN6thrust24THRUST_300001_SM_1000_NS8cuda_cub20__uninitialized_fill7functorINS7_10device_ptrIfEEfEEEEvT0_T1_,(.L_x_240 - _ZN3cub18CUB_300001_SM_10006detail8for_each13static_kernelINS2_12policy_hub_t12policy_500_tEmN6thrust24THRUST_300001_SM_1000_NS8cuda_cub20__uninitialized_fill7functorINS7_10device_ptrIfEEfEEEEvT0_T1_)
        .other          _ZN3cub18CUB_300001_SM_10006detail8for_each13static_kernelINS2_12policy_hub_t12policy_500_tEmN6thrust24THRUST_300001_SM_1000_NS8cuda_cub20__uninitialized_fill7functorINS7_10device_ptrIfEEfEEEEvT0_T1_,@"STO_CUDA_ENTRY STV_DEFAULT"
_ZN3cub18CUB_300001_SM_10006detail8for_each13static_kernelINS2_12policy_hub_t12policy_500_tEmN6thrust24THRUST_300001_SM_1000_NS8cuda_cub20__uninitialized_fill7functorINS7_10device_ptrIfEEfEEEEvT0_T1_:
.text._ZN3cub18CUB_300001_SM_10006detail8for_each13static_kernelINS2_12policy_hub_t12policy_500_tEmN6thrust24THRUST_300001_SM_1000_NS8cuda_cub20__uninitialized_fill7functorINS7_10device_ptrIfEEfEEEEvT0_T1_:
[----:B------:R-:W-:Y:S08]  /*0000*/  LDC R1, c[0x0][0x37c] ;  /* 0x0000df00ff017b82 */ /* 0x000ff00000000800 */
[----:B------:R-:W0:Y:S01]  /*0010*/  S2UR UR4, SR_CTAID.X ;  /* 0x00000000000479c3 */ /* 0x000e220000002500 */
[----:B------:R-:W1:Y:S01]  /*0020*/  LDCU.64 UR6, c[0x0][0x380] ;  /* 0x00007000ff0677ac */ /* 0x000e620008000a00 */
[----:B------:R-:W2:Y:S01]  /*0030*/  LDCU.64 UR8, c[0x0][0x358] ;  /* 0x00006b00ff0877ac */ /* 0x000ea20008000a00 */
[----:B0-----:R-:W-:-:S04]  /*0040*/  UIMAD.WIDE.U32 UR4, UR4, 0x200, URZ ;  /* 0x00000200040478a5 */ /* 0x001fc8000f8e00ff */
[----:B-1----:R-:W-:-:S04]  /*0050*/  UIADD3 UR6, UP0, UPT, -UR4, UR6, URZ ;  /* 0x0000000604067290 */ /* 0x002fc8000ff1e1ff */
[----:B------:R-:W-:Y:S02]  /*0060*/  UIADD3.X UR7, UPT, UPT, ~UR5, UR7, URZ, UP0, !UPT ;  /* 0x0000000705077290 */ /* 0x000fe400087fe5ff */
[----:B------:R-:W-:-:S04]  /*0070*/  UISETP.GE.U32.AND UP0, UPT, UR6, 0x200, UPT ;  /* 0x000002000600788c */ /* 0x000fc8000bf06070 */
[----:B------:R-:W-:-:S09]  /*0080*/  UISETP.GE.U32.AND.EX UP0, UPT, UR7, URZ, UPT, UP0 ;  /* 0x000000ff0700728c */ /* 0x000fd2000bf06100 */
[----:B--2---:R-:W-:Y:S05]  /*0090*/  BRA.U !UP0, `(.L_x_229) ;  /* 0x0000000108287547 */ /* 0x004fea000b800000 */
[----:B------:R-:W0:Y:S01]  /*00a0*/  S2R R0, SR_TID.X ;  /* 0x0000000000007919 */ /* 0x000e220000002100 */
[----:B------:R-:W1:Y:S01]  /*00b0*/  LDCU.64 UR6, c[0x0][0x388] ;  /* 0x00007100ff0677ac */ /* 0x000e620008000a00 */
[----:B------:R-:W2:Y:S01]  /*00c0*/  LDC R5, c[0x0][0x390] ;  /* 0x0000e400ff057b82 */ /* 0x000ea20000000800 */
[----:B0-----:R-:W-:-:S05]  /*00d0*/  IADD3 R0, P0, PT, R0, UR4, RZ ;  /* 0x0000000400007c10 */ /* 0x001fca000ff1e0ff */
[----:B------:R-:W-:Y:S01]  /*00e0*/  IMAD.X R3, RZ, RZ, UR5, P0 ;  /* 0x00000005ff037e24 */ /* 0x000fe200080e06ff */
[----:B-1----:R-:W-:-:S04]  /*00f0*/  LEA R2, P0, R0, UR6, 0x2 ;  /* 0x0000000600027c11 */ /* 0x002fc8000f8010ff */
[----:B------:R-:W-:-:S05]  /*0100*/  LEA.HI.X R3, R0, UR7, R3, 0x2, P0 ;  /* 0x0000000700037c11 */ /* 0x000fca00080f1403 */
[----:B--2---:R-:W-:Y:S04]  /*0110*/  STG.E desc[UR8][R2.64], R5 ;  /* 0x0000000502007986 */ /* 0x004fe8000c101908 */
[----:B------:R-:W-:Y:S01]  /*0120*/  STG.E desc[UR8][R2.64+0x400], R5 ;  /* 0x0004000502007986 */ /* 0x000fe2000c101908 */
[----:B------:R-:W-:Y:S05]  /*0130*/  EXIT ;  /* 0x000000000000794d */ /* 0x000fea0003800000 */
.L_x_229:
[----:B------:R-:W0:Y:S01]  /*0140*/  S2R R0, SR_TID.X ;  /* 0x0000000000007919 */ /* 0x000e220000002100 */
[----:B------:R-:W-:Y:S01]  /*0150*/  IMAD.U32 R2, RZ, RZ, UR7 ;  /* 0x00000007ff027e24 */ /* 0x000fe2000f8e00ff */
[----:B------:R-:W1:Y:S01]  /*0160*/  LDCU.64 UR10, c[0x0][0x388] ;  /* 0x00007100ff0a77ac */ /* 0x000e620008000a00 */
[----:B------:R-:W-:Y:S01]  /*0170*/  IMAD.U32 R4, RZ, RZ, UR7 ;  /* 0x00000007ff047e24 */ /* 0x000fe2000f8e00ff */
[----:B0-----:R-:W-:-:S04]  /*0180*/  ISETP.LT.U32.AND P0, PT, R0, UR6, PT ;  /* 0x0000000600007c0c */ /* 0x001fc8000bf01070 */
[----:B------:R-:W-:Y:S01]  /*0190*/  ISETP.GT.U32.AND.EX P0, PT, R2, RZ, PT, P0 ;  /* 0x000000ff0200720c */ /* 0x000fe20003f04100 */
[C---:B------:R-:W-:Y:S01]  /*01a0*/  VIADD R2, R0.reuse, 0x100 ;  /* 0x0000010000027836 */ /* 0x040fe20000000000 */
[----:B------:R-:W-:-:S04]  /*01b0*/  IADD3 R0, P2, PT, R0, UR4, RZ ;  /* 0x0000000400007c10 */ /* 0x000fc8000ff5e0ff */
[----:B------:R-:W-:Y:S01]  /*01c0*/  ISETP.LT.U32.AND P1, PT, R2, UR6, PT ;  /* 0x0000000602007c0c */ /* 0x000fe2000bf21070 */
[----:B------:R-:W-:Y:S01]  /*01d0*/  IMAD.X R3, RZ, RZ, UR5, P2 ;  /* 0x00000005ff037e24 */ /* 0x000fe200090e06ff */
[----:B-1----:R-:W-:Y:S02]  /*01e0*/  LEA R2, P2, R0, UR10, 0x2 ;  /* 0x0000000a00027c11 */ /* 0x002fe4000f8410ff */
[----:B------:R-:W-:Y:S02]  /*01f0*/  ISETP.GT.U32.AND.EX P1, PT, R4, RZ, PT, P1 ;  /* 0x000000ff0400720c */ /* 0x000fe40003f24110 */
[----:B------:R-:W-:Y:S01]  /*0200*/  LEA.HI.X R3, R0, UR11, R3, 0x2, P2 ;  /* 0x0000000b00037c11 */ /* 0x000fe200090f1403 */
[----:B------:R-:W0:Y:S04]  /*0210*/  @P0 LDC R5, c[0x0][0x390] ;  /* 0x0000e400ff050b82 */ /* 0x000e280000000800 */
[----:B0-----:R0:W-:Y:S06]  /*0220*/  @P0 STG.E desc[UR8][R2.64], R5 ;  /* 0x0000000502000986 */ /* 0x0011ec000c101908 */
[----:B------:R-:W-:Y:S05]  /*0230*/  @!P1 EXIT ;  /* 0x000000000000994d */ /* 0x000fea0003800000 */
[----:B0-----:R-:W0:Y:S02]  /*0240*/  LDC R5, c[0x0][0x390] ;  /* 0x0000e400ff057b82 */ /* 0x001e240000000800 */
[----:B0-----:R-:W-:Y:S01]  /*0250*/  STG.E desc[UR8][R2.64+0x400], R5 ;  /* 0x0004000502007986 */ /* 0x001fe2000c101908 */
[----:B------:R-:W-:Y:S05]  /*0260*/  EXIT ;  /* 0x000000000000794d */ /* 0x000fea0003800000 */
.L_x_230:
        /* <DEDUP_REMOVED lines=9> */
.L_x_240:


//--------------------- .text._ZN3cub18CUB_300001_SM_10006detail11EmptyKernelIvEEvv --------------------------
	.section	.text._ZN3cub18CUB_300001_SM_10006detail11EmptyKernelIvEEvv,"ax",@progbits
	.align	128
        .global         _ZN3cub18CUB_300001_SM_10006detail11EmptyKernelIvEEvv
        .type           _ZN3cub18CUB_300001_SM_10006detail11EmptyKernelIvEEvv,@function
        .size           _ZN3cub18CUB_300001_SM_10006detail11EmptyKernelIvEEvv,(.L_x_241 - _ZN3cub18CUB_300001_SM_10006detail11EmptyKernelIvEEvv)
        .other          _ZN3cub18CUB_300001_SM_10006detail11EmptyKernelIvEEvv,@"STO_CUDA_ENTRY STV_DEFAULT"
_ZN3cub18CUB_300001_SM_10006detail11EmptyKernelIvEEvv:
.text._ZN3cub18CUB_300001_SM_10006detail11EmptyKernelIvEEvv:
[----:B------:R-:W-:Y:S01]  /*0000*/  LDC R1, c[0x0][0x37c] ;  /* 0x0000df00ff017b82 */ /* 0x000fe20000000800 */
[----:B------:R-:W-:Y:S05]  /*0010*/  EXIT ;  /* 0x000000000000794d */ /* 0x000fea0003800000 */
.L_x_231:
        /* <DEDUP_REMOVED lines=14> */
.L_x_241:


//--------------------- .nv.shared._ZN3cub18CUB_300001_SM_10006detail6reduce28DeviceReduceSingleTileKernelINS2_10policy_hubIlyN4cuda3std3__44plusIlEEE10Policy1000EPlSC_iS9_llNS7_10__identityEEEvT0_T1_T2_T3_T4_T6_ --------------------------
	.section	.nv.shared._ZN3cub18CUB_300001_SM_10006detail6reduce28DeviceReduceSingleTileKernelINS2_10policy_hubIlyN4cuda3std3__44plusIlEEE10Policy1000EPlSC_iS9_llNS7_10__identityEEEvT0_T1_T2_T3_T4_T6_,"aw",@nobits
	.sectionflags	@""
	.align	8
.nv.shared._ZN3cub18CUB_300001_SM_10006detail6reduce28DeviceReduceSingleTileKernelINS2_10policy_hubIlyN4cuda3std3__44plusIlEEE10Policy1000EPlSC_iS9_llNS7_10__identityEEEvT0_T1_T2_T3_T4_T6_:
	.zero		1176


//--------------------- .nv.shared.reserved.0     --------------------------
	.section	.nv.shared.reserved.0,"aw",@nobits
	.weak		__nv_reservedSMEM_offset_0_alias
	.size		__nv_reservedSMEM_offset_0_alias, 0, 64
	.other		__nv_reservedSMEM_offset_0_alias,@"STO_CUDA_RESERVED_SHARED STV_DEFAULT"
__nv_reservedSMEM_offset_0_alias:
	.zero		0
	.zero		64


//--------------------- .nv.global                --------------------------
	.section	.nv.global,"aw",@nobits
.nv.global:
	.type		_ZN34_INTERNAL_b7d89161_4_k_cu_d94e85f96thrust24THRUST_300001_SM_1000_NS3seqE,@object
	.size		_ZN34_INTERNAL_b7d89161_4_k_cu_d94e85f96thrust24THRUST_300001_SM_1000_NS3seqE,(_ZN34_INTERNAL_b7d89161_4_k_cu_d94e85f94cuda3std3__48in_placeE - _ZN34_INTERNAL_b7d89161_4_k_cu_d94e85f96thrust24THRUST_300001_SM_1000_NS3seqE)
_ZN34_INTERNAL_b7d89161_4_k_cu_d94e85f96thrust24THRUST_300001_SM_1000_NS3seqE:
	.zero		1
	.type		_ZN34_INTERNAL_b7d89161_4_k_cu_d94e85f94cuda3std3__48in_placeE,@object
	.size		_ZN34_INTERNAL_b7d89161_4_k_cu_d94e85f94cuda3std3__48in_placeE,(_ZN34_INTERNAL_b7d89161_4_k_cu_d94e85f94cuda3std6ranges3__45__cpo4sizeE - _ZN34_INTERNAL_b7d89161_4_k_cu_d94e85f94cuda3std3__48in_placeE)
_ZN34_INTERNAL_b7d89161_4_k_cu_d94e85f94cuda3std3__48in_placeE:
	.zero		1
	.type		_ZN34_INTERNAL_b7d89161_4_k_cu_d94e85f94cuda3std6ranges3__45__cpo4sizeE,@object
	.size		_ZN34_INTERNAL_b7d89161_4_k_cu_d94e85f94cuda3std6ranges3__45__cpo4sizeE,(_ZN34_INTERNAL_b7d89161_4_k_cu_d94e85f96thrust24THRUST_300001_SM_1000_NS12placeholders2_3E - _ZN34_INTERNAL_b7d89161_4_k_cu_d94e85f94cuda3std6ranges3__45__cpo4sizeE)
_ZN34_INTERNAL_b7d89161_4_k_cu_d94e85f94cuda3std6ranges3__45__cpo4sizeE:
	.zero		1
	.type		_ZN34_INTERNAL_b7d89161_4_k_cu_d94e85f96thrust24THRUST_300001_SM_1000_NS12placeholders2_3E,@object
	.size		_ZN34_INTERNAL_b7d89161_4_k_cu_d94e85f96thrust24THRUST_300001_SM_1000_NS12placeholders2_3E,(_ZN34_INTERNAL_b7d89161_4_k_cu_d94e85f94cuda3std3__45__cpo6cbeginE - _ZN34_INTERNAL_b7d89161_4_k_cu_d94e85f96thrust24THRUST_300001_SM_1000_NS12placeholders2_3E)
_ZN34_INTERNAL_b7d89161_4_k_cu_d94e85f96thrust24THRUST_300001_SM_1000_NS12placeholders2_3E:
	.zero		1
	.type		_ZN34_INTERNAL_b7d89161_4_k_cu_d94e85f94cuda3std3__45__cpo6cbeginE,@object
	.size		_ZN34_INTERNAL_b7d89161_4_k_cu_d94e85f94cuda3std3__45__cpo6cbeginE,(_ZN34_INTERNAL_b7d89161_4_k_cu_d94e85f94cuda3std6ranges3__45__cpo6cbeginE - _ZN34_INTERNAL_b7d89161_4_k_cu_d94e85f94cuda3std3__45__cpo6cbeginE)
_ZN34_INTERNAL_b7d89161_4_k_cu_d94e85f94cuda3std3__45__cpo6cbeginE:
	.zero		1
	.type		_ZN34_INTERNAL_b7d89161_4_k_cu_d94e85f94cuda3std6ranges3__45__cpo6cbeginE,@object
	.size		_ZN34_INTERNAL_b7d89161_4_k_cu_d94e85f94cuda3std6ranges3__45__cpo6cbeginE,(_ZN34_INTERNAL_b7d89161_4_k_cu_d94e85f96thrust24THRUST_300001_SM_1000_NS12placeholders2_7E - _ZN34_INTERNAL_b7d89161_4_k_cu_d94e85f94cuda3std6ranges3__45__cpo6cbeginE)
_ZN34_INTERNAL_b7d89161_4_k_cu_d94e85f94cuda3std6ranges3__45__cpo6cbeginE:
	.zero		1
	.type		_ZN34_INTERNAL_b7d89161_4_k_cu_d94e85f96thrust24THRUST_300001_SM_1000_NS12placeholders2_7E,@object
	.size		_ZN34_INTERNAL_b7d89161_4_k_cu_d94e85f96thrust24THRUST_300001_SM_1000_NS12placeholders2_7E,(_ZN34_INTERNAL_b7d89161_4_k_cu_d94e85f94cuda3std3__45__cpo7crbeginE - _ZN34_INTERNAL_b7d89161_4_k_cu_d94e85f96thrust24THRUST_300001_SM_1000_NS12placeholders2_7E)
_ZN34_INTERNAL_b7d89161_4_k_cu_d94e85f96thrust24THRUST_300001_SM_1000_NS12placeholders2_7E:
	.zero		1
	.type		_ZN34_INTERNAL_b7d89161_4_k_cu_d94e85f94cuda3std3__45__cpo7crbeginE,@object
	.size		_ZN34_INTERNAL_b7d89161_4_k_cu_d94e85f94cuda3std3__45__cpo7crbeginE,(_ZN34_INTERNAL_b7d89161_4_k_cu_d94e85f94cuda3std6ranges3__45__cpo4nextE - _ZN34_INTERNAL_b7d89161_4_k_cu_d94e85f94cuda3std3__45__cpo7crbeginE)
_ZN34_INTERNAL_b7d89161_4_k_cu_d94e85f94cuda3std3__45__cpo7crbeginE:
	.zero		1
	.type		_ZN34_INTERNAL_b7d89161_4_k_cu_d94e85f94cuda3std6ranges3__45__cpo4nextE,@object
	.size		_ZN34_INTERNAL_b7d89161_4_k_cu_d94e85f94cuda3std6ranges3__45__cpo4nextE,(_ZN34_INTERNAL_b7d89161_4_k_cu_d94e85f94cuda3std6ranges3__45__cpo4swapE - _ZN34_INTERNAL_b7d89161_4_k_cu_d94e85f94cuda3std6ranges3__45__cpo4nextE)
_ZN34_INTERNAL_b7d89161_4_k_cu_d94e85f94cuda3std6ranges3__45__cpo4nextE:
	.zero		1
	.type		_ZN34_INTERNAL_b7d89161_4_k_cu_d94e85f94cuda3std6ranges3__45__cpo4swapE,@object
	.size		_ZN34_INTERNAL_b7d89161_4_k_cu_d94e85f94cuda3std6ranges3__45__cpo4swapE,(_ZN34_INTERNAL_b7d89161_4_k_cu_d94e85f96thrust24THRUST_300001_SM_1000_NS8cuda_cub10par_nosyncE - _ZN34_INTERNAL_b7d89161_4_k_cu_d94e85f94cuda3std6ranges3__45__cpo4swapE)
_ZN34_INTERNAL_b7d89161_4_k_cu_d94e85f94cuda3std6ranges3__45__cpo4swapE:
	.zero		1
	.type		_ZN34_INTERNAL_b7d89161_4_k_cu_d94e85f96thrust24THRUST_300001_SM_1000_NS8cuda_cub10par_nosyncE,@object
	.size		_ZN34_INTERNAL_b7d89161_4_k_cu_d94e85f96thrust24THRUST_300001_SM_1000_NS8cuda_cub10par_nosyncE,(_ZN34_INTERNAL_b7d89161_4_k_cu_d94e85f96thrust24THRUST_300001_SM_1000_NS12placeholders2_9E - _ZN34_INTERNAL_b7d89161_4_k_cu_d94e85f96thrust24THRUST_300001_SM_1000_NS8cuda_cub10par_nosyncE)
_ZN34_INTERNAL_b7d89161_4_k_cu_d94e85f96thrust24THRUST_300001_SM_1000_NS8cuda_cub10par_nosyncE:
	.zero		1
	.type		_ZN34_INTERNAL_b7d89161_4_k_cu_d94e85f96thrust24THRUST_300001_SM_1000_NS12placeholders2_9E,@object
	.size		_ZN34_INTERNAL_b7d89161_4_k_cu_d94e85f96thrust24THRUST_300001_SM_1000_NS12placeholders2_9E,(_ZN34_INTERNAL_b7d89161_4_k_cu_d94e85f94cuda3std3__436_GLOBAL__N__b7d89161_4_k_cu_d94e85f96ignoreE - _ZN34_INTERNAL_b7d89161_4_k_cu_d94e85f96thrust24THRUST_300001_SM_1000_NS12placeholders2_9E)
_ZN34_INTERNAL_b7d89161_4_k_cu_d94e85f96thrust24THRUST_300001_SM_1000_NS12placeholders2_9E:
	.zero		1
	.type		_ZN34_INTERNAL_b7d89161_4_k_cu_d94e85f94cuda3std3__436_GLOBAL__N__b7d89161_4_k_cu_d94e85f96ignoreE,@object
	.size		_ZN34_INTERNAL_b7d89161_4_k_cu_d94e85f94cuda3std3__436_GLOBAL__N__b7d89161_4_k_cu_d94e85f96ignoreE,(_ZN34_INTERNAL_b7d89161_4_k_cu_d94e85f94cuda3std6ranges3__45__cpo4dataE - _ZN34_INTERNAL_b7d89161_4_k_cu_d94e85f94cuda3std3__436_GLOBAL__N__b7d89161_4_k_cu_d94e85f96ignoreE)
_ZN34_INTERNAL_b7d89161_4_k_cu_d94e85f94cuda3std3__436_GLOBAL__N__b7d89161_4_k_cu_d94e85f96ignoreE:
	.zero		1
	.type		_ZN34_INTERNAL_b7d89161_4_k_cu_d94e85f94cuda3std6ranges3__45__cpo4dataE,@object
	.size		_ZN34_INTERNAL_b7d89161_4_k_cu_d94e85f94cuda3std6ranges3__45__cpo4dataE,(_ZN34_INTERNAL_b7d89161_4_k_cu_d94e85f96thrust24THRUST_300001_SM_1000_NS12placeholders2_1E - _ZN34_INTERNAL_b7d89161_4_k_cu_d94e85f94cuda3std6ranges3__45__cpo4dataE)
_ZN34_INTERNAL_b7d89161_4_k_cu_d94e85f94cuda3std6ranges3__45__cpo4dataE:
	.zero		1
	.type		_ZN34_INTERNAL_b7d89161_4_k_cu_d94e85f96thrust24THRUST_300001_SM_1000_NS12placeholders2_1E,@object
	.size		_ZN34_INTERNAL_b7d89161_4_k_cu_d94e85f96thrust24THRUST_300001_SM_1000_NS12placeholders2_1E,(_ZN34_INTERNAL_b7d89161_4_k_cu_d94e85f94cuda3std3__45__cpo5beginE - _ZN34_INTERNAL_b7d89161_4_k_cu_d94e85f96thrust24THRUST_300001_SM_1000_NS12placeholders2_1E)
_ZN34_INTERNAL_b7d89161_4_k_cu_d94e85f96thrust24THRUST_300001_SM_1000_NS12placeholders2_1E:
	.zero		1
	.type		_ZN34_INTERNAL_b7d89161_4_k_cu_d94e85f94cuda3std3__45__cpo5beginE,@object
	.size		_ZN34_INTERNAL_b7d89161_4_k_cu_d94e85f94cuda3std3__45__cpo5beginE,(_ZN34_INTERNAL_b7d89161_4_k_cu_d94e85f94cuda3std6ranges3__45__cpo5beginE - _ZN34_INTERNAL_b7d89161_4_k_cu_d94e85f94cuda3std3__45__cpo5beginE)
_ZN34_INTERNAL_b7d89161_4_k_cu_d94e85f94cuda3std3__45__cpo5beginE:
	.zero		1
	.type		_ZN34_INTERNAL_b7d89161_4_k_cu_d94e85f94cuda3std6ranges3__45__cpo5beginE,@object
	.size		_ZN34_INTERNAL_b7d89161_4_k_cu_d94e85f94cuda3std6ranges3__45__cpo5beginE,(_ZN34_INTERNAL_b7d89161_4_k_cu_d94e85f96thrust24THRUST_300001_SM_1000_NS12placeholders2_5E - _ZN34_INTERNAL_b7d89161_4_k_cu_d94e85f94cuda3std6ranges3__45__cpo5beginE)
_ZN34_INTERNAL_b7d89161_4_k_cu_d94e85f94cuda3std6ranges3__45__cpo5beginE:
	.zero		1
	.type		_ZN34_INTERNAL_b7d89161_4_k_cu_d94e85f96thrust24THRUST_300001_SM_1000_NS12placeholders2_5E,@object
	.size		_ZN34_INTERNAL_b7d89161_4_k_cu_d94e85f96thrust24THRUST_300001_SM_1000_NS12placeholders2_5E,(_ZN34_INTERNAL_b7d89161_4_k_cu_d94e85f94cuda3std3__45__cpo6rbeginE - _ZN34_INTERNAL_b7d89161_4_k_cu_d94e85f96thrust24THRUST_300001_SM_1000_NS12placeholders2_5E)
_ZN34_INTERNAL_b7d89161_4_k_cu_d94e85f96thrust24THRUST_300001_SM_1000_NS12placeholders2_5E:
	.zero		1
	.type		_ZN34_INTERNAL_b7d89161_4_k_cu_d94e85f94cuda3std3__45__cpo6rbeginE,@object
	.size		_ZN34_INTERNAL_b7d89161_4_k_cu_d94e85f94cuda3std3__45__cpo6rbeginE,(_ZN34_INTERNAL_b7d89161_4_k_cu_d94e85f94cuda3std6ranges3__45__cpo7advanceE - _ZN34_INTERNAL_b7d89161_4_k_cu_d94e85f94cuda3std3__45__cpo6rbeginE)
_ZN34_INTERNAL_b7d89161_4_k_cu_d94e85f94cuda3std3__45__cpo6rbeginE:
	.zero		1
	.type		_ZN34_INTERNAL_b7d89161_4_k_cu_d94e85f94cuda3std6ranges3__45__cpo7advanceE,@object
	.size		_ZN34_INTERNAL_b7d89161_4_k_cu_d94e85f94cuda3std6ranges3__45__cpo7advanceE,(_ZN34_INTERNAL_b7d89161_4_k_cu_d94e85f94cuda3std3__47nulloptE - _ZN34_INTERNAL_b7d89161_4_k_cu_d94e85f94cuda3std6ranges3__45__cpo7advanceE)
_ZN34_INTERNAL_b7d89161_4_k_cu_d94e85f94cuda3std6ranges3__45__cpo7advanceE:
	.zero		1
	.type		_ZN34_INTERNAL_b7d89161_4_k_cu_d94e85f94cuda3std3__47nulloptE,@object
	.size		_ZN34_INTERNAL_b7d89161_4_k_cu_d94e85f94cuda3std3__47nulloptE,(_ZN34_INTERNAL_b7d89161_4_k_cu_d94e85f94cuda3std6ranges3__45__cpo8distanceE - _ZN34_INTERNAL_b7d89161_4_k_cu_d94e85f94cuda3std3__47nulloptE)
_ZN34_INTERNAL_b7d89161_4_k_cu_d94e85f94cuda3std3__47nulloptE:
	.zero		1
	.type		_ZN34_INTERNAL_b7d89161_4_k_cu_d94e85f94cuda3std6ranges3__45__cpo8distanceE,@object
	.size		_ZN34_INTERNAL_b7d89161_4_k_cu_d94e85f94cuda3std6ranges3__45__cpo8distanceE,(_ZN34_INTERNAL_b7d89161_4_k_cu_d94e85f96thrust24THRUST_300001_SM_1000_NS12placeholders3_10E - _ZN34_INTERNAL_b7d89161_4_k_cu_d94e85f94cuda3std6ranges3__45__cpo8distanceE)
_ZN34_INTERNAL_b7d89161_4_k_cu_d94e85f94cuda3std6ranges3__45__cpo8distanceE:
	.zero		1
	.type		_ZN34_INTERNAL_b7d89161_4_k_cu_d94e85f96thrust24THRUST_300001_SM_1000_NS12placeholders3_10E,@object
	.size		_ZN34_INTERNAL_b7d89161_4_k_cu_d94e85f96thrust24THRUST_300001_SM_1000_NS12placeholders3_10E,(_ZN34_INTERNAL_b7d89161_4_k_cu_d94e85f94cuda3std3__419piecewise_constructE - _ZN34_INTERNAL_b7d89161_4_k_cu_d94e85f96thrust24THRUST_300001_SM_1000_NS12placeholders3_10E)
_ZN34_INTERNAL_b7d89161_4_k_cu_d94e85f96thrust24THRUST_300001_SM_1000_NS12placeholders3_10E:
	.zero		1
	.type		_ZN34_INTERNAL_b7d89161_4_k_cu_d94e85f94cuda3std3__419piecewise_constructE,@object
	.size		_ZN34_INTERNAL_b7d89161_4_k_cu_d94e85f94cuda3std3__419piecewise_constructE,(_ZN34_INTERNAL_b7d89161_4_k_cu_d94e85f94cuda3std6ranges3__45__cpo5cdataE - _ZN34_INTERNAL_b7d89161_4_k_cu_d94e85f94cuda3std3__419piecewise_constructE)
_ZN34_INTERNAL_b7d89161_4_k_cu_d94e85f94cuda3std3__419piecewise_constructE:
	.zero		1
	.type		_ZN34_INTERNAL_b7d89161_4_k_cu_d94e85f94cuda3std6ranges3__45__cpo5cdataE,@object
	.size		_ZN34_INTERNAL_b7d89161_4_k_cu_d94e85f94cuda3std6ranges3__45__cpo5cdataE,(_ZN34_INTERNAL_b7d89161_4_k_cu_d94e85f96thrust24THRUST_300001_SM_1000_NS12placeholders2_2E - _ZN34_INTERNAL_b7d89161_4_k_cu_d94e85f94cuda3std6ranges3__45__cpo5cdataE)
_ZN34_INTERNAL_b7d89161_4_k_cu_d94e85f94cuda3std6ranges3__45__cpo5cdataE:
	.zero		1
	.type		_ZN34_INTERNAL_b7d89161_4_k_cu_d94e85f96thrust24THRUST_300001_SM_1000_NS12placeholders2_2E,@object
	.size		_ZN34_INTERNAL_b7d89161_4_k_cu_d94e85f96thrust24THRUST_300001_SM_1000_NS12placeholders2_2E,(_ZN34_INTERNAL_b7d89161_4_k_cu_d94e85f94cuda3std3__45__cpo3endE - _ZN34_INTERNAL_b7d89161_4_k_cu_d94e85f96thrust24THRUST_300001_SM_1000_NS12placeholders2_2E)
_ZN34_INTERNAL_b7d89161_4_k_cu_d94e85f96thrust24THRUST_300001_SM_1000_NS12placeholders2_2E:
	.zero		1
	.type		_ZN34_INTERNAL_b7d89161_4_k_cu_d94e85f94cuda3std3__45__cpo3endE,@object
	.size		_ZN34_INTERNAL_b7d89161_4_k_cu_d94e85f94cuda3std3__45__cpo3endE,(_ZN34_INTERNAL_b7d89161_4_k_cu_d94e85f94cuda3std6ranges3__45__cpo3endE - _ZN34_INTERNAL_b7d89161_4_k_cu_d94e85f94cuda3std3__45__cpo3endE)
_ZN34_INTERNAL_b7d89161_4_k_cu_d94e85f94cuda3std3__45__cpo3endE:
	.zero		1
	.type		_ZN34_INTERNAL_b7d89161_4_k_cu_d94e85f94cuda3std6ranges3__45__cpo3endE,@object
	.size		_ZN34_INTERNAL_b7d89161_4_k_cu_d94e85f94cuda3std6ranges3__45__cpo3endE,(_ZN34_INTERNAL_b7d89161_4_k_cu_d94e85f96thrust24THRUST_300001_SM_1000_NS12placeholders2_6E - _ZN34_INTERNAL_b7d89161_4_k_cu_d94e85f94cuda3std6ranges3__45__cpo3endE)
_ZN34_INTERNAL_b7d89161_4_k_cu_d94e85f94cuda3std6ranges3__45__cpo3endE:
	.zero		1
	.type		_ZN34_INTERNAL_b7d89161_4_k_cu_d94e85f96thrust24THRUST_300001_SM_1000_NS12placeholders2_6E,@object
	.size		_ZN34_INTERNAL_b7d89161_4_k_cu_d94e85f96thrust24THRUST_300001_SM_1000_NS12placeholders2_6E,(_ZN34_INTERNAL_b7d89161_4_k_cu_d94e85f94cuda3std3__45__cpo4rendE - _ZN34_INTERNAL_b7d89161_4_k_cu_d94e85f96thrust24THRUST_300001_SM_1000_NS12placeholders2_6E)
_ZN34_INTERNAL_b7d89161_4_k_cu_d94e85f96thrust24THRUST_300001_SM_1000_NS12placeholders2_6E:
	.zero		1
	.type		_ZN34_INTERNAL_b7d89161_4_k_cu_d94e85f94cuda3std3__45__cpo4rendE,@object
	.size		_ZN34_INTERNAL_b7d89161_4_k_cu_d94e85f94cuda3std3__45__cpo4rendE,(_ZN34_INTERNAL_b7d89161_4_k_cu_d94e85f94cuda3std6ranges3__45__cpo9iter_swapE - _ZN34_INTERNAL_b7d89161_4_k_cu_d94e85f94cuda3std3__45__cpo4rendE)
_ZN34_INTERNAL_b7d89161_4_k_cu_d94e85f94cuda3std3__45__cpo4rendE:
	.zero		1
	.type		_ZN34_INTERNAL_b7d89161_4_k_cu_d94e85f94cuda3std6ranges3__45__cpo9iter_swapE,@object
	.size		_ZN34_INTERNAL_b7d89161_4_k_cu_d94e85f94cuda3std6ranges3__45__cpo9iter_swapE,(_ZN34_INTERNAL_b7d89161_4_k_cu_d94e85f94cuda3std3__48unexpectE - _ZN34_INTERNAL_b7d89161_4_k_cu_d94e85f94cuda3std6ranges3__45__cpo9iter_swapE)
_ZN34_INTERNAL_b7d89161_4_k_cu_d94e85f94cuda3std6ranges3__45__cpo9iter_swapE:
	.zero		1
	.type		_ZN34_INTERNAL_b7d89161_4_k_cu_d94e85f94cuda3std3__48unexpectE,@object
	.size		_ZN34_INTERNAL_b7d89161_4_k_cu_d94e85f94cuda3std3__48unexpectE,(_ZN34_INTERNAL_b7d89161_4_k_cu_d94e85f96thrust24THRUST_300001_SM_1000_NS8cuda_cub3parE - _ZN34_INTERNAL_b7d89161_4_k_cu_d94e85f94cuda3std3__48unexpectE)
_ZN34_INTERNAL_b7d89161_4_k_cu_d94e85f94cuda3std3__48unexpectE:
	.zero		1
	.type		_ZN34_INTERNAL_b7d89161_4_k_cu_d94e85f96thrust24THRUST_300001_SM_1000_NS8cuda_cub3parE,@object
	.size		_ZN34_INTERNAL_b7d89161_4_k_cu_d94e85f96thrust24THRUST_300001_SM_1000_NS8cuda_cub3parE,(_ZN34_INTERNAL_b7d89161_4_k_cu_d94e85f96thrust24THRUST_300001_SM_1000_NS12placeholders2_4E - _ZN34_INTERNAL_b7d89161_4_k_cu_d94e85f96thrust24THRUST_300001_SM_1000_NS8cuda_cub3parE)
_ZN34_INTERNAL_b7d89161_4_k_cu_d94e85f96thrust24THRUST_300001_SM_1000_NS8cuda_cub3parE:
	.zero		1
	.type		_ZN34_INTERNAL_b7d89161_4_k_cu_d94e85f96thrust24THRUST_300001_SM_1000_NS12placeholders2_4E,@object
	.size		_ZN34_INTERNAL_b7d89161_4_k_cu_d94e85f96thrust24THRUST_300001_SM_1000_NS12placeholders2_4E,(_ZN34_INTERNAL_b7d89161_4_k_cu_d94e85f94cuda3std3__45__cpo4cendE - _ZN34_INTERNAL_b7d89161_4_k_cu_d94e85f96thrust24THRUST_300001_SM_1000_NS12placeholders2_4E)
_ZN34_INTERNAL_b7d89161_4_k_cu_d94e85f96thrust24THRUST_300001_SM_1000_NS12placeholders2_4E:
	.zero		1
	.type		_ZN34_INTERNAL_b7d89161_4_k_cu_d94e85f94cuda3std3__45__cpo4cendE,@object
	.size		_ZN34_INTERNAL_b7d89161_4_k_cu_d94e85f94cuda3std3__45__cpo4cendE,(_ZN34_INTERNAL_b7d89161_4_k_cu_d94e85f94cuda3std6ranges3__45__cpo4cendE - _ZN34_INTERNAL_b7d89161_4_k_cu_d94e85f94cuda3std3__45__cpo4cendE)
_ZN34_INTERNAL_b7d89161_4_k_cu_d94e85f94cuda3std3__45__cpo4cendE:
	.zero		1
	.type		_ZN34_INTERNAL_b7d89161_4_k_cu_d94e85f94cuda3std6ranges3__45__cpo4cendE,@object
	.size		_ZN34_INTERNAL_b7d89161_4_k_cu_d94e85f94cuda3std6ranges3__45__cpo4cendE,(_ZN34_INTERNAL_b7d89161_4_k_cu_d94e85f94cuda3std3__420unreachable_sentinelE - _ZN34_INTERNAL_b7d89161_4_k_cu_d94e85f94cuda3std6ranges3__45__cpo4cendE)
_ZN34_INTERNAL_b7d89161_4_k_cu_d94e85f94cuda3std6ranges3__45__cpo4cendE:
	.zero		1
	.type		_ZN34_INTERNAL_b7d89161_4_k_cu_d94e85f94cuda3std3__420unreachable_sentinelE,@object
	.size		_ZN34_INTERNAL_b7d89161_4_k_cu_d94e85f94cuda3std3__420unreachable_sentinelE,(_ZN34_INTERNAL_b7d89161_4_k_cu_d94e85f94cuda3std6ranges3__45__cpo5ssizeE - _ZN34_INTERNAL_b7d89161_4_k_cu_d94e85f94cuda3std3__420unreachable_sentinelE)
_ZN34_INTERNAL_b7d89161_4_k_cu_d94e85f94cuda3std3__420unreachable_sentinelE:
	.zero		1
	.type		_ZN34_INTERNAL_b7d89161_4_k_cu_d94e85f94cuda3std6ranges3__45__cpo5ssizeE,@object
	.size		_ZN34_INTERNAL_b7d89161_4_k_cu_d94e85f94cuda3std6ranges3__45__cpo5ssizeE,(_ZN34_INTERNAL_b7d89161_4_k_cu_d94e85f96thrust24THRUST_300001_SM_1000_NS12placeholders2_8E - _ZN34_INTERNAL_b7d89161_4_k_cu_d94e85f94cuda3std6ranges3__45__cpo5ssizeE)
_ZN34_INTERNAL_b7d89161_4_k_cu_d94e85f94cuda3std6ranges3__45__cpo5ssizeE:
	.zero		1
	.type		_ZN34_INTERNAL_b7d89161_4_k_cu_d94e85f96thrust24THRUST_300001_SM_1000_NS12placeholders2_8E,@object
	.size		_ZN34_INTERNAL_b7d89161_4_k_cu_d94e85f96thrust24THRUST_300001_SM_1000_NS12placeholders2_8E,(_ZN34_INTERNAL_b7d89161_4_k_cu_d94e85f94cuda3std3__45__cpo5crendE - _ZN34_INTERNAL_b7d89161_4_k_cu_d94e85f96thrust24THRUST_300001_SM_1000_NS12placeholders2_8E)
_ZN34_INTERNAL_b7d89161_4_k_cu_d94e85f96thrust24THRUST_300001_SM_1000_NS12placeholders2_8E:
	.zero		1
	.type		_ZN34_INTERNAL_b7d89161_4_k_cu_d94e85f94cuda3std3__45__cpo5crendE,@object
	.size		_ZN34_INTERNAL_b7d89161_4_k_cu_d94e85f94cuda3std3__45__cpo5crendE,(_ZN34_INTERNAL_b7d89161_4_k_cu_d94e85f94cuda3std6ranges3__45__cpo4prevE - _ZN34_INTERNAL_b7d89161_4_k_cu_d94e85f94cuda3std3__45__cpo5crendE)
_ZN34_INTERNAL_b7d89161_4_k_cu_d94e85f94cuda3std3__45__cpo5crendE:
	.zero		1
	.type		_ZN34_INTERNAL_b7d89161_4_k_cu_d94e85f94cuda3std6ranges3__45__cpo4prevE,@object
	.size		_ZN34_INTERNAL_b7d89161_4_k_cu_d94e85f94cuda3std6ranges3__45__cpo4prevE,(_ZN34_INTERNAL_b7d89161_4_k_cu_d94e85f94cuda3std6ranges3__45__cpo9iter_moveE - _ZN34_INTERNAL_b7d89161_4_k_cu_d94e85f94cuda3std6ranges3__45__cpo4prevE)
_ZN34_INTERNAL_b7d89161_4_k_cu_d94e85f94cuda3std6ranges3__45__cpo4prevE:
	.zero		1
	.type		_ZN34_INTERNAL_b7d89161_4_k_cu_d94e85f94cuda3std6ranges3__45__cpo9iter_moveE,@object
	.size		_ZN34_INTERNAL_b7d89161_4_k_cu_d94e85f94cuda3std6ranges3__45__cpo9iter_moveE,(_ZN34_INTERNAL_b7d89161_4_k_cu_d94e85f96thrust24THRUST_300001_SM_1000_NS6system6detail10sequential3seqE - _ZN34_INTERNAL_b7d89161_4_k_cu_d94e85f94cuda3std6ranges3__45__cpo9iter_moveE)
_ZN34_INTERNAL_b7d89161_4_k_cu_d94e85f94cuda3std6ranges3__45__cpo9iter_moveE:
	.zero		1
	.type		_ZN34_INTERNAL_b7d89161_4_k_cu_d94e85f96thrust24THRUST_300001_SM_1000_NS6system6detail10sequential3seqE,@object
	.size		_ZN34_INTERNAL_b7d89161_4_k_cu_d94e85f96thrust24THRUST_300001_SM_1000_NS6system6detail10sequential3seqE,(.L_31 - _ZN34_INTERNAL_b7d89161_4_k_cu_d94e85f96thrust24THRUST_300001_SM_1000_NS6system6detail10sequential3seqE)
_ZN34_INTERNAL_b7d89161_4_k_cu_d94e85f96thrust24THRUST_300001_SM_1000_NS6system6detail10sequential3seqE:
	.zero		1
.L_31:


//--------------------- .nv.shared._ZN3cub18CUB_300001_SM_10006detail6reduce18DeviceReduceKernelINS2_10policy_hubIlyN4cuda3std3__44plusIlEEE10Policy1000EN6thrust24THRUST_300001_SM_1000_NS18transform_iteratorI16is_positive_gainNSD_6detail15normal_iteratorINSD_10device_ptrIfEEEEllEEyS9_lNS7_10__identityEEEvT0_PT3_T1_NS0_13GridEvenShareISQ_EET2_T4_ --------------------------
	.section	.nv.shared._ZN3cub18CUB_300001_SM_10006detail6reduce18DeviceReduceKernelINS2_10policy_hubIlyN4cuda3std3__44plusIlEEE10Policy1000EN6thrust24THRUST_300001_SM_1000_NS18transform_iteratorI16is_positive_gainNSD_6detail15normal_iteratorINSD_10device_ptrIfEEEEllEEyS9_lNS7_10__identityEEEvT0_PT3_T1_NS0_13GridEvenShareISQ_EET2_T4_,"aw",@nobits
	.sectionflags	@""
	.align	8
.nv.shared._ZN3cub18CUB_300001_SM_10006detail6reduce18DeviceReduceKernelINS2_10policy_hubIlyN4cuda3std3__44plusIlEEE10Policy1000EN6thrust24THRUST_300001_SM_1000_NS18transform_iteratorI16is_positive_gainNSD_6detail15normal_iteratorINSD_10device_ptrIfEEEEllEEyS9_lNS7_10__identityEEEvT0_PT3_T1_NS0_13GridEvenShareISQ_EET2_T4_:
	.zero		1176


//--------------------- .nv.shared._ZN3cub18CUB_300001_SM_10006detail6reduce28DeviceReduceSingleTileKernelINS2_10policy_hubIlyN4cuda3std3__44plusIlEEE10Policy1000EN6thrust24THRUST_300001_SM_1000_NS18transform_iteratorI16is_positive_gainNSD_6detail15normal_iteratorINSD_10device_ptrIfEEEEllEEPlyS9_llNS7_10__identityEEEvT0_T1_T2_T3_T4_T6_ --------------------------
	.section	.nv.shared._ZN3cub18CUB_300001_SM_10006detail6reduce28DeviceReduceSingleTileKernelINS2_10policy_hubIlyN4cuda3std3__44plusIlEEE10Policy1000EN6thrust24THRUST_300001_SM_1000_NS18transform_iteratorI16is_positive_gainNSD_6detail15normal_iteratorINSD_10device_ptrIfEEEEllEEPlyS9_llNS7_10__identityEEEvT0_T1_T2_T3_T4_T6_,"aw",@nobits
	.sectionflags	@""
	.align	8
.nv.shared._ZN3cub18CUB_300001_SM_10006detail6reduce28DeviceReduceSingleTileKernelINS2_10policy_hubIlyN4cuda3std3__44plusIlEEE10Policy1000EN6thrust24THRUST_300001_SM_1000_NS18transform_iteratorI16is_positive_gainNSD_6detail15normal_iteratorINSD_10device_ptrIfEEEEllEEPlyS9_llNS7_10__identityEEEvT0_T1_T2_T3_T4_T6_:
	.zero		1176


//--------------------- .nv.shared._ZN3cub18CUB_300001_SM_10006detail6reduce28DeviceReduceSingleTileKernelINS2_10policy_hubIljN4cuda3std3__44plusIlEEE10Policy1000EPlSC_iS9_llNS7_10__identityEEEvT0_T1_T2_T3_T4_T6_ --------------------------
	.section	.nv.shared._ZN3cub18CUB_300001_SM_10006detail6reduce28DeviceReduceSingleTileKernelINS2_10policy_hubIljN4cuda3std3__44plusIlEEE10Policy1000EPlSC_iS9_llNS7_10__identityEEEvT0_T1_T2_T3_T4_T6_,"aw",@nobits
	.sectionflags	@""
	.align	8
.nv.shared._ZN3cub18CUB_300001_SM_10006detail6reduce28DeviceReduceSingleTileKernelINS2_10policy_hubIljN4cuda3std3__44plusIlEEE10Policy1000EPlSC_iS9_llNS7_10__identityEEEvT0_T1_T2_T3_T4_T6_:
	.zero		1176


//--------------------- .nv.shared._ZN3cub18CUB_300001_SM_10006detail6reduce18DeviceReduceKernelINS2_10policy_hubIljN4cuda3std3__44plusIlEEE10Policy1000EN6thrust24THRUST_300001_SM_1000_NS18transform_iteratorI16is_positive_gainNSD_6detail15normal_iteratorINSD_10device_ptrIfEEEEllEEjS9_lNS7_10__identityEEEvT0_PT3_T1_NS0_13GridEvenShareISQ_EET2_T4_ --------------------------
	.section	.nv.shared._ZN3cub18CUB_300001_SM_10006detail6reduce18DeviceReduceKernelINS2_10policy_hubIljN4cuda3std3__44plusIlEEE10Policy1000EN6thrust24THRUST_300001_SM_1000_NS18transform_iteratorI16is_positive_gainNSD_6detail15normal_iteratorINSD_10device_ptrIfEEEEllEEjS9_lNS7_10__identityEEEvT0_PT3_T1_NS0_13GridEvenShareISQ_EET2_T4_,"aw",@nobits
	.sectionflags	@""
	.align	8
.nv.shared._ZN3cub18CUB_300001_SM_10006detail6reduce18DeviceReduceKernelINS2_10policy_hubIljN4cuda3std3__44plusIlEEE10Policy1000EN6thrust24THRUST_300001_SM_1000_NS18transform_iteratorI16is_positive_gainNSD_6detail15normal_iteratorINSD_10device_ptrIfEEEEllEEjS9_lNS7_10__identityEEEvT0_PT3_T1_NS0_13GridEvenShareISQ_EET2_T4_:
	.zero		1176


//--------------------- .nv.shared._ZN3cub18CUB_300001_SM_10006detail6reduce28DeviceReduceSingleTileKernelINS2_10policy_hubIljN4cuda3std3__44plusIlEEE10Policy1000EN6thrust24THRUST_300001_SM_1000_NS18transform_iteratorI16is_positive_gainNSD_6detail15normal_iteratorINSD_10device_ptrIfEEEEllEEPljS9_llNS7_10__identityEEEvT0_T1_T2_T3_T4_T6_ --------------------------
	.section	.nv.shared._ZN3cub18CUB_300001_SM_10006detail6reduce28DeviceReduceSingleTileKernelINS2_10policy_hubIljN4cuda3std3__44plusIlEEE10Policy1000EN6thrust24THRUST_300001_SM_1000_NS18transform_iteratorI16is_positive_gainNSD_6detail15normal_iteratorINSD_10device_ptrIfEEEEllEEPljS9_llNS7_10__identityEEEvT0_T1_T2_T3_T4_T6_,"aw",@nobits
	.sectionflags	@""
	.align	8
.nv.shared._ZN3cub18CUB_300001_SM_10006detail6reduce28DeviceReduceSingleTileKernelINS2_10policy_hubIljN4cuda3std3__44plusIlEEE10Policy1000EN6thrust24THRUST_300001_SM_1000_NS18transform_iteratorI16is_positive_gainNSD_6detail15normal_iteratorINSD_10device_ptrIfEEEEllEEPljS9_llNS7_10__identityEEEvT0_T1_T2_T3_T4_T6_:
	.zero		1176


//--------------------- .nv.constant0._ZN3cub18CUB_300001_SM_10006detail6reduce28DeviceReduceSingleTileKernelINS2_10policy_hubIlyN4cuda3std3__44plusIlEEE10Policy1000EPlSC_iS9_llNS7_10__identityEEEvT0_T1_T2_T3_T4_T6_ --------------------------
	.section	.nv.constant0._ZN3cub18CUB_300001_SM_10006detail6reduce28DeviceReduceSingleTileKernelINS2_10policy_hubIlyN4cuda3std3__44plusIlEEE10Policy1000EPlSC_iS9_llNS7_10__identityEEEvT0_T1_T2_T3_T4_T6_,"a",@progbits
	.sectionflags	@""
	.align	4
.nv.constant0._ZN3cub18CUB_300001_SM_10006detail6reduce28DeviceReduceSingleTileKernelINS2_10policy_hubIlyN4cuda3std3__44plusIlEEE10Policy1000EPlSC_iS9_llNS7_10__identityEEEvT0_T1_T2_T3_T4_T6_:
	.zero		929


//--------------------- .nv.constant0._ZN3cub18CUB_300001_SM_10006detail6reduce18DeviceReduceKernelINS2_10policy_hubIlyN4cuda3std3__44plusIlEEE10Policy1000EN6thrust24THRUST_300001_SM_1000_NS18transform_iteratorI16is_positive_gainNSD_6detail15normal_iteratorINSD_10device_ptrIfEEEEllEEyS9_lNS7_10__identityEEEvT0_PT3_T1_NS0_13GridEvenShareISQ_EET2_T4_ --------------------------
	.section	.nv.constant0._ZN3cub18CUB_300001_SM_10006detail6reduce18DeviceReduceKernelINS2_10policy_hubIlyN4cuda3std3__44plusIlEEE10Policy1000EN6thrust24THRUST_300001_SM_1000_NS18transform_iteratorI16is_positive_gainNSD_6detail15normal_iteratorINSD_10device_ptrIfEEEEllEEyS9_lNS7_10__identityEEEvT0_PT3_T1_NS0_13GridEvenShareISQ_EET2_T4_,"a",@progbits
	.sectionflags	@""
	.align	4
.nv.constant0._ZN3cub18CUB_300001_SM_10006detail6reduce18DeviceReduceKernelINS2_10policy_hubIlyN4cuda3std3__44plusIlEEE10Policy1000EN6thrust24THRUST_300001_SM_1000_NS18transform_iteratorI16is_positive_gainNSD_6detail15normal_iteratorINSD_10device_ptrIfEEEEllEEyS9_lNS7_10__identityEEEvT0_PT3_T1_NS0_13GridEvenShareISQ_EET2_T4_:
	.zero		1002


//--------------------- .nv.constant0._ZN3cub18CUB_300001_SM_10006detail6reduce28DeviceReduceSingleTileKernelINS2_10policy_hubIlyN4cuda3std3__44plusIlEEE10Policy1000EN6thrust24THRUST_300001_SM_1000_NS18transform_iteratorI16is_positive_gainNSD_6detail15normal_iteratorINSD_10device_ptrIfEEEEllEEPlyS9_llNS7_10__identityEEEvT0_T1_T2_T3_T4_T6_ --------------------------
	.section	.nv.constant0._ZN3cub18CUB_300001_SM_10006detail6reduce28DeviceReduceSingleTileKernelINS2_10policy_hubIlyN4cuda3std3__44plusIlEEE10Policy1000EN6thrust24THRUST_300001_SM_1000_NS18transform_iteratorI16is_positive_gainNSD_6detail15normal_iteratorINSD_10device_ptrIfEEEEllEEPlyS9_llNS7_10__identityEEEvT0_T1_T2_T3_T4_T6_,"a",@progbits
	.sectionflags	@""
	.align	4
.nv.constant0._ZN3cub18CUB_300001_SM_10006detail6reduce28DeviceReduceSingleTileKernelINS2_10policy_hubIlyN4cuda3std3__44plusIlEEE10Policy1000EN6thrust24THRUST_300001_SM_1000_NS18transform_iteratorI16is_positive_gainNSD_6detail15normal_iteratorINSD_10device_ptrIfEEEEllEEPlyS9_llNS7_10__identityEEEvT0_T1_T2_T3_T4_T6_:
	.zero		945


//--------------------- .nv.constant0._ZN3cub18CUB_300001_SM_10006detail6reduce28DeviceReduceSingleTileKernelINS2_10policy_hubIljN4cuda3std3__44plusIlEEE10Policy1000EPlSC_iS9_llNS7_10__identityEEEvT0_T1_T2_T3_T4_T6_ --------------------------
	.section	.nv.constant0._ZN3cub18CUB_300001_SM_10006detail6reduce28DeviceReduceSingleTileKernelINS2_10policy_hubIljN4cuda3std3__44plusIlEEE10Policy1000EPlSC_iS9_llNS7_10__identityEEEvT0_T1_T2_T3_T4_T6_,"a",@progbits
	.sectionflags	@""
	.align	4
.nv.constant0._ZN3cub18CUB_300001_SM_10006detail6reduce28DeviceReduceSingleTileKernelINS2_10policy_hubIljN4cuda3std3__44plusIlEEE10Policy1000EPlSC_iS9_llNS7_10__identityEEEvT0_T1_T2_T3_T4_T6_:
	.zero		929


//--------------------- .nv.constant0._ZN3cub18CUB_300001_SM_10006detail6reduce18DeviceReduceKernelINS2_10policy_hubIljN4cuda3std3__44plusIlEEE10Policy1000EN6thrust24THRUST_300001_SM_1000_NS18transform_iteratorI16is_positive_gainNSD_6detail15normal_iteratorINSD_10device_ptrIfEEEEllEEjS9_lNS7_10__identityEEEvT0_PT3_T1_NS0_13GridEvenShareISQ_EET2_T4_ --------------------------
	.section	.nv.constant0._ZN3cub18CUB_300001_SM_10006detail6reduce18DeviceReduceKernelINS2_10policy_hubIljN4cuda3std3__44plusIlEEE10Policy1000EN6thrust24THRUST_300001_SM_1000_NS18transform_iteratorI16is_positive_gainNSD_6detail15normal_iteratorINSD_10device_ptrIfEEEEllEEjS9_lNS7_10__identityEEEvT0_PT3_T1_NS0_13GridEvenShareISQ_EET2_T4_,"a",@progbits
	.sectionflags	@""
	.align	4
.nv.constant0._ZN3cub18CUB_300001_SM_10006detail6reduce18DeviceReduceKernelINS2_10policy_hubIljN4cuda3std3__44plusIlEEE10Policy1000EN6thrust24THRUST_300001_SM_1000_NS18transform_iteratorI16is_positive_gainNSD_6detail15normal_iteratorINSD_10device_ptrIfEEEEllEEjS9_lNS7_10__identityEEEvT0_PT3_T1_NS0_13GridEvenShareISQ_EET2_T4_:
	.zero		966


//--------------------- .nv.constant0._ZN3cub18CUB_300001_SM_10006detail6reduce28DeviceReduceSingleTileKernelINS2_10policy_hubIljN4cuda3std3__44plusIlEEE10Policy1000EN6thrust24THRUST_300001_SM_1000_NS18transform_iteratorI16is_positive_gainNSD_6detail15normal_iteratorINSD_10device_ptrIfEEEEllEEPljS9_llNS7_10__identityEEEvT0_T1_T2_T3_T4_T6_ --------------------------
	.section	.nv.constant0._ZN3cub18CUB_300001_SM_10006detail6reduce28DeviceReduceSingleTileKernelINS2_10policy_hubIljN4cuda3std3__44plusIlEEE10Policy1000EN6thrust24THRUST_300001_SM_1000_NS18transform_iteratorI16is_positive_gainNSD_6detail15normal_iteratorINSD_10device_ptrIfEEEEllEEPljS9_llNS7_10__identityEEEvT0_T1_T2_T3_T4_T6_,"a",@progbits
	.sectionflags	@""
	.align	4
.nv.constant0._ZN3cub18CUB_300001_SM_10006detail6reduce28DeviceReduceSingleTileKernelINS2_10policy_hubIljN4cuda3std3__44plusIlEEE10Policy1000EN6thrust24THRUST_300001_SM_1000_NS18transform_iteratorI16is_positive_gainNSD_6detail15normal_iteratorINSD_10device_ptrIfEEEEllEEPljS9_llNS7_10__identityEEEvT0_T1_T2_T3_T4_T6_:
	.zero		937


//--------------------- .nv.constant0._ZN3cub18CUB_300001_SM_10006detail9transform16transform_kernelINS2_10policy_hubILb1EN4cuda3std3__45tupleIJN6thrust24THRUST_300001_SM_1000_NS6detail15normal_iteratorINSA_10device_ptrIfEEEESF_EEEE10policy1000El18daily_gain_functorSF_JPfSK_EEEvT0_iT1_T2_DpNS2_10kernel_argIT3_EE --------------------------
	.section	.nv.constant0._ZN3cub18CUB_300001_SM_10006detail9transform16transform_kernelINS2_10policy_hubILb1EN4cuda3std3__45tupleIJN6thrust24THRUST_300001_SM_1000_NS6detail15normal_iteratorINSA_10device_ptrIfEEEESF_EEEE10policy1000El18daily_gain_functorSF_JPfSK_EEEvT0_iT1_T2_DpNS2_10kernel_argIT3_EE,"a",@progbits
	.sectionflags	@""
	.align	4
.nv.constant0._ZN3cub18CUB_300001_SM_10006detail9transform16transform_kernelINS2_10policy_hubILb1EN4cuda3std3__45tupleIJN6thrust24THRUST_300001_SM_1000_NS6detail15normal_iteratorINSA_10device_ptrIfEEEESF_EEEE10policy1000El18daily_gain_functorSF_JPfSK_EEEvT0_iT1_T2_DpNS2_10kernel_argIT3_EE:
	.zero		952


//--------------------- .nv.constant0._ZN3cub18CUB_300001_SM_10006detail9transform16transform_kernelINS2_10policy_hubILb1EN4cuda3std3__45tupleIJN6thrust24THRUST_300001_SM_1000_NS6detail15normal_iteratorINSA_10device_ptrIfEEEESF_EEEE10policy1000Ei18daily_gain_functorSF_JPfSK_EEEvT0_iT1_T2_DpNS2_10kernel_argIT3_EE --------------------------
	.section	.nv.constant0._ZN3cub18CUB_300001_SM_10006detail9transform16transform_kernelINS2_10policy_hubILb1EN4cuda3std3__45tupleIJN6thrust24THRUST_300001_SM_1000_NS6detail15normal_iteratorINSA_10device_ptrIfEEEESF_EEEE10policy1000Ei18daily_gain_functorSF_JPfSK_EEEvT0_iT1_T2_DpNS2_10kernel_argIT3_EE,"a",@progbits
	.sectionflags	@""
	.align	4
.nv.constant0._ZN3cub18CUB_300001_SM_10006detail9transform16transform_kernelINS2_10policy_hubILb1EN4cuda3std3__45tupleIJN6thrust24THRUST_300001_SM_1000_NS6detail15normal_iteratorINSA_10device_ptrIfEEEESF_EEEE10policy1000Ei18daily_gain_functorSF_JPfSK_EEEvT0_iT1_T2_DpNS2_10kernel_argIT3_EE:
	.zero		952


//--------------------- .nv.constant0._ZN3cub18CUB_300001_SM_10006detail8for_each13static_kernelINS2_12policy_hub_t12policy_500_tEmN6thrust24THRUST_300001_SM_1000_NS8cuda_cub20__uninitialized_fill7functorINS7_10device_ptrIfEEfEEEEvT0_T1_ --------------------------
	.section	.nv.constant0._ZN3cub18CUB_300001_SM_10006detail8for_each13static_kernelINS2_12policy_hub_t12policy_500_tEmN6thrust24THRUST_300001_SM_1000_NS8cuda_cub20__uninitialized_fill7functorINS7_10device_ptrIfEEfEEEEvT0_T1_,"a",@progbits
	.sectionflags	@""
	.align	4
.nv.constant0._ZN3cub18CUB_300001_SM_10006detail8for_each13static_kernelINS2_12policy_hub_t12policy_500_tEmN6thrust24THRUST_300001_SM_1000_NS8cuda_cub20__uninitialized_fill7functorINS7_10device_ptrIfEEfEEEEvT0_T1_:
	.zero		920


//--------------------- .nv.constant0._ZN3cub18CUB_300001_SM_10006detail11EmptyKernelIvEEvv --------------------------
	.section	.nv.constant0._ZN3cub18CUB_300001_SM_10006detail11EmptyKernelIvEEvv,"a",@progbits
	.sectionflags	@""
	.align	4
.nv.constant0._ZN3cub18CUB_300001_SM_10006detail11EmptyKernelIvEEvv:
	.zero		896


//--------------------- SYMBOLS --------------------------

	.type		.nv.reservedSmem.offset0,@object
	.size		.nv.reservedSmem.offset0,0x4
	.type		.nv.reservedSmem.cap,@object
	.size		.nv.reservedSmem.cap,0x4
